	.target	sm_100a

	.elftype	@"ET_EXEC"


//--------------------- .note.nv.tkinfo           --------------------------
	.section	.note.nv.tkinfo,"",@"SHT_NOTE"
	.sectionflags	@"SHF_NOTE_NV_TKINFO"
	.tkinfo
        /*0018*/ 	.word	0x00000002
        /*0030*/ 	.string	""
        /*0030*/ 	.string	"ptxas"
        /*0030*/ 	.string	"Cuda compilation tools, release 13.0, V13.0.88"
        /*0030*/ 	.string	"Build cuda_13.0.r13.0/compiler.36424714_0"
        /*0030*/ 	.string	"-arch sm_100a -m 64 "



//--------------------- .note.nv.cuinfo           --------------------------
	.section	.note.nv.cuinfo,"",@"SHT_NOTE"
	.sectionflags	@"SHF_NOTE_NV_CUINFO"
        /*0018*/ 	.short	0x0002
        /*001a*/ 	.short	0x0064
        /*001c*/ 	.short	0x0082
	.zero		2


//--------------------- .nv.info                  --------------------------
	.section	.nv.info,"",@"SHT_CUDA_INFO"
	.align	4


	//----- nvinfo : EIATTR_REGCOUNT
	.align		4
        /*0000*/ 	.byte	0x04, 0x2f
        /*0002*/ 	.short	(.L_29 - .L_28)
	.align		4
.L_28:
        /*0004*/ 	.word	index@(_ZN2at6native13col2im_kernelIddEEvlPKT_llllllllllllPS2_)
        /*0008*/ 	.word	0x00000040


	//----- nvinfo : EIATTR_FRAME_SIZE
	.align		4
.L_29:
        /*000c*/ 	.byte	0x04, 0x11
        /*000e*/ 	.short	(.L_31 - .L_30)
	.align		4
.L_30:
        /*0010*/ 	.word	index@($__internal_11_$__cuda_sm20_rem_s64)
        /*0014*/ 	.word	0x00000010


	//----- nvinfo : EIATTR_FRAME_SIZE
	.align		4
.L_31:
        /*0018*/ 	.byte	0x04, 0x11
        /*001a*/ 	.short	(.L_33 - .L_32)
	.align		4
.L_32:
        /*001c*/ 	.word	index@($__internal_10_$__cuda_sm20_div_s64)
        /*0020*/ 	.word	0x00000010


	//----- nvinfo : EIATTR_FRAME_SIZE
	.align		4
.L_33:
        /*0024*/ 	.byte	0x04, 0x11
        /*0026*/ 	.short	(.L_35 - .L_34)
	.align		4
.L_34:
        /*0028*/ 	.word	index@(_ZN2at6native13col2im_kernelIddEEvlPKT_llllllllllllPS2_)
        /*002c*/ 	.word	0x00000010


	//----- nvinfo : EIATTR_REGCOUNT
	.align		4
.L_35:
        /*0030*/ 	.byte	0x04, 0x2f
        /*0032*/ 	.short	(.L_37 - .L_36)
	.align		4
.L_36:
        /*0034*/ 	.word	index@(_ZN2at6native13col2im_kernelIffEEvlPKT_llllllllllllPS2_)
        /*0038*/ 	.word	0x00000040


	//----- nvinfo : EIATTR_FRAME_SIZE
	.align		4
.L_37:
        /*003c*/ 	.byte	0x04, 0x11
        /*003e*/ 	.short	(.L_39 - .L_38)
	.align		4
.L_38:
        /*0040*/ 	.word	index@($__internal_9_$__cuda_sm20_rem_s64)
        /*0044*/ 	.word	0x00000010


	//----- nvinfo : EIATTR_FRAME_SIZE
	.align		4
.L_39:
        /*0048*/ 	.byte	0x04, 0x11
        /*004a*/ 	.short	(.L_41 - .L_40)
	.align		4
.L_40:
        /*004c*/ 	.word	index@($__internal_8_$__cuda_sm20_div_s64)
        /*0050*/ 	.word	0x00000010


	//----- nvinfo : EIATTR_FRAME_SIZE
	.align		4
.L_41:
        /*0054*/ 	.byte	0x04, 0x11
        /*0056*/ 	.short	(.L_43 - .L_42)
	.align		4
.L_42:
        /*0058*/ 	.word	index@(_ZN2at6native13col2im_kernelIffEEvlPKT_llllllllllllPS2_)
        /*005c*/ 	.word	0x00000010


	//----- nvinfo : EIATTR_REGCOUNT
	.align		4
.L_43:
        /*0060*/ 	.byte	0x04, 0x2f
        /*0062*/ 	.short	(.L_45 - .L_44)
	.align		4
.L_44:
        /*0064*/ 	.word	index@(_ZN2at6native13col2im_kernelIN3c104HalfEfEEvlPKT_llllllllllllPS4_)
        /*0068*/ 	.word	0x00000040


	//----- nvinfo : EIATTR_FRAME_SIZE
	.align		4
.L_45:
        /*006c*/ 	.byte	0x04, 0x11
        /*006e*/ 	.short	(.L_47 - .L_46)
	.align		4
.L_46:
        /*0070*/ 	.word	index@($__internal_7_$__cuda_sm20_rem_s64)
        /*0074*/ 	.word	0x00000010


	//----- nvinfo : EIATTR_FRAME_SIZE
	.align		4
.L_47:
        /*0078*/ 	.byte	0x04, 0x11
        /*007a*/ 	.short	(.L_49 - .L_48)
	.align		4
.L_48:
        /*007c*/ 	.word	index@($__internal_6_$__cuda_sm20_div_s64)
        /*0080*/ 	.word	0x00000010


	//----- nvinfo : EIATTR_FRAME_SIZE
	.align		4
.L_49:
        /*0084*/ 	.byte	0x04, 0x11
        /*0086*/ 	.short	(.L_51 - .L_50)
	.align		4
.L_50:
        /*0088*/ 	.word	index@(_ZN2at6native13col2im_kernelIN3c104HalfEfEEvlPKT_llllllllllllPS4_)
        /*008c*/ 	.word	0x00000010


	//----- nvinfo : EIATTR_REGCOUNT
	.align		4
.L_51:
        /*0090*/ 	.byte	0x04, 0x2f
        /*0092*/ 	.short	(.L_53 - .L_52)
	.align		4
.L_52:
        /*0094*/ 	.word	index@(_ZN2at6native13col2im_kernelIN3c108BFloat16EfEEvlPKT_llllllllllllPS4_)
        /*0098*/ 	.word	0x00000040


	//----- nvinfo : EIATTR_FRAME_SIZE
	.align		4
.L_53:
        /*009c*/ 	.byte	0x04, 0x11
        /*009e*/ 	.short	(.L_55 - .L_54)
	.align		4
.L_54:
        /*00a0*/ 	.word	index@($__internal_5_$__cuda_sm20_rem_s64)
        /*00a4*/ 	.word	0x00000010


	//----- nvinfo : EIATTR_FRAME_SIZE
	.align		4
.L_55:
        /*00a8*/ 	.byte	0x04, 0x11
        /*00aa*/ 	.short	(.L_57 - .L_56)
	.align		4
.L_56:
        /*00ac*/ 	.word	index@($__internal_4_$__cuda_sm20_div_s64)
        /*00b0*/ 	.word	0x00000010


	//----- nvinfo : EIATTR_FRAME_SIZE
	.align		4
.L_57:
        /*00b4*/ 	.byte	0x04, 0x11
        /*00b6*/ 	.short	(.L_59 - .L_58)
	.align		4
.L_58:
        /*00b8*/ 	.word	index@(_ZN2at6native13col2im_kernelIN3c108BFloat16EfEEvlPKT_llllllllllllPS4_)
        /*00bc*/ 	.word	0x00000010


	//----- nvinfo : EIATTR_REGCOUNT
	.align		4
.L_59:
        /*00c0*/ 	.byte	0x04, 0x2f
        /*00c2*/ 	.short	(.L_61 - .L_60)
	.align		4
.L_60:
        /*00c4*/ 	.word	index@(_ZN2at6native13im2col_kernelIdEEvlPKT_llllllllllllPS2_)
        /*00c8*/ 	.word	0x00000040


	//----- nvinfo : EIATTR_FRAME_SIZE
	.align		4
.L_61:
        /*00cc*/ 	.byte	0x04, 0x11
        /*00ce*/ 	.short	(.L_63 - .L_62)
	.align		4
.L_62:
        /*00d0*/ 	.word	index@($__internal_3_$__cuda_sm20_div_s64)
        /*00d4*/ 	.word	0x00000030


	//----- nvinfo : EIATTR_FRAME_SIZE
	.align		4
.L_63:
        /*00d8*/ 	.byte	0x04, 0x11
        /*00da*/ 	.short	(.L_65 - .L_64)
	.align		4
.L_64:
        /*00dc*/ 	.word	index@(_ZN2at6native13im2col_kernelIdEEvlPKT_llllllllllllPS2_)
        /*00e0*/ 	.word	0x00000030


	//----- nvinfo : EIATTR_REGCOUNT
	.align		4
.L_65:
        /*00e4*/ 	.byte	0x04, 0x2f
        /*00e6*/ 	.short	(.L_67 - .L_66)
	.align		4
.L_66:
        /*00e8*/ 	.word	index@(_ZN2at6native13im2col_kernelIfEEvlPKT_llllllllllllPS2_)
        /*00ec*/ 	.word	0x00000040


	//----- nvinfo : EIATTR_FRAME_SIZE
	.align		4
.L_67:
        /*00f0*/ 	.byte	0x04, 0x11
        /*00f2*/ 	.short	(.L_69 - .L_68)
	.align		4
.L_68:
        /*00f4*/ 	.word	index@($__internal_2_$__cuda_sm20_div_s64)
        /*00f8*/ 	.word	0x00000038


	//----- nvinfo : EIATTR_FRAME_SIZE
	.align		4
.L_69:
        /*00fc*/ 	.byte	0x04, 0x11
        /*00fe*/ 	.short	(.L_71 - .L_70)
	.align		4
.L_70:
        /*0100*/ 	.word	index@(_ZN2at6native13im2col_kernelIfEEvlPKT_llllllllllllPS2_)
        /*0104*/ 	.word	0x00000038


	//----- nvinfo : EIATTR_REGCOUNT
	.align		4
.L_71:
        /*0108*/ 	.byte	0x04, 0x2f
        /*010a*/ 	.short	(.L_73 - .L_72)
	.align		4
.L_72:
        /*010c*/ 	.word	index@(_ZN2at6native13im2col_kernelIN3c104HalfEEEvlPKT_llllllllllllPS4_)
        /*0110*/ 	.word	0x00000040


	//----- nvinfo : EIATTR_FRAME_SIZE
	.align		4
.L_73:
        /*0114*/ 	.byte	0x04, 0x11
        /*0116*/ 	.short	(.L_75 - .L_74)
	.align		4
.L_74:
        /*0118*/ 	.word	index@($__internal_1_$__cuda_sm20_div_s64)
        /*011c*/ 	.word	0x00000038


	//----- nvinfo : EIATTR_FRAME_SIZE
	.align		4
.L_75:
        /*0120*/ 	.byte	0x04, 0x11
        /*0122*/ 	.short	(.L_77 - .L_76)
	.align		4
.L_76:
        /*0124*/ 	.word	index@(_ZN2at6native13im2col_kernelIN3c104HalfEEEvlPKT_llllllllllllPS4_)
        /*0128*/ 	.word	0x00000038


	//----- nvinfo : EIATTR_REGCOUNT
	.align		4
.L_77:
        /*012c*/ 	.byte	0x04, 0x2f
        /*012e*/ 	.short	(.L_79 - .L_78)
	.align		4
.L_78:
        /*0130*/ 	.word	index@(_ZN2at6native13im2col_kernelIN3c108BFloat16EEEvlPKT_llllllllllllPS4_)
        /*0134*/ 	.word	0x00000040


	//----- nvinfo : EIATTR_FRAME_SIZE
	.align		4
.L_79:
        /*0138*/ 	.byte	0x04, 0x11
        /*013a*/ 	.short	(.L_81 - .L_80)
	.align		4
.L_80:
        /*013c*/ 	.word	index@($__internal_0_$__cuda_sm20_div_s64)
        /*0140*/ 	.word	0x00000038


	//----- nvinfo : EIATTR_FRAME_SIZE
	.align		4
.L_81:
        /*0144*/ 	.byte	0x04, 0x11
        /*0146*/ 	.short	(.L_83 - .L_82)
	.align		4
.L_82:
        /*0148*/ 	.word	index@(_ZN2at6native13im2col_kernelIN3c108BFloat16EEEvlPKT_llllllllllllPS4_)
        /*014c*/ 	.word	0x00000038


	//----- nvinfo : EIATTR_MIN_STACK_SIZE
	.align		4
.L_83:
        /*0150*/ 	.byte	0x04, 0x12
        /*0152*/ 	.short	(.L_85 - .L_84)
	.align		4
.L_84:
        /*0154*/ 	.word	index@(_ZN2at6native13im2col_kernelIN3c108BFloat16EEEvlPKT_llllllllllllPS4_)
        /*0158*/ 	.word	0x00000038


	//----- nvinfo : EIATTR_MIN_STACK_SIZE
	.align		4
.L_85:
        /*015c*/ 	.byte	0x04, 0x12
        /*015e*/ 	.short	(.L_87 - .L_86)
	.align		4
.L_86:
        /*0160*/ 	.word	index@(_ZN2at6native13im2col_kernelIN3c104HalfEEEvlPKT_llllllllllllPS4_)
        /*0164*/ 	.word	0x00000038


	//----- nvinfo : EIATTR_MIN_STACK_SIZE
	.align		4
.L_87:
        /*0168*/ 	.byte	0x04, 0x12
        /*016a*/ 	.short	(.L_89 - .L_88)
	.align		4
.L_88:
        /*016c*/ 	.word	index@(_ZN2at6native13im2col_kernelIfEEvlPKT_llllllllllllPS2_)
        /*0170*/ 	.word	0x00000038


	//----- nvinfo : EIATTR_MIN_STACK_SIZE
	.align		4
.L_89:
        /*0174*/ 	.byte	0x04, 0x12
        /*0176*/ 	.short	(.L_91 - .L_90)
	.align		4
.L_90:
        /*0178*/ 	.word	index@(_ZN2at6native13im2col_kernelIdEEvlPKT_llllllllllllPS2_)
        /*017c*/ 	.word	0x00000030


	//----- nvinfo : EIATTR_MIN_STACK_SIZE
	.align		4
.L_91:
        /*0180*/ 	.byte	0x04, 0x12
        /*0182*/ 	.short	(.L_93 - .L_92)
	.align		4
.L_92:
        /*0184*/ 	.word	index@(_ZN2at6native13col2im_kernelIN3c108BFloat16EfEEvlPKT_llllllllllllPS4_)
        /*0188*/ 	.word	0x00000010


	//----- nvinfo : EIATTR_MIN_STACK_SIZE
	.align		4
.L_93:
        /*018c*/ 	.byte	0x04, 0x12
        /*018e*/ 	.short	(.L_95 - .L_94)
	.align		4
.L_94:
        /*0190*/ 	.word	index@(_ZN2at6native13col2im_kernelIN3c104HalfEfEEvlPKT_llllllllllllPS4_)
        /*0194*/ 	.word	0x00000010


	//----- nvinfo : EIATTR_MIN_STACK_SIZE
	.align		4
.L_95:
        /*0198*/ 	.byte	0x04, 0x12
        /*019a*/ 	.short	(.L_97 - .L_96)
	.align		4
.L_96:
        /*019c*/ 	.word	index@(_ZN2at6native13col2im_kernelIffEEvlPKT_llllllllllllPS2_)
        /*01a0*/ 	.word	0x00000010


	//----- nvinfo : EIATTR_MIN_STACK_SIZE
	.align		4
.L_97:
        /*01a4*/ 	.byte	0x04, 0x12
        /*01a6*/ 	.short	(.L_99 - .L_98)
	.align		4
.L_98:
        /*01a8*/ 	.word	index@(_ZN2at6native13col2im_kernelIddEEvlPKT_llllllllllllPS2_)
        /*01ac*/ 	.word	0x00000010
.L_99:


//--------------------- .nv.compat                --------------------------
	.section	.nv.compat,"",@"SHT_CUDA_COMPAT_INFO"
	.align	4
        /*0000*/ 	.byte	0x02, 0x09, 0x01, 0x00, 0x02, 0x02, 0x01, 0x00, 0x02, 0x05, 0x05, 0x00, 0x03, 0x07, 0x01, 0x01
        /*0010*/ 	.byte	0x02, 0x03, 0x00, 0x00, 0x02, 0x06, 0x01, 0x00, 0x04, 0x0b, 0x08, 0x00, 0x01, 0x00, 0x00, 0x00
        /*0020*/ 	.byte	0x00, 0x00, 0x00, 0x00


//--------------------- .nv.info._ZN2at6native13im2col_kernelIN3c108BFloat16EEEvlPKT_llllllllllllPS4_ --------------------------
	.section	.nv.info._ZN2at6native13im2col_kernelIN3c108BFloat16EEEvlPKT_llllllllllllPS4_,"",@"SHT_CUDA_INFO"
	.sectionflags	@""
	.align	4


	//----- nvinfo : EIATTR_CUDA_API_VERSION
	.align		4
        /*0000*/ 	.byte	0x04, 0x37
        /*0002*/ 	.short	(.L_101 - .L_100)
.L_100:
        /*0004*/ 	.word	0x00000082


	//----- nvinfo : EIATTR_KPARAM_INFO
	.align		4
.L_101:
        /*0008*/ 	.byte	0x04, 0x17
        /*000a*/ 	.short	(.L_103 - .L_102)
.L_102:
        /*000c*/ 	.word	0x00000000
        /*0010*/ 	.short	0x000e
        /*0012*/ 	.short	0x0070
        /*0014*/ 	.byte	0x00, 0xf5, 0x21, 0x00


	//----- nvinfo : EIATTR_KPARAM_INFO
	.align		4
.L_103:
        /*0018*/ 	.byte	0x04, 0x17
        /*001a*/ 	.short	(.L_105 - .L_104)
.L_104:
        /*001c*/ 	.word	0x00000000
        /*0020*/ 	.short	0x000d
        /*0022*/ 	.short	0x0068
        /*0024*/ 	.byte	0x00, 0xf0, 0x21, 0x00


	//----- nvinfo : EIATTR_KPARAM_INFO
	.align		4
.L_105:
        /*0028*/ 	.byte	0x04, 0x17
        /*002a*/ 	.short	(.L_107 - .L_106)
.L_106:
        /*002c*/ 	.word	0x00000000
        /*0030*/ 	.short	0x000c
        /*0032*/ 	.short	0x0060
        /*0034*/ 	.byte	0x00, 0xf0, 0x21, 0x00


	//----- nvinfo : EIATTR_KPARAM_INFO
	.align		4
.L_107:
        /*0038*/ 	.byte	0x04, 0x17
        /*003a*/ 	.short	(.L_109 - .L_108)
.L_108:
        /*003c*/ 	.word	0x00000000
        /*0040*/ 	.short	0x000b
        /*0042*/ 	.short	0x0058
        /*0044*/ 	.byte	0x00, 0xf0, 0x21, 0x00


	//----- nvinfo : EIATTR_KPARAM_INFO
	.align		4
.L_109:
        /*0048*/ 	.byte	0x04, 0x17
        /*004a*/ 	.short	(.L_111 - .L_110)
.L_110:
        /*004c*/ 	.word	0x00000000
        /*0050*/ 	.short	0x000a
        /*0052*/ 	.short	0x0050
        /*0054*/ 	.byte	0x00, 0xf0, 0x21, 0x00


	//----- nvinfo : EIATTR_KPARAM_INFO
	.align		4
.L_111:
        /*0058*/ 	.byte	0x04, 0x17
        /*005a*/ 	.short	(.L_113 - .L_112)
.L_112:
        /*005c*/ 	.word	0x00000000
        /*0060*/ 	.short	0x0009
        /*0062*/ 	.short	0x0048
        /*0064*/ 	.byte	0x00, 0xf0, 0x21, 0x00


	//----- nvinfo : EIATTR_KPARAM_INFO
	.align		4
.L_113:
        /*0068*/ 	.byte	0x04, 0x17
        /*006a*/ 	.short	(.L_115 - .L_114)
.L_114:
        /*006c*/ 	.word	0x00000000
        /*0070*/ 	.short	0x0008
        /*0072*/ 	.short	0x0040
        /*0074*/ 	.byte	0x00, 0xf0, 0x21, 0x00


	//----- nvinfo : EIATTR_KPARAM_INFO
	.align		4
.L_115:
        /*0078*/ 	.byte	0x04, 0x17
        /*007a*/ 	.short	(.L_117 - .L_116)
.L_116:
        /*007c*/ 	.word	0x00000000
        /*0080*/ 	.short	0x0007
        /*0082*/ 	.short	0x0038
        /*0084*/ 	.byte	0x00, 0xf0, 0x21, 0x00


	//----- nvinfo : EIATTR_KPARAM_INFO
	.align		4
.L_117:
        /*0088*/ 	.byte	0x04, 0x17
        /*008a*/ 	.short	(.L_119 - .L_118)
.L_118:
        /*008c*/ 	.word	0x00000000
        /*0090*/ 	.short	0x0006
        /*0092*/ 	.short	0x0030
        /*0094*/ 	.byte	0x00, 0xf0, 0x21, 0x00


	//----- nvinfo : EIATTR_KPARAM_INFO
	.align		4
.L_119:
        /*0098*/ 	.byte	0x04, 0x17
        /*009a*/ 	.short	(.L_121 - .L_120)
.L_120:
        /*009c*/ 	.word	0x00000000
        /*00a0*/ 	.short	0x0005
        /*00a2*/ 	.short	0x0028
        /*00a4*/ 	.byte	0x00, 0xf0, 0x21, 0x00


	//----- nvinfo : EIATTR_KPARAM_INFO
	.align		4
.L_121:
        /*00a8*/ 	.byte	0x04, 0x17
        /*00aa*/ 	.short	(.L_123 - .L_122)
.L_122:
        /*00ac*/ 	.word	0x00000000
        /*00b0*/ 	.short	0x0004
        /*00b2*/ 	.short	0x0020
        /*00b4*/ 	.byte	0x00, 0xf0, 0x21, 0x00


	//----- nvinfo : EIATTR_KPARAM_INFO
	.align		4
.L_123:
        /*00b8*/ 	.byte	0x04, 0x17
        /*00ba*/ 	.short	(.L_125 - .L_124)
.L_124:
        /*00bc*/ 	.word	0x00000000
        /*00c0*/ 	.short	0x0003
        /*00c2*/ 	.short	0x0018
        /*00c4*/ 	.byte	0x00, 0xf0, 0x21, 0x00


	//----- nvinfo : EIATTR_KPARAM_INFO
	.align		4
.L_125:
        /*00c8*/ 	.byte	0x04, 0x17
        /*00ca*/ 	.short	(.L_127 - .L_126)
.L_126:
        /*00cc*/ 	.word	0x00000000
        /*00d0*/ 	.short	0x0002
        /*00d2*/ 	.short	0x0010
        /*00d4*/ 	.byte	0x00, 0xf0, 0x21, 0x00


	//----- nvinfo : EIATTR_KPARAM_INFO
	.align		4
.L_127:
        /*00d8*/ 	.byte	0x04, 0x17
        /*00da*/ 	.short	(.L_129 - .L_128)
.L_128:
        /*00dc*/ 	.word	0x00000000
        /*00e0*/ 	.short	0x0001
        /*00e2*/ 	.short	0x0008
        /*00e4*/ 	.byte	0x00, 0xf5, 0x21, 0x00


	//----- nvinfo : EIATTR_KPARAM_INFO
	.align		4
.L_129:
        /*00e8*/ 	.byte	0x04, 0x17
        /*00ea*/ 	.short	(.L_131 - .L_130)
.L_130:
        /*00ec*/ 	.word	0x00000000
        /*00f0*/ 	.short	0x0000
        /*00f2*/ 	.short	0x0000
        /*00f4*/ 	.byte	0x00, 0xf0, 0x21, 0x00


	//----- nvinfo : EIATTR_SPARSE_MMA_MASK
	.align		4
.L_131:
        /*00f8*/ 	.byte	0x03, 0x50
        /*00fa*/ 	.short	0x0000


	//----- nvinfo : EIATTR_MAXREG_COUNT
	.align		4
        /*00fc*/ 	.byte	0x03, 0x1b
        /*00fe*/ 	.short	0x0040


	//----- nvinfo : EIATTR_ANNOTATIONS
	.align		4
        /*0100*/ 	.byte	0x04, 0x55
        /*0102*/ 	.short	(.L_133 - .L_132)


	//   ....[0]....
.L_132:
        /*0104*/ 	.word	0x00000001
        /*0108*/ 	.byte	0x40, 0x01, 0x00, 0x00, 0x01, 0x00, 0x00, 0x00, 0x60, 0x01, 0x00, 0x00, 0x01, 0x00, 0x00, 0x00
        /* <DEDUP_REMOVED lines=9> */
        /*01a8*/ 	.byte	0x30, 0x2d, 0x00, 0x00, 0x01, 0x00, 0x00, 0x00, 0x50, 0x2d, 0x00, 0x00


	//----- nvinfo : EIATTR_MERCURY_ISA_VERSION
	.align		4
.L_133:
        /*01b4*/ 	.byte	0x03, 0x5f
        /*01b6*/ 	.short	0x0101


	//----- nvinfo : EIATTR_VRC_CTA_INIT_COUNT
	.align		4
        /*01b8*/ 	.byte	0x02, 0x4a
	.zero		1
	.zero		1


	//----- nvinfo : EIATTR_EXIT_INSTR_OFFSETS
	.align		4
        /*01bc*/ 	.byte	0x04, 0x1c
        /*01be*/ 	.short	(.L_135 - .L_134)


	//   ....[0]....
.L_134:
        /*01c0*/ 	.word	0x000000a0


	//   ....[1]....
        /*01c4*/ 	.word	0x00000130


	//   ....[2]....
        /*01c8*/ 	.word	0x00002d80


	//----- nvinfo : EIATTR_MAX_THREADS
	.align		4
.L_135:
        /*01cc*/ 	.byte	0x04, 0x05
        /*01ce*/ 	.short	(.L_137 - .L_136)
.L_136:
        /*01d0*/ 	.word	0x00000400
        /*01d4*/ 	.word	0x00000001
        /*01d8*/ 	.word	0x00000001


	//----- nvinfo : EIATTR_CRS_STACK_SIZE
	.align		4
.L_137:
        /*01dc*/ 	.byte	0x04, 0x1e
        /*01de*/ 	.short	(.L_139 - .L_138)
.L_138:
        /*01e0*/ 	.word	0x00000000


	//----- nvinfo : EIATTR_CBANK_PARAM_SIZE
	.align		4
.L_139:
        /*01e4*/ 	.byte	0x03, 0x19
        /*01e6*/ 	.short	0x0078


	//----- nvinfo : EIATTR_PARAM_CBANK
	.align		4
        /*01e8*/ 	.byte	0x04, 0x0a
        /*01ea*/ 	.short	(.L_141 - .L_140)
	.align		4
.L_140:
        /*01ec*/ 	.word	index@(.nv.constant0._ZN2at6native13im2col_kernelIN3c108BFloat16EEEvlPKT_llllllllllllPS4_)
        /*01f0*/ 	.short	0x0380
        /*01f2*/ 	.short	0x0078


	//----- nvinfo : EIATTR_SW_WAR
	.align		4
.L_141:
        /*01f4*/ 	.byte	0x04, 0x36
        /*01f6*/ 	.short	(.L_143 - .L_142)
.L_142:
        /*01f8*/ 	.word	0x00000008
.L_143:


//--------------------- .nv.info._ZN2at6native13im2col_kernelIN3c104HalfEEEvlPKT_llllllllllllPS4_ --------------------------
	.section	.nv.info._ZN2at6native13im2col_kernelIN3c104HalfEEEvlPKT_llllllllllllPS4_,"",@"SHT_CUDA_INFO"
	.sectionflags	@""
	.align	4


	//----- nvinfo : EIATTR_CUDA_API_VERSION
	.align		4
        /*0000*/ 	.byte	0x04, 0x37
        /*0002*/ 	.short	(.L_145 - .L_144)
.L_144:
        /*0004*/ 	.word	0x00000082


	//----- nvinfo : EIATTR_KPARAM_INFO
	.align		4
.L_145:
        /*0008*/ 	.byte	0x04, 0x17
        /*000a*/ 	.short	(.L_147 - .L_146)
.L_146:
        /*000c*/ 	.word	0x00000000
        /*0010*/ 	.short	0x000e
        /*0012*/ 	.short	0x0070
        /*0014*/ 	.byte	0x00, 0xf5, 0x21, 0x00


	//----- nvinfo : EIATTR_KPARAM_INFO
	.align		4
.L_147:
        /*0018*/ 	.byte	0x04, 0x17
        /*001a*/ 	.short	(.L_149 - .L_148)
.L_148:
        /*001c*/ 	.word	0x00000000
        /*0020*/ 	.short	0x000d
        /*0022*/ 	.short	0x0068
        /*0024*/ 	.byte	0x00, 0xf0, 0x21, 0x00


	//----- nvinfo : EIATTR_KPARAM_INFO
	.align		4
.L_149:
        /*0028*/ 	.byte	0x04, 0x17
        /*002a*/ 	.short	(.L_151 - .L_150)
.L_150:
        /*002c*/ 	.word	0x00000000
        /*0030*/ 	.short	0x000c
        /*0032*/ 	.short	0x0060
        /*0034*/ 	.byte	0x00, 0xf0, 0x21, 0x00


	//----- nvinfo : EIATTR_KPARAM_INFO
	.align		4
.L_151:
        /*0038*/ 	.byte	0x04, 0x17
        /*003a*/ 	.short	(.L_153 - .L_152)
.L_152:
        /*003c*/ 	.word	0x00000000
        /*0040*/ 	.short	0x000b
        /*0042*/ 	.short	0x0058
        /*0044*/ 	.byte	0x00, 0xf0, 0x21, 0x00


	//----- nvinfo : EIATTR_KPARAM_INFO
	.align		4
.L_153:
        /*0048*/ 	.byte	0x04, 0x17
        /*004a*/ 	.short	(.L_155 - .L_154)
.L_154:
        /*004c*/ 	.word	0x00000000
        /*0050*/ 	.short	0x000a
        /*0052*/ 	.short	0x0050
        /*0054*/ 	.byte	0x00, 0xf0, 0x21, 0x00


	//----- nvinfo : EIATTR_KPARAM_INFO
	.align		4
.L_155:
        /*0058*/ 	.byte	0x04, 0x17
        /*005a*/ 	.short	(.L_157 - .L_156)
.L_156:
        /*005c*/ 	.word	0x00000000
        /*0060*/ 	.short	0x0009
        /*0062*/ 	.short	0x0048
        /*0064*/ 	.byte	0x00, 0xf0, 0x21, 0x00


	//----- nvinfo : EIATTR_KPARAM_INFO
	.align		4
.L_157:
        /*0068*/ 	.byte	0x04, 0x17
        /*006a*/ 	.short	(.L_159 - .L_158)
.L_158:
        /*006c*/ 	.word	0x00000000
        /*0070*/ 	.short	0x0008
        /*0072*/ 	.short	0x0040
        /*0074*/ 	.byte	0x00, 0xf0, 0x21, 0x00


	//----- nvinfo : EIATTR_KPARAM_INFO
	.align		4
.L_159:
        /*0078*/ 	.byte	0x04, 0x17
        /*007a*/ 	.short	(.L_161 - .L_160)
.L_160:
        /*007c*/ 	.word	0x00000000
        /*0080*/ 	.short	0x0007
        /*0082*/ 	.short	0x0038
        /*0084*/ 	.byte	0x00, 0xf0, 0x21, 0x00


	//----- nvinfo : EIATTR_KPARAM_INFO
	.align		4
.L_161:
        /*0088*/ 	.byte	0x04, 0x17
        /*008a*/ 	.short	(.L_163 - .L_162)
.L_162:
        /*008c*/ 	.word	0x00000000
        /*0090*/ 	.short	0x0006
        /*0092*/ 	.short	0x0030
        /*0094*/ 	.byte	0x00, 0xf0, 0x21, 0x00


	//----- nvinfo : EIATTR_KPARAM_INFO
	.align		4
.L_163:
        /*0098*/ 	.byte	0x04, 0x17
        /*009a*/ 	.short	(.L_165 - .L_164)
.L_164:
        /*009c*/ 	.word	0x00000000
        /*00a0*/ 	.short	0x0005
        /*00a2*/ 	.short	0x0028
        /*00a4*/ 	.byte	0x00, 0xf0, 0x21, 0x00


	//----- nvinfo : EIATTR_KPARAM_INFO
	.align		4
.L_165:
        /*00a8*/ 	.byte	0x04, 0x17
        /*00aa*/ 	.short	(.L_167 - .L_166)
.L_166:
        /*00ac*/ 	.word	0x00000000
        /*00b0*/ 	.short	0x0004
        /*00b2*/ 	.short	0x0020
        /*00b4*/ 	.byte	0x00, 0xf0, 0x21, 0x00


	//----- nvinfo : EIATTR_KPARAM_INFO
	.align		4
.L_167:
        /*00b8*/ 	.byte	0x04, 0x17
        /*00ba*/ 	.short	(.L_169 - .L_168)
.L_168:
        /*00bc*/ 	.word	0x00000000
        /*00c0*/ 	.short	0x0003
        /*00c2*/ 	.short	0x0018
        /*00c4*/ 	.byte	0x00, 0xf0, 0x21, 0x00


	//----- nvinfo : EIATTR_KPARAM_INFO
	.align		4
.L_169:
        /*00c8*/ 	.byte	0x04, 0x17
        /*00ca*/ 	.short	(.L_171 - .L_170)
.L_170:
        /*00cc*/ 	.word	0x00000000
        /*00d0*/ 	.short	0x0002
        /*00d2*/ 	.short	0x0010
        /*00d4*/ 	.byte	0x00, 0xf0, 0x21, 0x00


	//----- nvinfo : EIATTR_KPARAM_INFO
	.align		4
.L_171:
        /*00d8*/ 	.byte	0x04, 0x17
        /*00da*/ 	.short	(.L_173 - .L_172)
.L_172:
        /*00dc*/ 	.word	0x00000000
        /*00e0*/ 	.short	0x0001
        /*00e2*/ 	.short	0x0008
        /*00e4*/ 	.byte	0x00, 0xf5, 0x21, 0x00


	//----- nvinfo : EIATTR_KPARAM_INFO
	.align		4
.L_173:
        /*00e8*/ 	.byte	0x04, 0x17
        /*00ea*/ 	.short	(.L_175 - .L_174)
.L_174:
        /*00ec*/ 	.word	0x00000000
        /*00f0*/ 	.short	0x0000
        /*00f2*/ 	.short	0x0000
        /*00f4*/ 	.byte	0x00, 0xf0, 0x21, 0x00


	//----- nvinfo : EIATTR_SPARSE_MMA_MASK
	.align		4
.L_175:
        /*00f8*/ 	.byte	0x03, 0x50
        /*00fa*/ 	.short	0x0000


	//----- nvinfo : EIATTR_MAXREG_COUNT
	.align		4
        /*00fc*/ 	.byte	0x03, 0x1b
        /*00fe*/ 	.short	0x0040


	//----- nvinfo : EIATTR_ANNOTATIONS
	.align		4
        /*0100*/ 	.byte	0x04, 0x55
        /*0102*/ 	.short	(.L_177 - .L_176)


	//   ....[0]....
.L_176:
        /* <DEDUP_REMOVED lines=12> */


	//----- nvinfo : EIATTR_MERCURY_ISA_VERSION
	.align		4
.L_177:
        /*01b4*/ 	.byte	0x03, 0x5f
        /*01b6*/ 	.short	0x0101


	//----- nvinfo : EIATTR_VRC_CTA_INIT_COUNT
	.align		4
        /*01b8*/ 	.byte	0x02, 0x4a
	.zero		1
	.zero		1


	//----- nvinfo : EIATTR_EXIT_INSTR_OFFSETS
	.align		4
        /*01bc*/ 	.byte	0x04, 0x1c
        /*01be*/ 	.short	(.L_179 - .L_178)


	//   ....[0]....
.L_178:
        /*01c0*/ 	.word	0x000000a0


	//   ....[1]....
        /*01c4*/ 	.word	0x00000130


	//   ....[2]....
        /*01c8*/ 	.word	0x00002d80


	//----- nvinfo : EIATTR_MAX_THREADS
	.align		4
.L_179:
        /*01cc*/ 	.byte	0x04, 0x05
        /*01ce*/ 	.short	(.L_181 - .L_180)
.L_180:
        /*01d0*/ 	.word	0x00000400
        /*01d4*/ 	.word	0x00000001
        /*01d8*/ 	.word	0x00000001


	//----- nvinfo : EIATTR_CRS_STACK_SIZE
	.align		4
.L_181:
        /*01dc*/ 	.byte	0x04, 0x1e
        /*01de*/ 	.short	(.L_183 - .L_182)
.L_182:
        /*01e0*/ 	.word	0x00000000


	//----- nvinfo : EIATTR_CBANK_PARAM_SIZE
	.align		4
.L_183:
        /*01e4*/ 	.byte	0x03, 0x19
        /*01e6*/ 	.short	0x0078


	//----- nvinfo : EIATTR_PARAM_CBANK
	.align		4
        /*01e8*/ 	.byte	0x04, 0x0a
        /*01ea*/ 	.short	(.L_185 - .L_184)
	.align		4
.L_184:
        /*01ec*/ 	.word	index@(.nv.constant0._ZN2at6native13im2col_kernelIN3c104HalfEEEvlPKT_llllllllllllPS4_)
        /*01f0*/ 	.short	0x0380
        /*01f2*/ 	.short	0x0078


	//----- nvinfo : EIATTR_SW_WAR
	.align		4
.L_185:
        /*01f4*/ 	.byte	0x04, 0x36
        /*01f6*/ 	.short	(.L_187 - .L_186)
.L_186:
        /*01f8*/ 	.word	0x00000008
.L_187:


//--------------------- .nv.info._ZN2at6native13im2col_kernelIfEEvlPKT_llllllllllllPS2_ --------------------------
	.section	.nv.info._ZN2at6native13im2col_kernelIfEEvlPKT_llllllllllllPS2_,"",@"SHT_CUDA_INFO"
	.sectionflags	@""
	.align	4


	//----- nvinfo : EIATTR_CUDA_API_VERSION
	.align		4
        /*0000*/ 	.byte	0x04, 0x37
        /*0002*/ 	.short	(.L_189 - .L_188)
.L_188:
        /*0004*/ 	.word	0x00000082


	//----- nvinfo : EIATTR_KPARAM_INFO
	.align		4
.L_189:
        /*0008*/ 	.byte	0x04, 0x17
        /*000a*/ 	.short	(.L_191 - .L_190)
.L_190:
        /*000c*/ 	.word	0x00000000
        /*0010*/ 	.short	0x000e
        /*0012*/ 	.short	0x0070
        /*0014*/ 	.byte	0x00, 0xf5, 0x21, 0x00


	//----- nvinfo : EIATTR_KPARAM_INFO
	.align		4
.L_191:
        /*0018*/ 	.byte	0x04, 0x17
        /*001a*/ 	.short	(.L_193 - .L_192)
.L_192:
        /*001c*/ 	.word	0x00000000
        /*0020*/ 	.short	0x000d
        /*0022*/ 	.short	0x0068
        /*0024*/ 	.byte	0x00, 0xf0, 0x21, 0x00


	//----- nvinfo : EIATTR_KPARAM_INFO
	.align		4
.L_193:
        /*0028*/ 	.byte	0x04, 0x17
        /*002a*/ 	.short	(.L_195 - .L_194)
.L_194:
        /*002c*/ 	.word	0x00000000
        /*0030*/ 	.short	0x000c
        /*0032*/ 	.short	0x0060
        /*0034*/ 	.byte	0x00, 0xf0, 0x21, 0x00


	//----- nvinfo : EIATTR_KPARAM_INFO
	.align		4
.L_195:
        /*0038*/ 	.byte	0x04, 0x17
        /*003a*/ 	.short	(.L_197 - .L_196)
.L_196:
        /*003c*/ 	.word	0x00000000
        /*0040*/ 	.short	0x000b
        /*0042*/ 	.short	0x0058
        /*0044*/ 	.byte	0x00, 0xf0, 0x21, 0x00


	//----- nvinfo : EIATTR_KPARAM_INFO
	.align		4
.L_197:
        /*0048*/ 	.byte	0x04, 0x17
        /*004a*/ 	.short	(.L_199 - .L_198)
.L_198:
        /*004c*/ 	.word	0x00000000
        /*0050*/ 	.short	0x000a
        /*0052*/ 	.short	0x0050
        /*0054*/ 	.byte	0x00, 0xf0, 0x21, 0x00


	//----- nvinfo : EIATTR_KPARAM_INFO
	.align		4
.L_199:
        /*0058*/ 	.byte	0x04, 0x17
        /*005a*/ 	.short	(.L_201 - .L_200)
.L_200:
        /*005c*/ 	.word	0x00000000
        /*0060*/ 	.short	0x0009
        /*0062*/ 	.short	0x0048
        /*0064*/ 	.byte	0x00, 0xf0, 0x21, 0x00


	//----- nvinfo : EIATTR_KPARAM_INFO
	.align		4
.L_201:
        /*0068*/ 	.byte	0x04, 0x17
        /*006a*/ 	.short	(.L_203 - .L_202)
.L_202:
        /*006c*/ 	.word	0x00000000
        /*0070*/ 	.short	0x0008
        /*0072*/ 	.short	0x0040
        /*0074*/ 	.byte	0x00, 0xf0, 0x21, 0x00


	//----- nvinfo : EIATTR_KPARAM_INFO
	.align		4
.L_203:
        /*0078*/ 	.byte	0x04, 0x17
        /*007a*/ 	.short	(.L_205 - .L_204)
.L_204:
        /*007c*/ 	.word	0x00000000
        /*0080*/ 	.short	0x0007
        /*0082*/ 	.short	0x0038
        /*0084*/ 	.byte	0x00, 0xf0, 0x21, 0x00


	//----- nvinfo : EIATTR_KPARAM_INFO
	.align		4
.L_205:
        /*0088*/ 	.byte	0x04, 0x17
        /*008a*/ 	.short	(.L_207 - .L_206)
.L_206:
        /*008c*/ 	.word	0x00000000
        /*0090*/ 	.short	0x0006
        /*0092*/ 	.short	0x0030
        /*0094*/ 	.byte	0x00, 0xf0, 0x21, 0x00


	//----- nvinfo : EIATTR_KPARAM_INFO
	.align		4
.L_207:
        /*0098*/ 	.byte	0x04, 0x17
        /*009a*/ 	.short	(.L_209 - .L_208)
.L_208:
        /*009c*/ 	.word	0x00000000
        /*00a0*/ 	.short	0x0005
        /*00a2*/ 	.short	0x0028
        /*00a4*/ 	.byte	0x00, 0xf0, 0x21, 0x00


	//----- nvinfo : EIATTR_KPARAM_INFO
	.align		4
.L_209:
        /*00a8*/ 	.byte	0x04, 0x17
        /*00aa*/ 	.short	(.L_211 - .L_210)
.L_210:
        /*00ac*/ 	.word	0x00000000
        /*00b0*/ 	.short	0x0004
        /*00b2*/ 	.short	0x0020
        /*00b4*/ 	.byte	0x00, 0xf0, 0x21, 0x00


	//----- nvinfo : EIATTR_KPARAM_INFO
	.align		4
.L_211:
        /*00b8*/ 	.byte	0x04, 0x17
        /*00ba*/ 	.short	(.L_213 - .L_212)
.L_212:
        /*00bc*/ 	.word	0x00000000
        /*00c0*/ 	.short	0x0003
        /*00c2*/ 	.short	0x0018
        /*00c4*/ 	.byte	0x00, 0xf0, 0x21, 0x00


	//----- nvinfo : EIATTR_KPARAM_INFO
	.align		4
.L_213:
        /*00c8*/ 	.byte	0x04, 0x17
        /*00ca*/ 	.short	(.L_215 - .L_214)
.L_214:
        /*00cc*/ 	.word	0x00000000
        /*00d0*/ 	.short	0x0002
        /*00d2*/ 	.short	0x0010
        /*00d4*/ 	.byte	0x00, 0xf0, 0x21, 0x00


	//----- nvinfo : EIATTR_KPARAM_INFO
	.align		4
.L_215:
        /*00d8*/ 	.byte	0x04, 0x17
        /*00da*/ 	.short	(.L_217 - .L_216)
.L_216:
        /*00dc*/ 	.word	0x00000000
        /*00e0*/ 	.short	0x0001
        /*00e2*/ 	.short	0x0008
        /*00e4*/ 	.byte	0x00, 0xf5, 0x21, 0x00


	//----- nvinfo : EIATTR_KPARAM_INFO
	.align		4
.L_217:
        /*00e8*/ 	.byte	0x04, 0x17
        /*00ea*/ 	.short	(.L_219 - .L_218)
.L_218:
        /*00ec*/ 	.word	0x00000000
        /*00f0*/ 	.short	0x0000
        /*00f2*/ 	.short	0x0000
        /*00f4*/ 	.byte	0x00, 0xf0, 0x21, 0x00


	//----- nvinfo : EIATTR_SPARSE_MMA_MASK
	.align		4
.L_219:
        /*00f8*/ 	.byte	0x03, 0x50
        /*00fa*/ 	.short	0x0000


	//----- nvinfo : EIATTR_MAXREG_COUNT
	.align		4
        /*00fc*/ 	.byte	0x03, 0x1b
        /*00fe*/ 	.short	0x0040


	//----- nvinfo : EIATTR_ANNOTATIONS
	.align		4
        /*0100*/ 	.byte	0x04, 0x55
        /*0102*/ 	.short	(.L_221 - .L_220)


	//   ....[0]....
.L_220:
        /* <DEDUP_REMOVED lines=12> */


	//----- nvinfo : EIATTR_MERCURY_ISA_VERSION
	.align		4
.L_221:
        /*01b4*/ 	.byte	0x03, 0x5f
        /*01b6*/ 	.short	0x0101


	//----- nvinfo : EIATTR_VRC_CTA_INIT_COUNT
	.align		4
        /*01b8*/ 	.byte	0x02, 0x4a
	.zero		1
	.zero		1


	//----- nvinfo : EIATTR_EXIT_INSTR_OFFSETS
	.align		4
        /*01bc*/ 	.byte	0x04, 0x1c
        /*01be*/ 	.short	(.L_223 - .L_222)


	//   ....[0]....
.L_222:
        /*01c0*/ 	.word	0x000000a0


	//   ....[1]....
        /*01c4*/ 	.word	0x00000130


	//   ....[2]....
        /*01c8*/ 	.word	0x00002bc0


	//----- nvinfo : EIATTR_MAX_THREADS
	.align		4
.L_223:
        /*01cc*/ 	.byte	0x04, 0x05
        /*01ce*/ 	.short	(.L_225 - .L_224)
.L_224:
        /*01d0*/ 	.word	0x00000400
        /*01d4*/ 	.word	0x00000001
        /*01d8*/ 	.word	0x00000001


	//----- nvinfo : EIATTR_CRS_STACK_SIZE
	.align		4
.L_225:
        /*01dc*/ 	.byte	0x04, 0x1e
        /*01de*/ 	.short	(.L_227 - .L_226)
.L_226:
        /*01e0*/ 	.word	0x00000000


	//----- nvinfo : EIATTR_CBANK_PARAM_SIZE
	.align		4
.L_227:
        /*01e4*/ 	.byte	0x03, 0x19
        /*01e6*/ 	.short	0x0078


	//----- nvinfo : EIATTR_PARAM_CBANK
	.align		4
        /*01e8*/ 	.byte	0x04, 0x0a
        /*01ea*/ 	.short	(.L_229 - .L_228)
	.align		4
.L_228:
        /*01ec*/ 	.word	index@(.nv.constant0._ZN2at6native13im2col_kernelIfEEvlPKT_llllllllllllPS2_)
        /*01f0*/ 	.short	0x0380
        /*01f2*/ 	.short	0x0078


	//----- nvinfo : EIATTR_SW_WAR
	.align		4
.L_229:
        /*01f4*/ 	.byte	0x04, 0x36
        /*01f6*/ 	.short	(.L_231 - .L_230)
.L_230:
        /*01f8*/ 	.word	0x00000008
.L_231:


//--------------------- .nv.info._ZN2at6native13im2col_kernelIdEEvlPKT_llllllllllllPS2_ --------------------------
	.section	.nv.info._ZN2at6native13im2col_kernelIdEEvlPKT_llllllllllllPS2_,"",@"SHT_CUDA_INFO"
	.sectionflags	@""
	.align	4


	//----- nvinfo : EIATTR_CUDA_API_VERSION
	.align		4
        /*0000*/ 	.byte	0x04, 0x37
        /*0002*/ 	.short	(.L_233 - .L_232)
.L_232:
        /*0004*/ 	.word	0x00000082


	//----- nvinfo : EIATTR_KPARAM_INFO
	.align		4
.L_233:
        /*0008*/ 	.byte	0x04, 0x17
        /*000a*/ 	.short	(.L_235 - .L_234)
.L_234:
        /*000c*/ 	.word	0x00000000
        /*0010*/ 	.short	0x000e
        /*0012*/ 	.short	0x0070
        /*0014*/ 	.byte	0x00, 0xf5, 0x21, 0x00


	//----- nvinfo : EIATTR_KPARAM_INFO
	.align		4
.L_235:
        /*0018*/ 	.byte	0x04, 0x17
        /*001a*/ 	.short	(.L_237 - .L_236)
.L_236:
        /*001c*/ 	.word	0x00000000
        /*0020*/ 	.short	0x000d
        /*0022*/ 	.short	0x0068
        /*0024*/ 	.byte	0x00, 0xf0, 0x21, 0x00


	//----- nvinfo : EIATTR_KPARAM_INFO
	.align		4
.L_237:
        /*0028*/ 	.byte	0x04, 0x17
        /*002a*/ 	.short	(.L_239 - .L_238)
.L_238:
        /*002c*/ 	.word	0x00000000
        /*0030*/ 	.short	0x000c
        /*0032*/ 	.short	0x0060
        /*0034*/ 	.byte	0x00, 0xf0, 0x21, 0x00


	//----- nvinfo : EIATTR_KPARAM_INFO
	.align		4
.L_239:
        /*0038*/ 	.byte	0x04, 0x17
        /*003a*/ 	.short	(.L_241 - .L_240)
.L_240:
        /*003c*/ 	.word	0x00000000
        /*0040*/ 	.short	0x000b
        /*0042*/ 	.short	0x0058
        /*0044*/ 	.byte	0x00, 0xf0, 0x21, 0x00


	//----- nvinfo : EIATTR_KPARAM_INFO
	.align		4
.L_241:
        /*0048*/ 	.byte	0x04, 0x17
        /*004a*/ 	.short	(.L_243 - .L_242)
.L_242:
        /*004c*/ 	.word	0x00000000
        /*0050*/ 	.short	0x000a
        /*0052*/ 	.short	0x0050
        /*0054*/ 	.byte	0x00, 0xf0, 0x21, 0x00


	//----- nvinfo : EIATTR_KPARAM_INFO
	.align		4
.L_243:
        /*0058*/ 	.byte	0x04, 0x17
        /*005a*/ 	.short	(.L_245 - .L_244)
.L_244:
        /*005c*/ 	.word	0x00000000
        /*0060*/ 	.short	0x0009
        /*0062*/ 	.short	0x0048
        /*0064*/ 	.byte	0x00, 0xf0, 0x21, 0x00


	//----- nvinfo : EIATTR_KPARAM_INFO
	.align		4
.L_245:
        /*0068*/ 	.byte	0x04, 0x17
        /*006a*/ 	.short	(.L_247 - .L_246)
.L_246:
        /*006c*/ 	.word	0x00000000
        /*0070*/ 	.short	0x0008
        /*0072*/ 	.short	0x0040
        /*0074*/ 	.byte	0x00, 0xf0, 0x21, 0x00


	//----- nvinfo : EIATTR_KPARAM_INFO
	.align		4
.L_247:
        /*0078*/ 	.byte	0x04, 0x17
        /*007a*/ 	.short	(.L_249 - .L_248)
.L_248:
        /*007c*/ 	.word	0x00000000
        /*0080*/ 	.short	0x0007
        /*0082*/ 	.short	0x0038
        /*0084*/ 	.byte	0x00, 0xf0, 0x21, 0x00


	//----- nvinfo : EIATTR_KPARAM_INFO
	.align		4
.L_249:
        /*0088*/ 	.byte	0x04, 0x17
        /*008a*/ 	.short	(.L_251 - .L_250)
.L_250:
        /*008c*/ 	.word	0x00000000
        /*0090*/ 	.short	0x0006
        /*0092*/ 	.short	0x0030
        /*0094*/ 	.byte	0x00, 0xf0, 0x21, 0x00


	//----- nvinfo : EIATTR_KPARAM_INFO
	.align		4
.L_251:
        /*0098*/ 	.byte	0x04, 0x17
        /*009a*/ 	.short	(.L_253 - .L_252)
.L_252:
        /*009c*/ 	.word	0x00000000
        /*00a0*/ 	.short	0x0005
        /*00a2*/ 	.short	0x0028
        /*00a4*/ 	.byte	0x00, 0xf0, 0x21, 0x00


	//----- nvinfo : EIATTR_KPARAM_INFO
	.align		4
.L_253:
        /*00a8*/ 	.byte	0x04, 0x17
        /*00aa*/ 	.short	(.L_255 - .L_254)
.L_254:
        /*00ac*/ 	.word	0x00000000
        /*00b0*/ 	.short	0x0004
        /*00b2*/ 	.short	0x0020
        /*00b4*/ 	.byte	0x00, 0xf0, 0x21, 0x00


	//----- nvinfo : EIATTR_KPARAM_INFO
	.align		4
.L_255:
        /*00b8*/ 	.byte	0x04, 0x17
        /*00ba*/ 	.short	(.L_257 - .L_256)
.L_256:
        /*00bc*/ 	.word	0x00000000
        /*00c0*/ 	.short	0x0003
        /*00c2*/ 	.short	0x0018
        /*00c4*/ 	.byte	0x00, 0xf0, 0x21, 0x00


	//----- nvinfo : EIATTR_KPARAM_INFO
	.align		4
.L_257:
        /*00c8*/ 	.byte	0x04, 0x17
        /*00ca*/ 	.short	(.L_259 - .L_258)
.L_258:
        /*00cc*/ 	.word	0x00000000
        /*00d0*/ 	.short	0x0002
        /*00d2*/ 	.short	0x0010
        /*00d4*/ 	.byte	0x00, 0xf0, 0x21, 0x00


	//----- nvinfo : EIATTR_KPARAM_INFO
	.align		4
.L_259:
        /*00d8*/ 	.byte	0x04, 0x17
        /*00da*/ 	.short	(.L_261 - .L_260)
.L_260:
        /*00dc*/ 	.word	0x00000000
        /*00e0*/ 	.short	0x0001
        /*00e2*/ 	.short	0x0008
        /*00e4*/ 	.byte	0x00, 0xf5, 0x21, 0x00


	//----- nvinfo : EIATTR_KPARAM_INFO
	.align		4
.L_261:
        /*00e8*/ 	.byte	0x04, 0x17
        /*00ea*/ 	.short	(.L_263 - .L_262)
.L_262:
        /*00ec*/ 	.word	0x00000000
        /*00f0*/ 	.short	0x0000
        /*00f2*/ 	.short	0x0000
        /*00f4*/ 	.byte	0x00, 0xf0, 0x21, 0x00


	//----- nvinfo : EIATTR_SPARSE_MMA_MASK
	.align		4
.L_263:
        /*00f8*/ 	.byte	0x03, 0x50
        /*00fa*/ 	.short	0x0000


	//----- nvinfo : EIATTR_MAXREG_COUNT
	.align		4
        /*00fc*/ 	.byte	0x03, 0x1b
        /*00fe*/ 	.short	0x0040


	//----- nvinfo : EIATTR_ANNOTATIONS
	.align		4
        /*0100*/ 	.byte	0x04, 0x55
        /*0102*/ 	.short	(.L_265 - .L_264)


	//   ....[0]....
.L_264:
        /* <DEDUP_REMOVED lines=12> */


	//----- nvinfo : EIATTR_MERCURY_ISA_VERSION
	.align		4
.L_265:
        /*01b4*/ 	.byte	0x03, 0x5f
        /*01b6*/ 	.short	0x0101


	//----- nvinfo : EIATTR_VRC_CTA_INIT_COUNT
	.align		4
        /*01b8*/ 	.byte	0x02, 0x4a
	.zero		1
	.zero		1


	//----- nvinfo : EIATTR_EXIT_INSTR_OFFSETS
	.align		4
        /*01bc*/ 	.byte	0x04, 0x1c
        /*01be*/ 	.short	(.L_267 - .L_266)


	//   ....[0]....
.L_266:
        /*01c0*/ 	.word	0x000000a0


	//   ....[1]....
        /*01c4*/ 	.word	0x00000130


	//   ....[2]....
        /*01c8*/ 	.word	0x00002ba0


	//----- nvinfo : EIATTR_MAX_THREADS
	.align		4
.L_267:
        /*01cc*/ 	.byte	0x04, 0x05
        /*01ce*/ 	.short	(.L_269 - .L_268)
.L_268:
        /*01d0*/ 	.word	0x00000400
        /*01d4*/ 	.word	0x00000001
        /*01d8*/ 	.word	0x00000001


	//----- nvinfo : EIATTR_CRS_STACK_SIZE
	.align		4
.L_269:
        /*01dc*/ 	.byte	0x04, 0x1e
        /*01de*/ 	.short	(.L_271 - .L_270)
.L_270:
        /*01e0*/ 	.word	0x00000000


	//----- nvinfo : EIATTR_CBANK_PARAM_SIZE
	.align		4
.L_271:
        /*01e4*/ 	.byte	0x03, 0x19
        /*01e6*/ 	.short	0x0078


	//----- nvinfo : EIATTR_PARAM_CBANK
	.align		4
        /*01e8*/ 	.byte	0x04, 0x0a
        /*01ea*/ 	.short	(.L_273 - .L_272)
	.align		4
.L_272:
        /*01ec*/ 	.word	index@(.nv.constant0._ZN2at6native13im2col_kernelIdEEvlPKT_llllllllllllPS2_)
        /*01f0*/ 	.short	0x0380
        /*01f2*/ 	.short	0x0078


	//----- nvinfo : EIATTR_SW_WAR
	.align		4
.L_273:
        /*01f4*/ 	.byte	0x04, 0x36
        /*01f6*/ 	.short	(.L_275 - .L_274)
.L_274:
        /*01f8*/ 	.word	0x00000008
.L_275:


//--------------------- .nv.info._ZN2at6native13col2im_kernelIN3c108BFloat16EfEEvlPKT_llllllllllllPS4_ --------------------------
	.section	.nv.info._ZN2at6native13col2im_kernelIN3c108BFloat16EfEEvlPKT_llllllllllllPS4_,"",@"SHT_CUDA_INFO"
	.sectionflags	@""
	.align	4


	//----- nvinfo : EIATTR_CUDA_API_VERSION
	.align		4
        /*0000*/ 	.byte	0x04, 0x37
        /*0002*/ 	.short	(.L_277 - .L_276)
.L_276:
        /*0004*/ 	.word	0x00000082


	//----- nvinfo : EIATTR_KPARAM_INFO
	.align		4
.L_277:
        /*0008*/ 	.byte	0x04, 0x17
        /*000a*/ 	.short	(.L_279 - .L_278)
.L_278:
        /*000c*/ 	.word	0x00000000
        /*0010*/ 	.short	0x000e
        /*0012*/ 	.short	0x0070
        /*0014*/ 	.byte	0x00, 0xf5, 0x21, 0x00


	//----- nvinfo : EIATTR_KPARAM_INFO
	.align		4
.L_279:
        /*0018*/ 	.byte	0x04, 0x17
        /*001a*/ 	.short	(.L_281 - .L_280)
.L_280:
        /*001c*/ 	.word	0x00000000
        /*0020*/ 	.short	0x000d
        /*0022*/ 	.short	0x0068
        /*0024*/ 	.byte	0x00, 0xf0, 0x21, 0x00


	//----- nvinfo : EIATTR_KPARAM_INFO
	.align		4
.L_281:
        /*0028*/ 	.byte	0x04, 0x17
        /*002a*/ 	.short	(.L_283 - .L_282)
.L_282:
        /*002c*/ 	.word	0x00000000
        /*0030*/ 	.short	0x000c
        /*0032*/ 	.short	0x0060
        /*0034*/ 	.byte	0x00, 0xf0, 0x21, 0x00


	//----- nvinfo : EIATTR_KPARAM_INFO
	.align		4
.L_283:
        /*0038*/ 	.byte	0x04, 0x17
        /*003a*/ 	.short	(.L_285 - .L_284)
.L_284:
        /*003c*/ 	.word	0x00000000
        /*0040*/ 	.short	0x000b
        /*0042*/ 	.short	0x0058
        /*0044*/ 	.byte	0x00, 0xf0, 0x21, 0x00


	//----- nvinfo : EIATTR_KPARAM_INFO
	.align		4
.L_285:
        /*0048*/ 	.byte	0x04, 0x17
        /*004a*/ 	.short	(.L_287 - .L_286)
.L_286:
        /*004c*/ 	.word	0x00000000
        /*0050*/ 	.short	0x000a
        /*0052*/ 	.short	0x0050
        /*0054*/ 	.byte	0x00, 0xf0, 0x21, 0x00


	//----- nvinfo : EIATTR_KPARAM_INFO
	.align		4
.L_287:
        /*0058*/ 	.byte	0x04, 0x17
        /*005a*/ 	.short	(.L_289 - .L_288)
.L_288:
        /*005c*/ 	.word	0x00000000
        /*0060*/ 	.short	0x0009
        /*0062*/ 	.short	0x0048
        /*0064*/ 	.byte	0x00, 0xf0, 0x21, 0x00


	//----- nvinfo : EIATTR_KPARAM_INFO
	.align		4
.L_289:
        /*0068*/ 	.byte	0x04, 0x17
        /*006a*/ 	.short	(.L_291 - .L_290)
.L_290:
        /*006c*/ 	.word	0x00000000
        /*0070*/ 	.short	0x0008
        /*0072*/ 	.short	0x0040
        /*0074*/ 	.byte	0x00, 0xf0, 0x21, 0x00


	//----- nvinfo : EIATTR_KPARAM_INFO
	.align		4
.L_291:
        /*0078*/ 	.byte	0x04, 0x17
        /*007a*/ 	.short	(.L_293 - .L_292)
.L_292:
        /*007c*/ 	.word	0x00000000
        /*0080*/ 	.short	0x0007
        /*0082*/ 	.short	0x0038
        /*0084*/ 	.byte	0x00, 0xf0, 0x21, 0x00


	//----- nvinfo : EIATTR_KPARAM_INFO
	.align		4
.L_293:
        /*0088*/ 	.byte	0x04, 0x17
        /*008a*/ 	.short	(.L_295 - .L_294)
.L_294:
        /*008c*/ 	.word	0x00000000
        /*0090*/ 	.short	0x0006
        /*0092*/ 	.short	0x0030
        /*0094*/ 	.byte	0x00, 0xf0, 0x21, 0x00


	//----- nvinfo : EIATTR_KPARAM_INFO
	.align		4
.L_295:
        /*0098*/ 	.byte	0x04, 0x17
        /*009a*/ 	.short	(.L_297 - .L_296)
.L_296:
        /*009c*/ 	.word	0x00000000
        /*00a0*/ 	.short	0x0005
        /*00a2*/ 	.short	0x0028
        /*00a4*/ 	.byte	0x00, 0xf0, 0x21, 0x00


	//----- nvinfo : EIATTR_KPARAM_INFO
	.align		4
.L_297:
        /*00a8*/ 	.byte	0x04, 0x17
        /*00aa*/ 	.short	(.L_299 - .L_298)
.L_298:
        /*00ac*/ 	.word	0x00000000
        /*00b0*/ 	.short	0x0004
        /*00b2*/ 	.short	0x0020
        /*00b4*/ 	.byte	0x00, 0xf0, 0x21, 0x00


	//----- nvinfo : EIATTR_KPARAM_INFO
	.align		4
.L_299:
        /*00b8*/ 	.byte	0x04, 0x17
        /*00ba*/ 	.short	(.L_301 - .L_300)
.L_300:
        /*00bc*/ 	.word	0x00000000
        /*00c0*/ 	.short	0x0003
        /*00c2*/ 	.short	0x0018
        /*00c4*/ 	.byte	0x00, 0xf0, 0x21, 0x00


	//----- nvinfo : EIATTR_KPARAM_INFO
	.align		4
.L_301:
        /*00c8*/ 	.byte	0x04, 0x17
        /*00ca*/ 	.short	(.L_303 - .L_302)
.L_302:
        /*00cc*/ 	.word	0x00000000
        /*00d0*/ 	.short	0x0002
        /*00d2*/ 	.short	0x0010
        /*00d4*/ 	.byte	0x00, 0xf0, 0x21, 0x00


	//----- nvinfo : EIATTR_KPARAM_INFO
	.align		4
.L_303:
        /*00d8*/ 	.byte	0x04, 0x17
        /*00da*/ 	.short	(.L_305 - .L_304)
.L_304:
        /*00dc*/ 	.word	0x00000000
        /*00e0*/ 	.short	0x0001
        /*00e2*/ 	.short	0x0008
        /*00e4*/ 	.byte	0x00, 0xf5, 0x21, 0x00


	//----- nvinfo : EIATTR_KPARAM_INFO
	.align		4
.L_305:
        /*00e8*/ 	.byte	0x04, 0x17
        /*00ea*/ 	.short	(.L_307 - .L_306)
.L_306:
        /*00ec*/ 	.word	0x00000000
        /*00f0*/ 	.short	0x0000
        /*00f2*/ 	.short	0x0000
        /*00f4*/ 	.byte	0x00, 0xf0, 0x21, 0x00


	//----- nvinfo : EIATTR_SPARSE_MMA_MASK
	.align		4
.L_307:
        /*00f8*/ 	.byte	0x03, 0x50
        /*00fa*/ 	.short	0x0000


	//----- nvinfo : EIATTR_MAXREG_COUNT
	.align		4
        /*00fc*/ 	.byte	0x03, 0x1b
        /*00fe*/ 	.short	0x0080


	//----- nvinfo : EIATTR_ANNOTATIONS
	.align		4
        /*0100*/ 	.byte	0x04, 0x55
        /*0102*/ 	.short	(.L_309 - .L_308)


	//   ....[0]....
.L_308:
        /*0104*/ 	.word	0x00000001
        /*0108*/ 	.byte	0xc0, 0x00, 0x00, 0x00, 0x01, 0x00, 0x00, 0x00, 0xe0, 0x00, 0x00, 0x00, 0x01, 0x00, 0x00, 0x00
        /*0118*/ 	.byte	0x30, 0x01, 0x00, 0x00, 0x01, 0x00, 0x00, 0x00, 0x90, 0x03, 0x00, 0x00, 0x01, 0x00, 0x00, 0x00
        /*0128*/ 	.byte	0xb0, 0x06, 0x00, 0x00, 0x01, 0x00, 0x00, 0x00, 0x70, 0x15, 0x00, 0x00, 0x01, 0x00, 0x00, 0x00
        /*0138*/ 	.byte	0x70, 0x5c, 0x00, 0x00, 0x01, 0x00, 0x00, 0x00, 0xe0, 0x5c, 0x00, 0x00, 0x01, 0x00, 0x00, 0x00
        /*0148*/ 	.byte	0x00, 0x5d, 0x00, 0x00, 0x01, 0x00, 0x00, 0x00, 0xd0, 0x5d, 0x00, 0x00, 0x01, 0x00, 0x00, 0x00
        /*0158*/ 	.byte	0xf0, 0x5d, 0x00, 0x00


	//----- nvinfo : EIATTR_MERCURY_ISA_VERSION
	.align		4
.L_309:
        /*015c*/ 	.byte	0x03, 0x5f
        /*015e*/ 	.short	0x0101


	//----- nvinfo : EIATTR_VRC_CTA_INIT_COUNT
	.align		4
        /*0160*/ 	.byte	0x02, 0x4a
	.zero		1
	.zero		1


	//----- nvinfo : EIATTR_EXIT_INSTR_OFFSETS
	.align		4
        /*0164*/ 	.byte	0x04, 0x1c
        /*0166*/ 	.short	(.L_311 - .L_310)


	//   ....[0]....
.L_310:
        /*0168*/ 	.word	0x000000a0


	//   ....[1]....
        /*016c*/ 	.word	0x00005e10


	//----- nvinfo : EIATTR_MAX_THREADS
	.align		4
.L_311:
        /*0170*/ 	.byte	0x04, 0x05
        /*0172*/ 	.short	(.L_313 - .L_312)
.L_312:
        /*0174*/ 	.word	0x00000200
        /*0178*/ 	.word	0x00000001
        /*017c*/ 	.word	0x00000001


	//----- nvinfo : EIATTR_CRS_STACK_SIZE
	.align		4
.L_313:
        /*0180*/ 	.byte	0x04, 0x1e
        /*0182*/ 	.short	(.L_315 - .L_314)
.L_314:
        /*0184*/ 	.word	0x00000000


	//----- nvinfo : EIATTR_CBANK_PARAM_SIZE
	.align		4
.L_315:
        /*0188*/ 	.byte	0x03, 0x19
        /*018a*/ 	.short	0x0078


	//----- nvinfo : EIATTR_PARAM_CBANK
	.align		4
        /*018c*/ 	.byte	0x04, 0x0a
        /*018e*/ 	.short	(.L_317 - .L_316)
	.align		4
.L_316:
        /*0190*/ 	.word	index@(.nv.constant0._ZN2at6native13col2im_kernelIN3c108BFloat16EfEEvlPKT_llllllllllllPS4_)
        /*0194*/ 	.short	0x0380
        /*0196*/ 	.short	0x0078


	//----- nvinfo : EIATTR_SW_WAR
	.align		4
.L_317:
        /*0198*/ 	.byte	0x04, 0x36
        /*019a*/ 	.short	(.L_319 - .L_318)
.L_318:
        /*019c*/ 	.word	0x00000008
.L_319:


//--------------------- .nv.info._ZN2at6native13col2im_kernelIN3c104HalfEfEEvlPKT_llllllllllllPS4_ --------------------------
	.section	.nv.info._ZN2at6native13col2im_kernelIN3c104HalfEfEEvlPKT_llllllllllllPS4_,"",@"SHT_CUDA_INFO"
	.sectionflags	@""
	.align	4


	//----- nvinfo : EIATTR_CUDA_API_VERSION
	.align		4
        /*0000*/ 	.byte	0x04, 0x37
        /*0002*/ 	.short	(.L_321 - .L_320)
.L_320:
        /*0004*/ 	.word	0x00000082


	//----- nvinfo : EIATTR_KPARAM_INFO
	.align		4
.L_321:
        /*0008*/ 	.byte	0x04, 0x17
        /*000a*/ 	.short	(.L_323 - .L_322)
.L_322:
        /*000c*/ 	.word	0x00000000
        /*0010*/ 	.short	0x000e
        /*0012*/ 	.short	0x0070
        /*0014*/ 	.byte	0x00, 0xf5, 0x21, 0x00


	//----- nvinfo : EIATTR_KPARAM_INFO
	.align		4
.L_323:
        /*0018*/ 	.byte	0x04, 0x17
        /*001a*/ 	.short	(.L_325 - .L_324)
.L_324:
        /*001c*/ 	.word	0x00000000
        /*0020*/ 	.short	0x000d
        /*0022*/ 	.short	0x0068
        /*0024*/ 	.byte	0x00, 0xf0, 0x21, 0x00


	//----- nvinfo : EIATTR_KPARAM_INFO
	.align		4
.L_325:
        /*0028*/ 	.byte	0x04, 0x17
        /*002a*/ 	.short	(.L_327 - .L_326)
.L_326:
        /*002c*/ 	.word	0x00000000
        /*0030*/ 	.short	0x000c
        /*0032*/ 	.short	0x0060
        /*0034*/ 	.byte	0x00, 0xf0, 0x21, 0x00


	//----- nvinfo : EIATTR_KPARAM_INFO
	.align		4
.L_327:
        /*0038*/ 	.byte	0x04, 0x17
        /*003a*/ 	.short	(.L_329 - .L_328)
.L_328:
        /*003c*/ 	.word	0x00000000
        /*0040*/ 	.short	0x000b
        /*0042*/ 	.short	0x0058
        /*0044*/ 	.byte	0x00, 0xf0, 0x21, 0x00


	//----- nvinfo : EIATTR_KPARAM_INFO
	.align		4
.L_329:
        /*0048*/ 	.byte	0x04, 0x17
        /*004a*/ 	.short	(.L_331 - .L_330)
.L_330:
        /*004c*/ 	.word	0x00000000
        /*0050*/ 	.short	0x000a
        /*0052*/ 	.short	0x0050
        /*0054*/ 	.byte	0x00, 0xf0, 0x21, 0x00


	//----- nvinfo : EIATTR_KPARAM_INFO
	.align		4
.L_331:
        /*0058*/ 	.byte	0x04, 0x17
        /*005a*/ 	.short	(.L_333 - .L_332)
.L_332:
        /*005c*/ 	.word	0x00000000
        /*0060*/ 	.short	0x0009
        /*0062*/ 	.short	0x0048
        /*0064*/ 	.byte	0x00, 0xf0, 0x21, 0x00


	//----- nvinfo : EIATTR_KPARAM_INFO
	.align		4
.L_333:
        /*0068*/ 	.byte	0x04, 0x17
        /*006a*/ 	.short	(.L_335 - .L_334)
.L_334:
        /*006c*/ 	.word	0x00000000
        /*0070*/ 	.short	0x0008
        /*0072*/ 	.short	0x0040
        /*0074*/ 	.byte	0x00, 0xf0, 0x21, 0x00


	//----- nvinfo : EIATTR_KPARAM_INFO
	.align		4
.L_335:
        /*0078*/ 	.byte	0x04, 0x17
        /*007a*/ 	.short	(.L_337 - .L_336)
.L_336:
        /*007c*/ 	.word	0x00000000
        /*0080*/ 	.short	0x0007
        /*0082*/ 	.short	0x0038
        /*0084*/ 	.byte	0x00, 0xf0, 0x21, 0x00


	//----- nvinfo : EIATTR_KPARAM_INFO
	.align		4
.L_337:
        /*0088*/ 	.byte	0x04, 0x17
        /*008a*/ 	.short	(.L_339 - .L_338)
.L_338:
        /*008c*/ 	.word	0x00000000
        /*0090*/ 	.short	0x0006
        /*0092*/ 	.short	0x0030
        /*0094*/ 	.byte	0x00, 0xf0, 0x21, 0x00


	//----- nvinfo : EIATTR_KPARAM_INFO
	.align		4
.L_339:
        /*0098*/ 	.byte	0x04, 0x17
        /*009a*/ 	.short	(.L_341 - .L_340)
.L_340:
        /*009c*/ 	.word	0x00000000
        /*00a0*/ 	.short	0x0005
        /*00a2*/ 	.short	0x0028
        /*00a4*/ 	.byte	0x00, 0xf0, 0x21, 0x00


	//----- nvinfo : EIATTR_KPARAM_INFO
	.align		4
.L_341:
        /*00a8*/ 	.byte	0x04, 0x17
        /*00aa*/ 	.short	(.L_343 - .L_342)
.L_342:
        /*00ac*/ 	.word	0x00000000
        /*00b0*/ 	.short	0x0004
        /*00b2*/ 	.short	0x0020
        /*00b4*/ 	.byte	0x00, 0xf0, 0x21, 0x00


	//----- nvinfo : EIATTR_KPARAM_INFO
	.align		4
.L_343:
        /*00b8*/ 	.byte	0x04, 0x17
        /*00ba*/ 	.short	(.L_345 - .L_344)
.L_344:
        /*00bc*/ 	.word	0x00000000
        /*00c0*/ 	.short	0x0003
        /*00c2*/ 	.short	0x0018
        /*00c4*/ 	.byte	0x00, 0xf0, 0x21, 0x00


	//----- nvinfo : EIATTR_KPARAM_INFO
	.align		4
.L_345:
        /*00c8*/ 	.byte	0x04, 0x17
        /*00ca*/ 	.short	(.L_347 - .L_346)
.L_346:
        /*00cc*/ 	.word	0x00000000
        /*00d0*/ 	.short	0x0002
        /*00d2*/ 	.short	0x0010
        /*00d4*/ 	.byte	0x00, 0xf0, 0x21, 0x00


	//----- nvinfo : EIATTR_KPARAM_INFO
	.align		4
.L_347:
        /*00d8*/ 	.byte	0x04, 0x17
        /*00da*/ 	.short	(.L_349 - .L_348)
.L_348:
        /*00dc*/ 	.word	0x00000000
        /*00e0*/ 	.short	0x0001
        /*00e2*/ 	.short	0x0008
        /*00e4*/ 	.byte	0x00, 0xf5, 0x21, 0x00


	//----- nvinfo : EIATTR_KPARAM_INFO
	.align		4
.L_349:
        /*00e8*/ 	.byte	0x04, 0x17
        /*00ea*/ 	.short	(.L_351 - .L_350)
.L_350:
        /*00ec*/ 	.word	0x00000000
        /*00f0*/ 	.short	0x0000
        /*00f2*/ 	.short	0x0000
        /*00f4*/ 	.byte	0x00, 0xf0, 0x21, 0x00


	//----- nvinfo : EIATTR_SPARSE_MMA_MASK
	.align		4
.L_351:
        /*00f8*/ 	.byte	0x03, 0x50
        /*00fa*/ 	.short	0x0000


	//----- nvinfo : EIATTR_MAXREG_COUNT
	.align		4
        /*00fc*/ 	.byte	0x03, 0x1b
        /*00fe*/ 	.short	0x0080


	//----- nvinfo : EIATTR_ANNOTATIONS
	.align		4
        /*0100*/ 	.byte	0x04, 0x55
        /*0102*/ 	.short	(.L_353 - .L_352)


	//   ....[0]....
.L_352:
        /*0104*/ 	.word	0x00000001
        /*0108*/ 	.byte	0xc0, 0x00, 0x00, 0x00, 0x01, 0x00, 0x00, 0x00, 0xe0, 0x00, 0x00, 0x00, 0x01, 0x00, 0x00, 0x00
        /*0118*/ 	.byte	0x30, 0x01, 0x00, 0x00, 0x01, 0x00, 0x00, 0x00, 0x90, 0x03, 0x00, 0x00, 0x01, 0x00, 0x00, 0x00
        /*0128*/ 	.byte	0xb0, 0x06, 0x00, 0x00, 0x01, 0x00, 0x00, 0x00, 0x70, 0x15, 0x00, 0x00, 0x01, 0x00, 0x00, 0x00
        /*0138*/ 	.byte	0x70, 0x5c, 0x00, 0x00, 0x01, 0x00, 0x00, 0x00, 0xe0, 0x5c, 0x00, 0x00, 0x01, 0x00, 0x00, 0x00
        /*0148*/ 	.byte	0x00, 0x5d, 0x00, 0x00, 0x01, 0x00, 0x00, 0x00, 0xd0, 0x5d, 0x00, 0x00, 0x01, 0x00, 0x00, 0x00
        /*0158*/ 	.byte	0xf0, 0x5d, 0x00, 0x00


	//----- nvinfo : EIATTR_MERCURY_ISA_VERSION
	.align		4
.L_353:
        /*015c*/ 	.byte	0x03, 0x5f
        /*015e*/ 	.short	0x0101


	//----- nvinfo : EIATTR_VRC_CTA_INIT_COUNT
	.align		4
        /*0160*/ 	.byte	0x02, 0x4a
	.zero		1
	.zero		1


	//----- nvinfo : EIATTR_EXIT_INSTR_OFFSETS
	.align		4
        /*0164*/ 	.byte	0x04, 0x1c
        /*0166*/ 	.short	(.L_355 - .L_354)


	//   ....[0]....
.L_354:
        /*0168*/ 	.word	0x000000a0


	//   ....[1]....
        /*016c*/ 	.word	0x00005e10


	//----- nvinfo : EIATTR_MAX_THREADS
	.align		4
.L_355:
        /*0170*/ 	.byte	0x04, 0x05
        /*0172*/ 	.short	(.L_357 - .L_356)
.L_356:
        /*0174*/ 	.word	0x00000200
        /*0178*/ 	.word	0x00000001
        /*017c*/ 	.word	0x00000001


	//----- nvinfo : EIATTR_CRS_STACK_SIZE
	.align		4
.L_357:
        /*0180*/ 	.byte	0x04, 0x1e
        /*0182*/ 	.short	(.L_359 - .L_358)
.L_358:
        /*0184*/ 	.word	0x00000000


	//----- nvinfo : EIATTR_CBANK_PARAM_SIZE
	.align		4
.L_359:
        /*0188*/ 	.byte	0x03, 0x19
        /*018a*/ 	.short	0x0078


	//----- nvinfo : EIATTR_PARAM_CBANK
	.align		4
        /*018c*/ 	.byte	0x04, 0x0a
        /*018e*/ 	.short	(.L_361 - .L_360)
	.align		4
.L_360:
        /*0190*/ 	.word	index@(.nv.constant0._ZN2at6native13col2im_kernelIN3c104HalfEfEEvlPKT_llllllllllllPS4_)
        /*0194*/ 	.short	0x0380
        /*0196*/ 	.short	0x0078


	//----- nvinfo : EIATTR_SW_WAR
	.align		4
.L_361:
        /*0198*/ 	.byte	0x04, 0x36
        /*019a*/ 	.short	(.L_363 - .L_362)
.L_362:
        /*019c*/ 	.word	0x00000008
.L_363:


//--------------------- .nv.info._ZN2at6native13col2im_kernelIffEEvlPKT_llllllllllllPS2_ --------------------------
	.section	.nv.info._ZN2at6native13col2im_kernelIffEEvlPKT_llllllllllllPS2_,"",@"SHT_CUDA_INFO"
	.sectionflags	@""
	.align	4


	//----- nvinfo : EIATTR_CUDA_API_VERSION
	.align		4
        /*0000*/ 	.byte	0x04, 0x37
        /*0002*/ 	.short	(.L_365 - .L_364)
.L_364:
        /*0004*/ 	.word	0x00000082


	//----- nvinfo : EIATTR_KPARAM_INFO
	.align		4
.L_365:
        /*0008*/ 	.byte	0x04, 0x17
        /*000a*/ 	.short	(.L_367 - .L_366)
.L_366:
        /*000c*/ 	.word	0x00000000
        /*0010*/ 	.short	0x000e
        /*0012*/ 	.short	0x0070
        /*0014*/ 	.byte	0x00, 0xf5, 0x21, 0x00


	//----- nvinfo : EIATTR_KPARAM_INFO
	.align		4
.L_367:
        /*0018*/ 	.byte	0x04, 0x17
        /*001a*/ 	.short	(.L_369 - .L_368)
.L_368:
        /*001c*/ 	.word	0x00000000
        /*0020*/ 	.short	0x000d
        /*0022*/ 	.short	0x0068
        /*0024*/ 	.byte	0x00, 0xf0, 0x21, 0x00


	//----- nvinfo : EIATTR_KPARAM_INFO
	.align		4
.L_369:
        /*0028*/ 	.byte	0x04, 0x17
        /*002a*/ 	.short	(.L_371 - .L_370)
.L_370:
        /*002c*/ 	.word	0x00000000
        /*0030*/ 	.short	0x000c
        /*0032*/ 	.short	0x0060
        /*0034*/ 	.byte	0x00, 0xf0, 0x21, 0x00


	//----- nvinfo : EIATTR_KPARAM_INFO
	.align		4
.L_371:
        /*0038*/ 	.byte	0x04, 0x17
        /*003a*/ 	.short	(.L_373 - .L_372)
.L_372:
        /*003c*/ 	.word	0x00000000
        /*0040*/ 	.short	0x000b
        /*0042*/ 	.short	0x0058
        /*0044*/ 	.byte	0x00, 0xf0, 0x21, 0x00


	//----- nvinfo : EIATTR_KPARAM_INFO
	.align		4
.L_373:
        /*0048*/ 	.byte	0x04, 0x17
        /*004a*/ 	.short	(.L_375 - .L_374)
.L_374:
        /*004c*/ 	.word	0x00000000
        /*0050*/ 	.short	0x000a
        /*0052*/ 	.short	0x0050
        /*0054*/ 	.byte	0x00, 0xf0, 0x21, 0x00


	//----- nvinfo : EIATTR_KPARAM_INFO
	.align		4
.L_375:
        /*0058*/ 	.byte	0x04, 0x17
        /*005a*/ 	.short	(.L_377 - .L_376)
.L_376:
        /*005c*/ 	.word	0x00000000
        /*0060*/ 	.short	0x0009
        /*0062*/ 	.short	0x0048
        /*0064*/ 	.byte	0x00, 0xf0, 0x21, 0x00


	//----- nvinfo : EIATTR_KPARAM_INFO
	.align		4
.L_377:
        /*0068*/ 	.byte	0x04, 0x17
        /*006a*/ 	.short	(.L_379 - .L_378)
.L_378:
        /*006c*/ 	.word	0x00000000
        /*0070*/ 	.short	0x0008
        /*0072*/ 	.short	0x0040
        /*0074*/ 	.byte	0x00, 0xf0, 0x21, 0x00


	//----- nvinfo : EIATTR_KPARAM_INFO
	.align		4
.L_379:
        /*0078*/ 	.byte	0x04, 0x17
        /*007a*/ 	.short	(.L_381 - .L_380)
.L_380:
        /*007c*/ 	.word	0x00000000
        /*0080*/ 	.short	0x0007
        /*0082*/ 	.short	0x0038
        /*0084*/ 	.byte	0x00, 0xf0, 0x21, 0x00


	//----- nvinfo : EIATTR_KPARAM_INFO
	.align		4
.L_381:
        /*0088*/ 	.byte	0x04, 0x17
        /*008a*/ 	.short	(.L_383 - .L_382)
.L_382:
        /*008c*/ 	.word	0x00000000
        /*0090*/ 	.short	0x0006
        /*0092*/ 	.short	0x0030
        /*0094*/ 	.byte	0x00, 0xf0, 0x21, 0x00


	//----- nvinfo : EIATTR_KPARAM_INFO
	.align		4
.L_383:
        /*0098*/ 	.byte	0x04, 0x17
        /*009a*/ 	.short	(.L_385 - .L_384)
.L_384:
        /*009c*/ 	.word	0x00000000
        /*00a0*/ 	.short	0x0005
        /*00a2*/ 	.short	0x0028
        /*00a4*/ 	.byte	0x00, 0xf0, 0x21, 0x00


	//----- nvinfo : EIATTR_KPARAM_INFO
	.align		4
.L_385:
        /*00a8*/ 	.byte	0x04, 0x17
        /*00aa*/ 	.short	(.L_387 - .L_386)
.L_386:
        /*00ac*/ 	.word	0x00000000
        /*00b0*/ 	.short	0x0004
        /*00b2*/ 	.short	0x0020
        /*00b4*/ 	.byte	0x00, 0xf0, 0x21, 0x00


	//----- nvinfo : EIATTR_KPARAM_INFO
	.align		4
.L_387:
        /*00b8*/ 	.byte	0x04, 0x17
        /*00ba*/ 	.short	(.L_389 - .L_388)
.L_388:
        /*00bc*/ 	.word	0x00000000
        /*00c0*/ 	.short	0x0003
        /*00c2*/ 	.short	0x0018
        /*00c4*/ 	.byte	0x00, 0xf0, 0x21, 0x00


	//----- nvinfo : EIATTR_KPARAM_INFO
	.align		4
.L_389:
        /*00c8*/ 	.byte	0x04, 0x17
        /*00ca*/ 	.short	(.L_391 - .L_390)
.L_390:
        /*00cc*/ 	.word	0x00000000
        /*00d0*/ 	.short	0x0002
        /*00d2*/ 	.short	0x0010
        /*00d4*/ 	.byte	0x00, 0xf0, 0x21, 0x00


	//----- nvinfo : EIATTR_KPARAM_INFO
	.align		4
.L_391:
        /*00d8*/ 	.byte	0x04, 0x17
        /*00da*/ 	.short	(.L_393 - .L_392)
.L_392:
        /*00dc*/ 	.word	0x00000000
        /*00e0*/ 	.short	0x0001
        /*00e2*/ 	.short	0x0008
        /*00e4*/ 	.byte	0x00, 0xf5, 0x21, 0x00


	//----- nvinfo : EIATTR_KPARAM_INFO
	.align		4
.L_393:
        /*00e8*/ 	.byte	0x04, 0x17
        /*00ea*/ 	.short	(.L_395 - .L_394)
.L_394:
        /*00ec*/ 	.word	0x00000000
        /*00f0*/ 	.short	0x0000
        /*00f2*/ 	.short	0x0000
        /*00f4*/ 	.byte	0x00, 0xf0, 0x21, 0x00


	//----- nvinfo : EIATTR_SPARSE_MMA_MASK
	.align		4
.L_395:
        /*00f8*/ 	.byte	0x03, 0x50
        /*00fa*/ 	.short	0x0000


	//----- nvinfo : EIATTR_MAXREG_COUNT
	.align		4
        /*00fc*/ 	.byte	0x03, 0x1b
        /*00fe*/ 	.short	0x0080


	//----- nvinfo : EIATTR_ANNOTATIONS
	.align		4
        /*0100*/ 	.byte	0x04, 0x55
        /*0102*/ 	.short	(.L_397 - .L_396)


	//   ....[0]....
.L_396:
        /*0104*/ 	.word	0x00000001
        /*0108*/ 	.byte	0xc0, 0x00, 0x00, 0x00, 0x01, 0x00, 0x00, 0x00, 0xe0, 0x00, 0x00, 0x00, 0x01, 0x00, 0x00, 0x00
        /*0118*/ 	.byte	0x30, 0x01, 0x00, 0x00, 0x01, 0x00, 0x00, 0x00, 0x90, 0x03, 0x00, 0x00, 0x01, 0x00, 0x00, 0x00
        /*0128*/ 	.byte	0xb0, 0x06, 0x00, 0x00, 0x01, 0x00, 0x00, 0x00, 0x70, 0x15, 0x00, 0x00, 0x01, 0x00, 0x00, 0x00
        /*0138*/ 	.byte	0x00, 0x5c, 0x00, 0x00, 0x01, 0x00, 0x00, 0x00, 0x70, 0x5c, 0x00, 0x00, 0x01, 0x00, 0x00, 0x00
        /*0148*/ 	.byte	0x90, 0x5c, 0x00, 0x00, 0x01, 0x00, 0x00, 0x00, 0x50, 0x5d, 0x00, 0x00, 0x01, 0x00, 0x00, 0x00
        /*0158*/ 	.byte	0x70, 0x5d, 0x00, 0x00


	//----- nvinfo : EIATTR_MERCURY_ISA_VERSION
	.align		4
.L_397:
        /*015c*/ 	.byte	0x03, 0x5f
        /*015e*/ 	.short	0x0101


	//----- nvinfo : EIATTR_VRC_CTA_INIT_COUNT
	.align		4
        /*0160*/ 	.byte	0x02, 0x4a
	.zero		1
	.zero		1


	//----- nvinfo : EIATTR_EXIT_INSTR_OFFSETS
	.align		4
        /*0164*/ 	.byte	0x04, 0x1c
        /*0166*/ 	.short	(.L_399 - .L_398)


	//   ....[0]....
.L_398:
        /*0168*/ 	.word	0x000000a0


	//   ....[1]....
        /*016c*/ 	.word	0x00005d90


	//----- nvinfo : EIATTR_MAX_THREADS
	.align		4
.L_399:
        /*0170*/ 	.byte	0x04, 0x05
        /*0172*/ 	.short	(.L_401 - .L_400)
.L_400:
        /*0174*/ 	.word	0x00000200
        /*0178*/ 	.word	0x00000001
        /*017c*/ 	.word	0x00000001


	//----- nvinfo : EIATTR_CRS_STACK_SIZE
	.align		4
.L_401:
        /*0180*/ 	.byte	0x04, 0x1e
        /*0182*/ 	.short	(.L_403 - .L_402)
.L_402:
        /*0184*/ 	.word	0x00000000


	//----- nvinfo : EIATTR_CBANK_PARAM_SIZE
	.align		4
.L_403:
        /*0188*/ 	.byte	0x03, 0x19
        /*018a*/ 	.short	0x0078


	//----- nvinfo : EIATTR_PARAM_CBANK
	.align		4
        /*018c*/ 	.byte	0x04, 0x0a
        /*018e*/ 	.short	(.L_405 - .L_404)
	.align		4
.L_404:
        /*0190*/ 	.word	index@(.nv.constant0._ZN2at6native13col2im_kernelIffEEvlPKT_llllllllllllPS2_)
        /*0194*/ 	.short	0x0380
        /*0196*/ 	.short	0x0078


	//----- nvinfo : EIATTR_SW_WAR
	.align		4
.L_405:
        /*0198*/ 	.byte	0x04, 0x36
        /*019a*/ 	.short	(.L_407 - .L_406)
.L_406:
        /*019c*/ 	.word	0x00000008
.L_407:


//--------------------- .nv.info._ZN2at6native13col2im_kernelIddEEvlPKT_llllllllllllPS2_ --------------------------
	.section	.nv.info._ZN2at6native13col2im_kernelIddEEvlPKT_llllllllllllPS2_,"",@"SHT_CUDA_INFO"
	.sectionflags	@""
	.align	4


	//----- nvinfo : EIATTR_CUDA_API_VERSION
	.align		4
        /*0000*/ 	.byte	0x04, 0x37
        /*0002*/ 	.short	(.L_409 - .L_408)
.L_408:
        /*0004*/ 	.word	0x00000082


	//----- nvinfo : EIATTR_KPARAM_INFO
	.align		4
.L_409:
        /*0008*/ 	.byte	0x04, 0x17
        /*000a*/ 	.short	(.L_411 - .L_410)
.L_410:
        /*000c*/ 	.word	0x00000000
        /*0010*/ 	.short	0x000e
        /*0012*/ 	.short	0x0070
        /*0014*/ 	.byte	0x00, 0xf5, 0x21, 0x00


	//----- nvinfo : EIATTR_KPARAM_INFO
	.align		4
.L_411:
        /*0018*/ 	.byte	0x04, 0x17
        /*001a*/ 	.short	(.L_413 - .L_412)
.L_412:
        /*001c*/ 	.word	0x00000000
        /*0020*/ 	.short	0x000d
        /*0022*/ 	.short	0x0068
        /*0024*/ 	.byte	0x00, 0xf0, 0x21, 0x00


	//----- nvinfo : EIATTR_KPARAM_INFO
	.align		4
.L_413:
        /*0028*/ 	.byte	0x04, 0x17
        /*002a*/ 	.short	(.L_415 - .L_414)
.L_414:
        /*002c*/ 	.word	0x00000000
        /*0030*/ 	.short	0x000c
        /*0032*/ 	.short	0x0060
        /*0034*/ 	.byte	0x00, 0xf0, 0x21, 0x00


	//----- nvinfo : EIATTR_KPARAM_INFO
	.align		4
.L_415:
        /*0038*/ 	.byte	0x04, 0x17
        /*003a*/ 	.short	(.L_417 - .L_416)
.L_416:
        /*003c*/ 	.word	0x00000000
        /*0040*/ 	.short	0x000b
        /*0042*/ 	.short	0x0058
        /*0044*/ 	.byte	0x00, 0xf0, 0x21, 0x00


	//----- nvinfo : EIATTR_KPARAM_INFO
	.align		4
.L_417:
        /*0048*/ 	.byte	0x04, 0x17
        /*004a*/ 	.short	(.L_419 - .L_418)
.L_418:
        /*004c*/ 	.word	0x00000000
        /*0050*/ 	.short	0x000a
        /*0052*/ 	.short	0x0050
        /*0054*/ 	.byte	0x00, 0xf0, 0x21, 0x00


	//----- nvinfo : EIATTR_KPARAM_INFO
	.align		4
.L_419:
        /*0058*/ 	.byte	0x04, 0x17
        /*005a*/ 	.short	(.L_421 - .L_420)
.L_420:
        /*005c*/ 	.word	0x00000000
        /*0060*/ 	.short	0x0009
        /*0062*/ 	.short	0x0048
        /*0064*/ 	.byte	0x00, 0xf0, 0x21, 0x00


	//----- nvinfo : EIATTR_KPARAM_INFO
	.align		4
.L_421:
        /*0068*/ 	.byte	0x04, 0x17
        /*006a*/ 	.short	(.L_423 - .L_422)
.L_422:
        /*006c*/ 	.word	0x00000000
        /*0070*/ 	.short	0x0008
        /*0072*/ 	.short	0x0040
        /*0074*/ 	.byte	0x00, 0xf0, 0x21, 0x00


	//----- nvinfo : EIATTR_KPARAM_INFO
	.align		4
.L_423:
        /*0078*/ 	.byte	0x04, 0x17
        /*007a*/ 	.short	(.L_425 - .L_424)
.L_424:
        /*007c*/ 	.word	0x00000000
        /*0080*/ 	.short	0x0007
        /*0082*/ 	.short	0x0038
        /*0084*/ 	.byte	0x00, 0xf0, 0x21, 0x00


	//----- nvinfo : EIATTR_KPARAM_INFO
	.align		4
.L_425:
        /*0088*/ 	.byte	0x04, 0x17
        /*008a*/ 	.short	(.L_427 - .L_426)
.L_426:
        /*008c*/ 	.word	0x00000000
        /*0090*/ 	.short	0x0006
        /*0092*/ 	.short	0x0030
        /*0094*/ 	.byte	0x00, 0xf0, 0x21, 0x00


	//----- nvinfo : EIATTR_KPARAM_INFO
	.align		4
.L_427:
        /*0098*/ 	.byte	0x04, 0x17
        /*009a*/ 	.short	(.L_429 - .L_428)
.L_428:
        /*009c*/ 	.word	0x00000000
        /*00a0*/ 	.short	0x0005
        /*00a2*/ 	.short	0x0028
        /*00a4*/ 	.byte	0x00, 0xf0, 0x21, 0x00


	//----- nvinfo : EIATTR_KPARAM_INFO
	.align		4
.L_429:
        /*00a8*/ 	.byte	0x04, 0x17
        /*00aa*/ 	.short	(.L_431 - .L_430)
.L_430:
        /*00ac*/ 	.word	0x00000000
        /*00b0*/ 	.short	0x0004
        /*00b2*/ 	.short	0x0020
        /*00b4*/ 	.byte	0x00, 0xf0, 0x21, 0x00


	//----- nvinfo : EIATTR_KPARAM_INFO
	.align		4
.L_431:
        /*00b8*/ 	.byte	0x04, 0x17
        /*00ba*/ 	.short	(.L_433 - .L_432)
.L_432:
        /*00bc*/ 	.word	0x00000000
        /*00c0*/ 	.short	0x0003
        /*00c2*/ 	.short	0x0018
        /*00c4*/ 	.byte	0x00, 0xf0, 0x21, 0x00


	//----- nvinfo : EIATTR_KPARAM_INFO
	.align		4
.L_433:
        /*00c8*/ 	.byte	0x04, 0x17
        /*00ca*/ 	.short	(.L_435 - .L_434)
.L_434:
        /*00cc*/ 	.word	0x00000000
        /*00d0*/ 	.short	0x0002
        /*00d2*/ 	.short	0x0010
        /*00d4*/ 	.byte	0x00, 0xf0, 0x21, 0x00


	//----- nvinfo : EIATTR_KPARAM_INFO
	.align		4
.L_435:
        /*00d8*/ 	.byte	0x04, 0x17
        /*00da*/ 	.short	(.L_437 - .L_436)
.L_436:
        /*00dc*/ 	.word	0x00000000
        /*00e0*/ 	.short	0x0001
        /*00e2*/ 	.short	0x0008
        /*00e4*/ 	.byte	0x00, 0xf5, 0x21, 0x00


	//----- nvinfo : EIATTR_KPARAM_INFO
	.align		4
.L_437:
        /*00e8*/ 	.byte	0x04, 0x17
        /*00ea*/ 	.short	(.L_439 - .L_438)
.L_438:
        /*00ec*/ 	.word	0x00000000
        /*00f0*/ 	.short	0x0000
        /*00f2*/ 	.short	0x0000
        /*00f4*/ 	.byte	0x00, 0xf0, 0x21, 0x00


	//----- nvinfo : EIATTR_SPARSE_MMA_MASK
	.align		4
.L_439:
        /*00f8*/ 	.byte	0x03, 0x50
        /*00fa*/ 	.short	0x0000


	//----- nvinfo : EIATTR_MAXREG_COUNT
	.align		4
        /*00fc*/ 	.byte	0x03, 0x1b
        /*00fe*/ 	.short	0x0080


	//----- nvinfo : EIATTR_ANNOTATIONS
	.align		4
        /*0100*/ 	.byte	0x04, 0x55
        /*0102*/ 	.short	(.L_441 - .L_440)


	//   ....[0]....
.L_440:
        /*0104*/ 	.word	0x00000001
        /*0108*/ 	.byte	0xc0, 0x00, 0x00, 0x00, 0x01, 0x00, 0x00, 0x00, 0xe0, 0x00, 0x00, 0x00, 0x01, 0x00, 0x00, 0x00
        /*0118*/ 	.byte	0x30, 0x01, 0x00, 0x00, 0x01, 0x00, 0x00, 0x00, 0x90, 0x03, 0x00, 0x00, 0x01, 0x00, 0x00, 0x00
        /*0128*/ 	.byte	0xa0, 0x06, 0x00, 0x00, 0x01, 0x00, 0x00, 0x00, 0x60, 0x15, 0x00, 0x00, 0x01, 0x00, 0x00, 0x00
        /*0138*/ 	.byte	0x80, 0x15, 0x00, 0x00, 0x01, 0x00, 0x00, 0x00, 0xc0, 0x5a, 0x00, 0x00, 0x01, 0x00, 0x00, 0x00
        /*0148*/ 	.byte	0xd0, 0x5a, 0x00, 0x00, 0x01, 0x00, 0x00, 0x00, 0x40, 0x5b, 0x00, 0x00, 0x01, 0x00, 0x00, 0x00
        /*0158*/ 	.byte	0x60, 0x5b, 0x00, 0x00, 0x01, 0x00, 0x00, 0x00, 0x20, 0x5c, 0x00, 0x00, 0x01, 0x00, 0x00, 0x00
        /*0168*/ 	.byte	0x40, 0x5c, 0x00, 0x00


	//----- nvinfo : EIATTR_MERCURY_ISA_VERSION
	.align		4
.L_441:
        /*016c*/ 	.byte	0x03, 0x5f
        /*016e*/ 	.short	0x0101


	//----- nvinfo : EIATTR_VRC_CTA_INIT_COUNT
	.align		4
        /*0170*/ 	.byte	0x02, 0x4a
	.zero		1
	.zero		1


	//----- nvinfo : EIATTR_EXIT_INSTR_OFFSETS
	.align		4
        /*0174*/ 	.byte	0x04, 0x1c
        /*0176*/ 	.short	(.L_443 - .L_442)


	//   ....[0]....
.L_442:
        /*0178*/ 	.word	0x000000a0


	//   ....[1]....
        /*017c*/ 	.word	0x00005c60


	//----- nvinfo : EIATTR_MAX_THREADS
	.align		4
.L_443:
        /*0180*/ 	.byte	0x04, 0x05
        /*0182*/ 	.short	(.L_445 - .L_444)
.L_444:
        /*0184*/ 	.word	0x00000200
        /*0188*/ 	.word	0x00000001
        /*018c*/ 	.word	0x00000001


	//----- nvinfo : EIATTR_CRS_STACK_SIZE
	.align		4
.L_445:
        /*0190*/ 	.byte	0x04, 0x1e
        /*0192*/ 	.short	(.L_447 - .L_446)
.L_446:
        /*0194*/ 	.word	0x00000000


	//----- nvinfo : EIATTR_CBANK_PARAM_SIZE
	.align		4
.L_447:
        /*0198*/ 	.byte	0x03, 0x19
        /*019a*/ 	.short	0x0078


	//----- nvinfo : EIATTR_PARAM_CBANK
	.align		4
        /*019c*/ 	.byte	0x04, 0x0a
        /*019e*/ 	.short	(.L_449 - .L_448)
	.align		4
.L_448:
        /*01a0*/ 	.word	index@(.nv.constant0._ZN2at6native13col2im_kernelIddEEvlPKT_llllllllllllPS2_)
        /*01a4*/ 	.short	0x0380
        /*01a6*/ 	.short	0x0078


	//----- nvinfo : EIATTR_SW_WAR
	.align		4
.L_449:
        /*01a8*/ 	.byte	0x04, 0x36
        /*01aa*/ 	.short	(.L_451 - .L_450)
.L_450:
        /*01ac*/ 	.word	0x00000008
.L_451:


//--------------------- .nv.callgraph             --------------------------
	.section	.nv.callgraph,"",@"SHT_CUDA_CALLGRAPH"
	.align	4
	.sectionentsize	8
	.align		4
        /*0000*/ 	.word	0x00000000
	.align		4
        /*0004*/ 	.word	0xffffffff
	.align		4
        /*0008*/ 	.word	0x00000000
	.align		4
        /*000c*/ 	.word	0xfffffffe
	.align		4
        /*0010*/ 	.word	0x00000000
	.align		4
        /*0014*/ 	.word	0xfffffffd
	.align		4
        /*0018*/ 	.word	0x00000000
	.align		4
        /*001c*/ 	.word	0xfffffffc


//--------------------- .nv.constant4             --------------------------
	.section	.nv.constant4,"a",@progbits
	.align	8
	.align		8
.nv.constant4:
        /*0000*/ 	.dword	_ZN61_INTERNAL_e8e1f66a_30_NaiveConvolutionTranspose2d_cu_f5f7ea9c4cuda3std3__45__cpo5beginE
	.align		8
        /*0008*/ 	.dword	_ZN61_INTERNAL_e8e1f66a_30_NaiveConvolutionTranspose2d_cu_f5f7ea9c4cuda3std3__45__cpo3endE
	.align		8
        /*0010*/ 	.dword	_ZN61_INTERNAL_e8e1f66a_30_NaiveConvolutionTranspose2d_cu_f5f7ea9c4cuda3std3__45__cpo6cbeginE
	.align		8
        /*0018*/ 	.dword	_ZN61_INTERNAL_e8e1f66a_30_NaiveConvolutionTranspose2d_cu_f5f7ea9c4cuda3std3__45__cpo4cendE
	.align		8
        /*0020*/ 	.dword	_ZN61_INTERNAL_e8e1f66a_30_NaiveConvolutionTranspose2d_cu_f5f7ea9c4cuda3std3__45__cpo6rbeginE
	.align		8
        /*0028*/ 	.dword	_ZN61_INTERNAL_e8e1f66a_30_NaiveConvolutionTranspose2d_cu_f5f7ea9c4cuda3std3__45__cpo4rendE
	.align		8
        /*0030*/ 	.dword	_ZN61_INTERNAL_e8e1f66a_30_NaiveConvolutionTranspose2d_cu_f5f7ea9c4cuda3std3__45__cpo7crbeginE
	.align		8
        /*0038*/ 	.dword	_ZN61_INTERNAL_e8e1f66a_30_NaiveConvolutionTranspose2d_cu_f5f7ea9c4cuda3std3__45__cpo5crendE
	.align		8
        /*0040*/ 	.dword	_ZN61_INTERNAL_e8e1f66a_30_NaiveConvolutionTranspose2d_cu_f5f7ea9c4cuda3std3__463_GLOBAL__N__e8e1f66a_30_NaiveConvolutionTranspose2d_cu_f5f7ea9c6ignoreE
	.align		8
        /*0048*/ 	.dword	_ZN61_INTERNAL_e8e1f66a_30_NaiveConvolutionTranspose2d_cu_f5f7ea9c4cuda3std3__419piecewise_constructE
	.align		8
        /*0050*/ 	.dword	_ZN61_INTERNAL_e8e1f66a_30_NaiveConvolutionTranspose2d_cu_f5f7ea9c4cuda3std3__48in_placeE
	.align		8
        /*0058*/ 	.dword	_ZN61_INTERNAL_e8e1f66a_30_NaiveConvolutionTranspose2d_cu_f5f7ea9c4cuda3std3__420unreachable_sentinelE
	.align		8
        /*0060*/ 	.dword	_ZN61_INTERNAL_e8e1f66a_30_NaiveConvolutionTranspose2d_cu_f5f7ea9c4cuda3std6ranges3__45__cpo4swapE
	.align		8
        /*0068*/ 	.dword	_ZN61_INTERNAL_e8e1f66a_30_NaiveConvolutionTranspose2d_cu_f5f7ea9c4cuda3std6ranges3__45__cpo9iter_moveE
	.align		8
        /*0070*/ 	.dword	_ZN61_INTERNAL_e8e1f66a_30_NaiveConvolutionTranspose2d_cu_f5f7ea9c4cuda3std6ranges3__45__cpo5beginE
	.align		8
        /*0078*/ 	.dword	_ZN61_INTERNAL_e8e1f66a_30_NaiveConvolutionTranspose2d_cu_f5f7ea9c4cuda3std6ranges3__45__cpo3endE
	.align		8
        /*0080*/ 	.dword	_ZN61_INTERNAL_e8e1f66a_30_NaiveConvolutionTranspose2d_cu_f5f7ea9c4cuda3std6ranges3__45__cpo6cbeginE
	.align		8
        /*0088*/ 	.dword	_ZN61_INTERNAL_e8e1f66a_30_NaiveConvolutionTranspose2d_cu_f5f7ea9c4cuda3std6ranges3__45__cpo4cendE
	.align		8
        /*0090*/ 	.dword	_ZN61_INTERNAL_e8e1f66a_30_NaiveConvolutionTranspose2d_cu_f5f7ea9c4cuda3std6ranges3__45__cpo7advanceE
	.align		8
        /*0098*/ 	.dword	_ZN61_INTERNAL_e8e1f66a_30_NaiveConvolutionTranspose2d_cu_f5f7ea9c4cuda3std6ranges3__45__cpo9iter_swapE
	.align		8
        /*00a0*/ 	.dword	_ZN61_INTERNAL_e8e1f66a_30_NaiveConvolutionTranspose2d_cu_f5f7ea9c4cuda3std6ranges3__45__cpo4nextE
	.align		8
        /*00a8*/ 	.dword	_ZN61_INTERNAL_e8e1f66a_30_NaiveConvolutionTranspose2d_cu_f5f7ea9c4cuda3std6ranges3__45__cpo4prevE
	.align		8
        /*00b0*/ 	.dword	_ZN61_INTERNAL_e8e1f66a_30_NaiveConvolutionTranspose2d_cu_f5f7ea9c4cuda3std6ranges3__45__cpo4dataE
	.align		8
        /*00b8*/ 	.dword	_ZN61_INTERNAL_e8e1f66a_30_NaiveConvolutionTranspose2d_cu_f5f7ea9c4cuda3std6ranges3__45__cpo5cdataE
	.align		8
        /*00c0*/ 	.dword	_ZN61_INTERNAL_e8e1f66a_30_NaiveConvolutionTranspose2d_cu_f5f7ea9c4cuda3std6ranges3__45__cpo4sizeE
	.align		8
        /*00c8*/ 	.dword	_ZN61_INTERNAL_e8e1f66a_30_NaiveConvolutionTranspose2d_cu_f5f7ea9c4cuda3std6ranges3__45__cpo5ssizeE
	.align		8
        /*00d0*/ 	.dword	_ZN61_INTERNAL_e8e1f66a_30_NaiveConvolutionTranspose2d_cu_f5f7ea9c4cuda3std6ranges3__45__cpo8distanceE
	.align		8
        /*00d8*/ 	.dword	_ZN61_INTERNAL_e8e1f66a_30_NaiveConvolutionTranspose2d_cu_f5f7ea9c6thrust24THRUST_300001_SM_1000_NS6system6detail10sequential3seqE


//--------------------- .text._ZN2at6native13im2col_kernelIN3c108BFloat16EEEvlPKT_llllllllllllPS4_ --------------------------
	.section	.text._ZN2at6native13im2col_kernelIN3c108BFloat16EEEvlPKT_llllllllllllPS4_,"ax",@progbits
	.align	128
        .global         _ZN2at6native13im2col_kernelIN3c108BFloat16EEEvlPKT_llllllllllllPS4_
        .type           _ZN2at6native13im2col_kernelIN3c108BFloat16EEEvlPKT_llllllllllllPS4_,@function
        .size           _ZN2at6native13im2col_kernelIN3c108BFloat16EEEvlPKT_llllllllllllPS4_,(.L_x_516 - _ZN2at6native13im2col_kernelIN3c108BFloat16EEEvlPKT_llllllllllllPS4_)
        .other          _ZN2at6native13im2col_kernelIN3c108BFloat16EEEvlPKT_llllllllllllPS4_,@"STO_CUDA_ENTRY STV_DEFAULT"
_ZN2at6native13im2col_kernelIN3c108BFloat16EEEvlPKT_llllllllllllPS4_:
.text._ZN2at6native13im2col_kernelIN3c108BFloat16EEEvlPKT_llllllllllllPS4_:
[----:B------:R-:W0:Y:S01]  /*0000*/  LDC R1, c[0x0][0x37c] ;  /* 0x0000df00ff017b82 */ /* 0x000e220000000800 */
[----:B------:R-:W1:Y:S07]  /*0010*/  S2R R2, SR_TID.X ;  /* 0x0000000000027919 */ /* 0x000e6e0000002100 */
[----:B------:R-:W1:Y:S01]  /*0020*/  S2UR UR4, SR_CTAID.X ;  /* 0x00000000000479c3 */ /* 0x000e620000002500 */
[----:B------:R-:W2:Y:S01]  /*0030*/  LDCU.64 UR6, c[0x0][0x380] ;  /* 0x00007000ff0677ac */ /* 0x000ea20008000a00 */
[----:B------:R-:W-:-:S02]  /*0040*/  IMAD.MOV.U32 R3, RZ, RZ, RZ ;  /* 0x000000ffff037224 */ /* 0x000fc400078e00ff */
[----:B0-----:R-:W-:-:S04]  /*0050*/  VIADD R1, R1, 0xffffffc8 ;  /* 0xffffffc801017836 */ /* 0x001fc80000000000 */
[----:B------:R-:W1:Y:S02]  /*0060*/  LDC R5, c[0x0][0x360] ;  /* 0x0000d800ff057b82 */ /* 0x000e640000000800 */
[----:B-1----:R-:W-:-:S03]  /*0070*/  IMAD.WIDE.U32 R2, R5, UR4, R2 ;  /* 0x0000000405027c25 */ /* 0x002fc6000f8e0002 */
[----:B--2---:R-:W-:-:S04]  /*0080*/  ISETP.GE.U32.AND P0, PT, R2, UR6, PT ;  /* 0x0000000602007c0c */ /* 0x004fc8000bf06070 */
[----:B------:R-:W-:-:S13]  /*0090*/  ISETP.GE.AND.EX P0, PT, R3, UR7, PT, P0 ;  /* 0x0000000703007c0c */ /* 0x000fda000bf06300 */
[----:B------:R-:W-:Y:S05]  /*00a0*/  @P0 EXIT ;  /* 0x000000000000094d */ /* 0x000fea0003800000 */
[----:B------:R-:W0:Y:S08]  /*00b0*/  LDC.64 R4, c[0x0][0x3a0] ;  /* 0x0000e800ff047b82 */ /* 0x000e300000000a00 */
[----:B------:R-:W0:Y:S02]  /*00c0*/  LDC.64 R6, c[0x0][0x3a8] ;  /* 0x0000ea00ff067b82 */ /* 0x000e240000000a00 */
[----:B0-----:R-:W-:-:S04]  /*00d0*/  ISETP.LT.U32.AND P0, PT, R4, R6, PT ;  /* 0x000000060400720c */ /* 0x001fc80003f01070 */
[----:B------:R-:W-:-:S04]  /*00e0*/  ISETP.LT.AND.EX P0, PT, R5, R7, PT, P0 ;  /* 0x000000070500720c */ /* 0x000fc80003f01300 */
[----:B------:R-:W-:Y:S02]  /*00f0*/  SEL R0, R4, R6, P0 ;  /* 0x0000000604007207 */ /* 0x000fe40000000000 */
[----:B------:R-:W-:Y:S02]  /*0100*/  SEL R4, R5, R7, P0 ;  /* 0x0000000705047207 */ /* 0x000fe40000000000 */
[----:B------:R-:W-:-:S04]  /*0110*/  ISETP.GE.U32.AND P0, PT, R0, 0x1, PT ;  /* 0x000000010000780c */ /* 0x000fc80003f06070 */
[----:B------:R-:W-:-:S13]  /*0120*/  ISETP.GE.AND.EX P0, PT, R4, RZ, PT, P0 ;  /* 0x000000ff0400720c */ /* 0x000fda0003f06300 */
[----:B------:R-:W-:Y:S05]  /*0130*/  @!P0 EXIT ;  /* 0x000000000000894d */ /* 0x000fea0003800000 */
[----:B------:R0:W-:Y:S01]  /*0140*/  STL [R1+0x2c], R2 ;  /* 0x00002c0201007387 */ /* 0x0001e20000100800 */
[----:B------:R-:W1:Y:S03]  /*0150*/  LDCU.64 UR6, c[0x0][0x3d8] ;  /* 0x00007b00ff0677ac */ /* 0x000e660008000a00 */
[----:B------:R0:W-:Y:S01]  /*0160*/  STL [R1+0x30], R3 ;  /* 0x0000300301007387 */ /* 0x0001e20000100800 */
[----:B------:R-:W2:Y:S01]  /*0170*/  LDCU.64 UR16, c[0x0][0x358] ;  /* 0x00006b00ff1077ac */ /* 0x000ea20008000a00 */
[----:B-1----:R-:W-:Y:S02]  /*0180*/  USHF.L.U64.HI UR18, UR6, 0x1, UR7 ;  /* 0x0000000106127899 */ /* 0x002fe40008010207 */
[----:B------:R-:W-:Y:S02]  /*0190*/  USHF.L.U32 UR19, UR6, 0x1, URZ ;  /* 0x0000000106137899 */ /* 0x000fe400080006ff */
[----:B------:R-:W-:-:S02]  /*01a0*/  USHF.L.U64.HI UR4, UR6, 0x2, UR7 ;  /* 0x0000000206047899 */ /* 0x000fc40008010207 */
[----:B0-2---:R-:W-:-:S12]  /*01b0*/  USHF.L.U32 UR5, UR6, 0x2, URZ ;  /* 0x0000000206057899 */ /* 0x005fd800080006ff */
.L_x_14:
[----:B--2---:R-:W2:Y:S01]  /*01c0*/  LDL R6, [R1+0x30] ;  /* 0x0000300001067983 */ /* 0x004ea20000100800 */
[----:B------:R-:W2:Y:S03]  /*01d0*/  LDCU UR6, c[0x0][0x3ec] ;  /* 0x00007d80ff0677ac */ /* 0x000ea60008000800 */
[----:B0-----:R0:W5:Y:S01]  /*01e0*/  LDL R7, [R1+0x2c] ;  /* 0x00002c0001077983 */ /* 0x0011620000100800 */
[----:B------:R-:W-:Y:S01]  /*01f0*/  BSSY.RECONVERGENT B0, `(.L_x_0) ;  /* 0x000002f000007945 */ /* 0x000fe20003800200 */
[----:B--2---:R-:W-:-:S04]  /*0200*/  LOP3.LUT R0, R6, UR6, RZ, 0xfc, !PT ;  /* 0x0000000606007c12 */ /* 0x004fc8000f8efcff */
[----:B------:R-:W-:-:S13]  /*0210*/  ISETP.NE.U32.AND P0, PT, R0, RZ, PT ;  /* 0x000000ff0000720c */ /* 0x000fda0003f05070 */
[----:B0-----:R-:W-:Y:S05]  /*0220*/  @P0 BRA `(.L_x_1) ;  /* 0x0000000000600947 */ /* 0x001fea0003800000 */
[----:B------:R-:W0:Y:S02]  /*0230*/  LDCU UR6, c[0x0][0x3e8] ;  /* 0x00007d00ff0677ac */ /* 0x000e240008000800 */
[----:B0-----:R-:W0:Y:S01]  /*0240*/  I2F.U32.RP R0, UR6 ;  /* 0x0000000600007d06 */ /* 0x001e220008209000 */
[----:B------:R-:W-:-:S07]  /*0250*/  ISETP.NE.U32.AND P2, PT, RZ, UR6, PT ;  /* 0x00000006ff007c0c */ /* 0x000fce000bf45070 */
[----:B0-----:R-:W0:Y:S02]  /*0260*/  MUFU.RCP R0, R0 ;  /* 0x0000000000007308 */ /* 0x001e240000001000 */
[----:B0-----:R-:W-:-:S06]  /*0270*/  VIADD R2, R0, 0xffffffe ;  /* 0x0ffffffe00027836 */ /* 0x001fcc0000000000 */
[----:B------:R0:W1:Y:S02]  /*0280*/  F2I.FTZ.U32.TRUNC.NTZ R3, R2 ;  /* 0x0000000200037305 */ /* 0x000064000021f000 */
[----:B0-----:R-:W-:Y:S02]  /*0290*/  IMAD.MOV.U32 R2, RZ, RZ, RZ ;  /* 0x000000ffff027224 */ /* 0x001fe400078e00ff */
[----:B-1----:R-:W-:-:S04]  /*02a0*/  IMAD.MOV R5, RZ, RZ, -R3 ;  /* 0x000000ffff057224 */ /* 0x002fc800078e0a03 */
[----:B------:R-:W-:-:S04]  /*02b0*/  IMAD R5, R5, UR6, RZ ;  /* 0x0000000605057c24 */ /* 0x000fc8000f8e02ff */
[----:B------:R-:W-:-:S04]  /*02c0*/  IMAD.HI.U32 R3, R3, R5, R2 ;  /* 0x0000000503037227 */ /* 0x000fc800078e0002 */
[----:B------:R-:W-:Y:S02]  /*02d0*/  IMAD.MOV.U32 R5, RZ, RZ, RZ ;  /* 0x000000ffff057224 */ /* 0x000fe400078e00ff */
[----:B-----5:R-:W-:-:S04]  /*02e0*/  IMAD.HI.U32 R4, R3, R7, RZ ;  /* 0x0000000703047227 */ /* 0x020fc800078e00ff */
[----:B------:R-:W-:-:S04]  /*02f0*/  IMAD.MOV R3, RZ, RZ, -R4 ;  /* 0x000000ffff037224 */ /* 0x000fc800078e0a04 */
[----:B------:R-:W-:-:S05]  /*0300*/  IMAD R3, R3, UR6, R7 ;  /* 0x0000000603037c24 */ /* 0x000fca000f8e0207 */
[----:B------:R-:W-:-:S13]  /*0310*/  ISETP.GE.U32.AND P0, PT, R3, UR6, PT ;  /* 0x0000000603007c0c */ /* 0x000fda000bf06070 */
[----:B------:R-:W-:Y:S01]  /*0320*/  @P0 IADD3 R3, PT, PT, R3, -UR6, RZ ;  /* 0x8000000603030c10 */ /* 0x000fe2000fffe0ff */
[----:B------:R-:W-:-:S03]  /*0330*/  @P0 VIADD R4, R4, 0x1 ;  /* 0x0000000104040836 */ /* 0x000fc60000000000 */
[----:B------:R-:W-:Y:S01]  /*0340*/  ISETP.GE.U32.AND P1, PT, R3, UR6, PT ;  /* 0x0000000603007c0c */ /* 0x000fe2000bf26070 */
[----:B------:R-:W-:-:S12]  /*0350*/  IMAD.MOV.U32 R3, RZ, RZ, RZ ;  /* 0x000000ffff037224 */ /* 0x000fd800078e00ff */
[----:B------:R-:W-:Y:S01]  /*0360*/  @P1 VIADD R4, R4, 0x1 ;  /* 0x0000000104041836 */ /* 0x000fe20000000000 */
[----:B------:R-:W-:-:S05]  /*0370*/  @!P2 LOP3.LUT R4, RZ, UR6, RZ, 0x33, !PT ;  /* 0x00000006ff04ac12 */ /* 0x000fca000f8e33ff */
[----:B------:R-:W-:-:S04]  /*0380*/  IMAD.MOV R0, RZ, RZ, -R4 ;  /* 0x000000ffff007224 */ /* 0x000fc800078e0a04 */
[----:B------:R-:W-:Y:S01]  /*0390*/  IMAD R0, R0, UR6, R7 ;  /* 0x0000000600007c24 */ /* 0x000fe2000f8e0207 */
[----:B------:R-:W-:Y:S06]  /*03a0*/  BRA `(.L_x_2) ;  /* 0x00000000004c7947 */ /* 0x000fec0003800000 */
.L_x_1:
[----:B------:R-:W0:Y:S01]  /*03b0*/  LDCU.64 UR6, c[0x0][0x3e8] ;  /* 0x00007d00ff0677ac */ /* 0x000e220008000a00 */
[----:B-----5:R-:W-:Y:S01]  /*03c0*/  IMAD.MOV.U32 R16, RZ, RZ, R7 ;  /* 0x000000ffff107224 */ /* 0x020fe200078e0007 */
[----:B------:R-:W-:Y:S01]  /*03d0*/  MOV R2, 0x420 ;  /* 0x0000042000027802 */ /* 0x000fe20000000f00 */
[----:B------:R-:W-:Y:S01]  /*03e0*/  IMAD.MOV.U32 R11, RZ, RZ, R6 ;  /* 0x000000ffff0b7224 */ /* 0x000fe200078e0006 */
[----:B0-----:R-:W-:Y:S01]  /*03f0*/  MOV R9, UR6 ;  /* 0x0000000600097c02 */ /* 0x001fe20008000f00 */
[----:B------:R-:W-:-:S07]  /*0400*/  IMAD.U32 R8, RZ, RZ, UR7 ;  /* 0x00000007ff087e24 */ /* 0x000fce000f8e00ff */
[----:B------:R-:W-:Y:S05]  /*0410*/  CALL.REL.NOINC `($__internal_0_$__cuda_sm20_div_s64) ;  /* 0x00000028005c7944 */ /* 0x000fea0003c00000 */
[----:B------:R-:W2:Y:S01]  /*0420*/  LDL R3, [R1+0x30] ;  /* 0x0000300001037983 */ /* 0x000ea20000100800 */
[----:B------:R-:W0:Y:S03]  /*0430*/  LDCU.64 UR6, c[0x0][0x3e8] ;  /* 0x00007d00ff0677ac */ /* 0x000e260008000a00 */
[----:B------:R-:W2:Y:S01]  /*0440*/  LDL R2, [R1+0x2c] ;  /* 0x00002c0001027983 */ /* 0x000ea20000100800 */
[----:B------:R-:W-:Y:S01]  /*0450*/  IADD3 R5, P0, PT, RZ, -R22, RZ ;  /* 0x80000016ff057210 */ /* 0x000fe20007f1e0ff */
[----:B------:R-:W-:-:S04]  /*0460*/  IMAD.MOV.U32 R4, RZ, RZ, R22 ;  /* 0x000000ffff047224 */ /* 0x000fc800078e0016 */
[----:B------:R-:W-:-:S04]  /*0470*/  IMAD.X R0, RZ, RZ, ~R23, P0 ;  /* 0x000000ffff007224 */ /* 0x000fc800000e0e17 */
[----:B0-----:R-:W-:Y:S02]  /*0480*/  IMAD R0, R0, UR6, RZ ;  /* 0x0000000600007c24 */ /* 0x001fe4000f8e02ff */
[----:B--2---:R-:W-:-:S04]  /*0490*/  IMAD.WIDE.U32 R2, R5, UR6, R2 ;  /* 0x0000000605027c25 */ /* 0x004fc8000f8e0002 */
[----:B------:R-:W-:Y:S02]  /*04a0*/  IMAD R5, R5, UR7, R0 ;  /* 0x0000000705057c24 */ /* 0x000fe4000f8e0200 */
[----:B------:R-:W-:Y:S02]  /*04b0*/  IMAD.MOV.U32 R0, RZ, RZ, R2 ;  /* 0x000000ffff007224 */ /* 0x000fe400078e0002 */
[----:B------:R-:W-:Y:S01]  /*04c0*/  IMAD.IADD R3, R3, 0x1, R5 ;  /* 0x0000000103037824 */ /* 0x000fe200078e0205 */
[----:B------:R-:W-:-:S07]  /*04d0*/  MOV R5, R23 ;  /* 0x0000001700057202 */ /* 0x000fce0000000f00 */
.L_x_2:
[----:B------:R-:W-:Y:S05]  /*04e0*/  BSYNC.RECONVERGENT B0 ;  /* 0x0000000000007941 */ /* 0x000fea0003800200 */
.L_x_0:
[----:B------:R-:W0:Y:S01]  /*04f0*/  LDCU UR6, c[0x0][0x3e4] ;  /* 0x00007c80ff0677ac */ /* 0x000e220008000800 */
[----:B------:R-:W-:Y:S01]  /*0500*/  BSSY.RECONVERGENT B0, `(.L_x_3) ;  /* 0x000002f000007945 */ /* 0x000fe20003800200 */
[----:B0-----:R-:W-:-:S05]  /*0510*/  IMAD.U32 R9, RZ, RZ, UR6 ;  /* 0x00000006ff097e24 */ /* 0x001fca000f8e00ff */
[----:B------:R-:W-:-:S04]  /*0520*/  LOP3.LUT R2, R5, R9, RZ, 0xfc, !PT ;  /* 0x0000000905027212 */ /* 0x000fc800078efcff */
[----:B------:R-:W-:-:S13]  /*0530*/  ISETP.NE.U32.AND P0, PT, R2, RZ, PT ;  /* 0x000000ff0200720c */ /* 0x000fda0003f05070 */
[----:B------:R-:W-:Y:S05]  /*0540*/  @P0 BRA `(.L_x_4) ;  /* 0x0000000000640947 */ /* 0x000fea0003800000 */
[----:B------:R-:W0:Y:S01]  /*0550*/  LDCU UR6, c[0x0][0x3e0] ;  /* 0x00007c00ff0677ac */ /* 0x000e220008000800 */
[----:B------:R-:W-:Y:S02]  /*0560*/  IMAD.MOV.U32 R8, RZ, RZ, RZ ;  /* 0x000000ffff087224 */ /* 0x000fe400078e00ff */
[----:B------:R-:W-:Y:S02]  /*0570*/  IMAD.MOV.U32 R23, RZ, RZ, RZ ;  /* 0x000000ffff177224 */ /* 0x000fe400078e00ff */
[----:B0-----:R-:W-:-:S04]  /*0580*/  IMAD.U32 R11, RZ, RZ, UR6 ;  /* 0x00000006ff0b7e24 */ /* 0x001fc8000f8e00ff */
[----:B------:R-:W0:Y:S01]  /*0590*/  I2F.U32.RP R2, R11 ;  /* 0x0000000b00027306 */ /* 0x000e220000209000 */
[----:B------:R-:W-:-:S07]  /*05a0*/  ISETP.NE.U32.AND P2, PT, R11, RZ, PT ;  /* 0x000000ff0b00720c */ /* 0x000fce0003f45070 */
[----:B0-----:R-:W0:Y:S02]  /*05b0*/  MUFU.RCP R2, R2 ;  /* 0x0000000200027308 */ /* 0x001e240000001000 */
[----:B0-----:R-:W-:-:S06]  /*05c0*/  VIADD R6, R2, 0xffffffe ;  /* 0x0ffffffe02067836 */ /* 0x001fcc0000000000 */
[----:B------:R0:W1:Y:S02]  /*05d0*/  F2I.FTZ.U32.TRUNC.NTZ R7, R6 ;  /* 0x0000000600077305 */ /* 0x000064000021f000 */
[----:B0-----:R-:W-:Y:S02]  /*05e0*/  IMAD.MOV.U32 R6, RZ, RZ, RZ ;  /* 0x000000ffff067224 */ /* 0x001fe400078e00ff */
[----:B-1----:R-:W-:-:S04]  /*05f0*/  IMAD R5, R7, R11, RZ ;  /* 0x0000000b07057224 */ /* 0x002fc800078e02ff */
[----:B------:R-:W-:-:S04]  /*0600*/  IMAD.MOV R5, RZ, RZ, -R5 ;  /* 0x000000ffff057224 */ /* 0x000fc800078e0a05 */
[----:B------:R-:W-:-:S06]  /*0610*/  IMAD.HI.U32 R7, R7, R5, R6 ;  /* 0x0000000507077227 */ /* 0x000fcc00078e0006 */
[----:B------:R-:W-:-:S04]  /*0620*/  IMAD.HI.U32 R22, R7, R4, RZ ;  /* 0x0000000407167227 */ /* 0x000fc800078e00ff */
[----:B------:R-:W-:-:S04]  /*0630*/  IMAD.MOV R5, RZ, RZ, -R22 ;  /* 0x000000ffff057224 */ /* 0x000fc800078e0a16 */
[----:B------:R-:W-:-:S05]  /*0640*/  IMAD R5, R11, R5, R4 ;  /* 0x000000050b057224 */ /* 0x000fca00078e0204 */
[----:B------:R-:W-:-:S13]  /*0650*/  ISETP.GE.U32.AND P0, PT, R5, R11, PT ;  /* 0x0000000b0500720c */ /* 0x000fda0003f06070 */
[----:B------:R-:W-:Y:S01]  /*0660*/  @P0 IADD3 R5, PT, PT, R5, -R11, RZ ;  /* 0x8000000b05050210 */ /* 0x000fe20007ffe0ff */
[----:B------:R-:W-:-:S03]  /*0670*/  @P0 VIADD R22, R22, 0x1 ;  /* 0x0000000116160836 */ /* 0x000fc60000000000 */
[----:B------:R-:W-:-:S13]  /*0680*/  ISETP.GE.U32.AND P1, PT, R5, R11, PT ;  /* 0x0000000b0500720c */ /* 0x000fda0003f26070 */
[----:B------:R-:W-:Y:S01]  /*0690*/  @P1 VIADD R22, R22, 0x1 ;  /* 0x0000000116161836 */ /* 0x000fe20000000000 */
[----:B------:R-:W-:-:S05]  /*06a0*/  @!P2 LOP3.LUT R22, RZ, R11, RZ, 0x33, !PT ;  /* 0x0000000bff16a212 */ /* 0x000fca00078e33ff */
[----:B------:R-:W-:-:S04]  /*06b0*/  IMAD.MOV R13, RZ, RZ, -R22 ;  /* 0x000000ffff0d7224 */ /* 0x000fc800078e0a16 */
[----:B------:R-:W-:Y:S01]  /*06c0*/  IMAD R13, R11, R13, R4 ;  /* 0x0000000d0b0d7224 */ /* 0x000fe200078e0204 */
[----:B------:R-:W-:Y:S06]  /*06d0*/  BRA `(.L_x_5) ;  /* 0x0000000000447947 */ /* 0x000fec0003800000 */
.L_x_4:
[----:B------:R-:W0:Y:S01]  /*06e0*/  LDCU.64 UR6, c[0x0][0x3e0] ;  /* 0x00007c00ff0677ac */ /* 0x000e220008000a00 */
[----:B------:R-:W-:Y:S01]  /*06f0*/  IMAD.MOV.U32 R16, RZ, RZ, R4 ;  /* 0x000000ffff107224 */ /* 0x000fe200078e0004 */
[----:B------:R-:W-:Y:S01]  /*0700*/  MOV R2, 0x750 ;  /* 0x0000075000027802 */ /* 0x000fe20000000f00 */
[----:B------:R-:W-:Y:S01]  /*0710*/  IMAD.MOV.U32 R11, RZ, RZ, R5 ;  /* 0x000000ffff0b7224 */ /* 0x000fe200078e0005 */
[----:B0-----:R-:W-:Y:S01]  /*0720*/  MOV R9, UR6 ;  /* 0x0000000600097c02 */ /* 0x001fe20008000f00 */
[----:B------:R-:W-:-:S07]  /*0730*/  IMAD.U32 R8, RZ, RZ, UR7 ;  /* 0x00000007ff087e24 */ /* 0x000fce000f8e00ff */
[----:B------:R-:W-:Y:S05]  /*0740*/  CALL.REL.NOINC `($__internal_0_$__cuda_sm20_div_s64) ;  /* 0x0000002400907944 */ /* 0x000fea0003c00000 */
[----:B------:R-:W0:Y:S01]  /*0750*/  LDCU.64 UR6, c[0x0][0x3e0] ;  /* 0x00007c00ff0677ac */ /* 0x000e220008000a00 */
[----:B------:R-:W-:-:S05]  /*0760*/  IADD3 R7, P0, PT, RZ, -R22, RZ ;  /* 0x80000016ff077210 */ /* 0x000fca0007f1e0ff */
[----:B------:R-:W-:Y:S02]  /*0770*/  IMAD.X R2, RZ, RZ, ~R23, P0 ;  /* 0x000000ffff027224 */ /* 0x000fe400000e0e17 */
[----:B0-----:R-:W-:Y:S02]  /*0780*/  IMAD.U32 R11, RZ, RZ, UR6 ;  /* 0x00000006ff0b7e24 */ /* 0x001fe4000f8e00ff */
[----:B------:R-:W-:Y:S02]  /*0790*/  IMAD.U32 R9, RZ, RZ, UR7 ;  /* 0x00000007ff097e24 */ /* 0x000fe4000f8e00ff */
[-C--:B------:R-:W-:Y:S02]  /*07a0*/  IMAD R2, R2, R11.reuse, RZ ;  /* 0x0000000b02027224 */ /* 0x080fe400078e02ff */
[----:B------:R-:W-:-:S04]  /*07b0*/  IMAD.WIDE.U32 R4, R7, R11, R4 ;  /* 0x0000000b07047225 */ /* 0x000fc800078e0004 */
[----:B------:R-:W-:Y:S02]  /*07c0*/  IMAD R7, R7, R9, R2 ;  /* 0x0000000907077224 */ /* 0x000fe400078e0202 */
[----:B------:R-:W-:-:S03]  /*07d0*/  IMAD.MOV.U32 R13, RZ, RZ, R4 ;  /* 0x000000ffff0d7224 */ /* 0x000fc600078e0004 */
[----:B------:R-:W-:-:S07]  /*07e0*/  IADD3 R8, PT, PT, R5, R7, RZ ;  /* 0x0000000705087210 */ /* 0x000fce0007ffe0ff */
.L_x_5:
[----:B------:R-:W-:Y:S05]  /*07f0*/  BSYNC.RECONVERGENT B0 ;  /* 0x0000000000007941 */ /* 0x000fea0003800200 */
.L_x_3:
[----:B------:R-:W0:Y:S01]  /*0800*/  LDCU.128 UR12, c[0x0][0x3a0] ;  /* 0x00007400ff0c77ac */ /* 0x000e220008000c00 */
[----:B------:R-:W-:Y:S01]  /*0810*/  IMAD.MOV.U32 R6, RZ, RZ, R13 ;  /* 0x000000ffff067224 */ /* 0x000fe200078e000d */
[----:B------:R-:W1:Y:S01]  /*0820*/  LDC.64 R50, c[0x0][0x3b8] ;  /* 0x0000ee00ff327b82 */ /* 0x000e620000000a00 */
[----:B------:R-:W-:-:S07]  /*0830*/  CS2R R52, SRZ ;  /* 0x0000000000347805 */ /* 0x000fce000001ff00 */
[----:B------:R-:W2:Y:S01]  /*0840*/  LDC.64 R54, c[0x0][0x3b0] ;  /* 0x0000ec00ff367b82 */ /* 0x000ea20000000a00 */
[----:B0-----:R-:W-:Y:S02]  /*0850*/  UIMAD UR8, UR15, UR12, URZ ;  /* 0x0000000c0f0872a4 */ /* 0x001fe4000f8e02ff */
[----:B------:R-:W-:Y:S02]  /*0860*/  UIMAD.WIDE.U32 UR6, UR14, UR12, URZ ;  /* 0x0000000c0e0672a5 */ /* 0x000fe4000f8e00ff */
[----:B------:R-:W-:Y:S01]  /*0870*/  UIMAD UR8, UR14, UR13, UR8 ;  /* 0x0000000d0e0872a4 */ /* 0x000fe2000f8e0208 */
[----:B------:R-:W0:Y:S03]  /*0880*/  LDCU.64 UR12, c[0x0][0x3e8] ;  /* 0x00007d00ff0c77ac */ /* 0x000e260008000a00 */
[----:B------:R-:W-:Y:S01]  /*0890*/  IMAD.WIDE.U32 R4, R11, UR6, RZ ;  /* 0x000000060b047c25 */ /* 0x000fe2000f8e00ff */
[----:B-1----:R-:W-:Y:S01]  /*08a0*/  SHF.L.U64.HI R57, R50, 0x1, R51 ;  /* 0x0000000132397819 */ /* 0x002fe20000010233 */
[----:B------:R-:W-:-:S05]  /*08b0*/  UIADD3 UR7, UPT, UPT, UR7, UR8, URZ ;  /* 0x0000000807077290 */ /* 0x000fca000fffe0ff */
[----:B------:R-:W1:Y:S01]  /*08c0*/  LDCU.128 UR8, c[0x0][0x3c0] ;  /* 0x00007800ff0877ac */ /* 0x000e620008000c00 */
[----:B------:R-:W-:-:S04]  /*08d0*/  IMAD R2, R11, UR7, RZ ;  /* 0x000000070b027c24 */ /* 0x000fc8000f8e02ff */
[----:B------:R-:W-:Y:S01]  /*08e0*/  IMAD R7, R9, UR6, R2 ;  /* 0x0000000609077c24 */ /* 0x000fe2000f8e0202 */
[----:B------:R-:W3:Y:S03]  /*08f0*/  LDCU.64 UR6, c[0x0][0x3f0] ;  /* 0x00007e00ff0677ac */ /* 0x000ee60008000a00 */
[----:B------:R-:W-:Y:S02]  /*0900*/  IMAD.IADD R5, R5, 0x1, R7 ;  /* 0x0000000105057824 */ /* 0x000fe400078e0207 */
[----:B------:R-:W-:Y:S02]  /*0910*/  IMAD.MOV.U32 R7, RZ, RZ, R8 ;  /* 0x000000ffff077224 */ /* 0x000fe400078e0008 */
[----:B------:R-:W-:Y:S02]  /*0920*/  IMAD R5, R5, R22, RZ ;  /* 0x0000001605057224 */ /* 0x000fe400078e02ff */
[----:B------:R-:W-:-:S04]  /*0930*/  IMAD.WIDE.U32 R6, R22, R4, R6 ;  /* 0x0000000416067225 */ /* 0x000fc800078e0006 */
[----:B------:R-:W-:Y:S02]  /*0940*/  IMAD R5, R23, R4, R5 ;  /* 0x0000000417057224 */ /* 0x000fe400078e0205 */
[----:B-1----:R-:W-:Y:S02]  /*0950*/  IMAD R8, R8, UR8, RZ ;  /* 0x0000000808087c24 */ /* 0x002fe4000f8e02ff */
[----:B------:R-:W-:Y:S02]  /*0960*/  IMAD.IADD R2, R7, 0x1, R5 ;  /* 0x0000000107027824 */ /* 0x000fe400078e0205 */
[----:B------:R-:W1:Y:S01]  /*0970*/  LDC.64 R4, c[0x0][0x3d8] ;  /* 0x0000f600ff047b82 */ /* 0x000e620000000a00 */
[----:B------:R-:W-:Y:S02]  /*0980*/  IMAD R15, R13, UR9, R8 ;  /* 0x000000090d0f7c24 */ /* 0x000fe4000f8e0208 */
[----:B0-----:R-:W-:Y:S02]  /*0990*/  IMAD R7, R2, UR12, RZ ;  /* 0x0000000c02077c24 */ /* 0x001fe4000f8e02ff */
[----:B------:R-:W-:-:S02]  /*09a0*/  IMAD.MOV.U32 R2, RZ, RZ, R0 ;  /* 0x000000ffff027224 */ /* 0x000fc400078e0000 */
[C---:B------:R-:W-:Y:S02]  /*09b0*/  IMAD R7, R6.reuse, UR13, R7 ;  /* 0x0000000d06077c24 */ /* 0x040fe4000f8e0207 */
[----:B------:R-:W-:Y:S01]  /*09c0*/  IMAD.WIDE.U32 R18, R6, UR12, R2 ;  /* 0x0000000c06127c25 */ /* 0x000fe2000f8e0002 */
[----:B------:R-:W-:-:S03]  /*09d0*/  IADD3 R6, P1, PT, RZ, -R50, RZ ;  /* 0x80000032ff067210 */ /* 0x000fc60007f3e0ff */
[----:B------:R-:W-:Y:S01]  /*09e0*/  IMAD R3, R3, UR10, RZ ;  /* 0x0000000a03037c24 */ /* 0x000fe2000f8e02ff */
[----:B---3--:R-:W-:Y:S01]  /*09f0*/  LEA R17, P0, R18, UR6, 0x1 ;  /* 0x0000000612117c11 */ /* 0x008fe2000f8008ff */
[----:B------:R-:W-:Y:S02]  /*0a00*/  IMAD.IADD R7, R19, 0x1, R7 ;  /* 0x0000000113077824 */ /* 0x000fe400078e0207 */
[C---:B------:R-:W-:Y:S02]  /*0a10*/  IMAD R9, R0.reuse, UR11, R3 ;  /* 0x0000000b00097c24 */ /* 0x040fe4000f8e0203 */
[----:B------:R-:W-:Y:S01]  /*0a20*/  IMAD.WIDE.U32 R2, R0, UR10, RZ ;  /* 0x0000000a00027c25 */ /* 0x000fe2000f8e00ff */
[----:B------:R-:W-:Y:S02]  /*0a30*/  LEA.HI.X R18, R18, UR7, R7, 0x1, P0 ;  /* 0x0000000712127c11 */ /* 0x000fe400080f0c07 */
[----:B--2---:R-:W-:Y:S01]  /*0a40*/  IADD3 R54, P0, PT, RZ, -R54, RZ ;  /* 0x80000036ff367210 */ /* 0x004fe20007f1e0ff */
[C---:B------:R-:W-:Y:S01]  /*0a50*/  IMAD.SHL.U32 R11, R2.reuse, 0x2, RZ ;  /* 0x00000002020b7824 */ /* 0x040fe200078e00ff */
[----:B-1----:R-:W-:Y:S01]  /*0a60*/  IADD3 R20, P2, P3, R2, R4, -R50 ;  /* 0x0000000402147210 */ /* 0x002fe20007b5e832 */
[----:B------:R-:W-:Y:S01]  /*0a70*/  IMAD.X R7, RZ, RZ, ~R51, P1 ;  /* 0x000000ffff077224 */ /* 0x000fe200008e0e33 */
[----:B------:R-:W-:Y:S01]  /*0a80*/  IADD3.X R55, PT, PT, RZ, ~R55, RZ, P0, !PT ;  /* 0x80000037ff377210 */ /* 0x000fe200007fe4ff */
[----:B------:R-:W-:Y:S01]  /*0a90*/  IMAD.IADD R3, R3, 0x1, R9 ;  /* 0x0000000103037824 */ /* 0x000fe200078e0209 */
[----:B------:R-:W-:Y:S01]  /*0aa0*/  LEA R10, P0, -R50, R11, 0x1 ;  /* 0x0000000b320a7211 */ /* 0x000fe200078009ff */
[----:B------:R-:W-:-:S03]  /*0ab0*/  IMAD.WIDE.U32 R8, R4, 0x7, R6 ;  /* 0x0000000704087825 */ /* 0x000fc600078e0006 */
[C---:B------:R-:W-:Y:S01]  /*0ac0*/  SHF.L.U64.HI R0, R2.reuse, 0x1, R3 ;  /* 0x0000000102007819 */ /* 0x040fe20000010203 */
[----:B------:R-:W-:Y:S01]  /*0ad0*/  IMAD.WIDE.U32 R54, R13, UR8, R54 ;  /* 0x000000080d367c25 */ /* 0x000fe2000f8e0036 */
[----:B------:R0:W-:Y:S01]  /*0ae0*/  STL [R1+0x28], R10 ;  /* 0x0000280a01007387 */ /* 0x0001e20000100800 */
[----:B------:R-:W-:Y:S02]  /*0af0*/  IADD3 R58, P1, PT, R2, R8, RZ ;  /* 0x00000008023a7210 */ /* 0x000fe40007f3e0ff */
[----:B------:R-:W-:Y:S01]  /*0b00*/  IMAD R14, R5, 0x7, RZ ;  /* 0x00000007050e7824 */ /* 0x000fe200078e02ff */
[----:B------:R-:W-:Y:S01]  /*0b10*/  IADD3.X R21, PT, PT, R3, R5, ~R51, P2, P3 ;  /* 0x0000000503157210 */ /* 0x000fe200017e6c33 */
[----:B------:R-:W-:-:S03]  /*0b20*/  IMAD.WIDE.U32 R12, R4, 0x5, R6 ;  /* 0x00000005040c7825 */ /* 0x000fc600078e0006 */
[----:B------:R-:W-:Y:S01]  /*0b30*/  IADD3.X R59, PT, PT, R3, R9, R14, P1, !PT ;  /* 0x00000009033b7210 */ /* 0x000fe20000ffe40e */
[----:B------:R-:W-:Y:S01]  /*0b40*/  IMAD.X R57, R0, 0x1, ~R57, P0 ;  /* 0x0000000100397824 */ /* 0x000fe200000e0e39 */
[----:B------:R-:W-:Y:S01]  /*0b50*/  IADD3 R24, P1, PT, R2, R12, RZ ;  /* 0x0000000c02187210 */ /* 0x000fe20007f3e0ff */
[----:B0-----:R-:W-:-:S04]  /*0b60*/  IMAD.WIDE.U32 R10, R4, 0x6, R6 ;  /* 0x00000006040a7825 */ /* 0x001fc800078e0006 */
[C---:B------:R-:W-:Y:S01]  /*0b70*/  IMAD R8, R5.reuse, 0x5, RZ ;  /* 0x0000000505087824 */ /* 0x040fe200078e02ff */
[C---:B------:R-:W-:Y:S01]  /*0b80*/  IADD3 R60, P0, PT, R2.reuse, R10, RZ ;  /* 0x0000000a023c7210 */ /* 0x040fe20007f1e0ff */
[----:B------:R-:W-:Y:S01]  /*0b90*/  IMAD R0, R5, 0x6, RZ ;  /* 0x0000000605007824 */ /* 0x000fe200078e02ff */
[----:B------:R-:W-:Y:S01]  /*0ba0*/  IADD3 R10, P4, P5, R2, UR19, -R50 ;  /* 0x00000013020a7c10 */ /* 0x000fe2000fd9e832 */
[----:B------:R-:W-:Y:S01]  /*0bb0*/  IMAD.WIDE.U32 R6, R4, 0x3, R6 ;  /* 0x0000000304067825 */ /* 0x000fe200078e0006 */
[C---:B------:R-:W-:Y:S02]  /*0bc0*/  IADD3.X R25, PT, PT, R3.reuse, R13, R8, P1, !PT ;  /* 0x0000000d03197210 */ /* 0x040fe40000ffe408 */
[----:B------:R-:W-:Y:S01]  /*0bd0*/  IADD3.X R61, PT, PT, R3, R11, R0, P0, !PT ;  /* 0x0000000b033d7210 */ /* 0x000fe200007fe400 */
[----:B------:R-:W-:Y:S01]  /*0be0*/  IMAD R0, R5, 0x3, RZ ;  /* 0x0000000305007824 */ /* 0x000fe200078e02ff */
[C---:B------:R-:W-:Y:S01]  /*0bf0*/  IADD3 R12, P1, P2, R2.reuse, UR5, -R50 ;  /* 0x00000005020c7c10 */ /* 0x040fe2000fa3e832 */
[----:B------:R0:W-:Y:S01]  /*0c00*/  STL.64 [R1], R24 ;  /* 0x0000001801007387 */ /* 0x0001e20000100a00 */
[----:B------:R-:W-:Y:S01]  /*0c10*/  IADD3 R8, P3, PT, R2, R6, RZ ;  /* 0x0000000602087210 */ /* 0x000fe20007f7e0ff */
[----:B------:R-:W-:Y:S01]  /*0c20*/  IMAD.IADD R56, R55, 0x1, R15 ;  /* 0x0000000137387824 */ /* 0x000fe200078e020f */
[C-C-:B------:R-:W-:Y:S01]  /*0c30*/  IADD3.X R13, PT, PT, R3.reuse, UR4, ~R51.reuse, P1, P2 ;  /* 0x00000004030d7c10 */ /* 0x140fe20008fe4c33 */
[----:B------:R0:W-:Y:S01]  /*0c40*/  STL.64 [R1+0x20], R20 ;  /* 0x0000201401007387 */ /* 0x0001e20000100a00 */
[----:B------:R-:W-:-:S02]  /*0c50*/  IADD3.X R11, PT, PT, R3, UR18, ~R51, P4, P5 ;  /* 0x00000012030b7c10 */ /* 0x000fc4000a7eac33 */
[----:B------:R-:W-:Y:S01]  /*0c60*/  IADD3.X R9, PT, PT, R3, R7, R0, P3, !PT ;  /* 0x0000000703097210 */ /* 0x000fe20001ffe400 */
[----:B------:R0:W-:Y:S01]  /*0c70*/  STL.64 [R1+0x8], R12 ;  /* 0x0000080c01007387 */ /* 0x0001e20000100a00 */
[----:B------:R-:W-:-:S03]  /*0c80*/  IADD3 R50, P0, PT, R2, -R50, RZ ;  /* 0x8000003202327210 */ /* 0x000fc60007f1e0ff */
[----:B------:R0:W-:Y:S02]  /*0c90*/  STL.64 [R1+0x18], R10 ;  /* 0x0000180a01007387 */ /* 0x0001e40000100a00 */
[----:B------:R-:W-:Y:S02]  /*0ca0*/  IMAD.X R51, R3, 0x1, ~R51, P0 ;  /* 0x0000000103337824 */ /* 0x000fe400000e0e33 */
[----:B------:R0:W-:Y:S06]  /*0cb0*/  STL.64 [R1+0x10], R8 ;  /* 0x0000100801007387 */ /* 0x0001ec0000100a00 */
.L_x_13:
[----:B------:R-:W1:Y:S01]  /*0cc0*/  LDCU.64 UR6, c[0x0][0x3a8] ;  /* 0x00007500ff0677ac */ /* 0x000e620008000a00 */
[----:B---3--:R-:W-:Y:S01]  /*0cd0*/  MOV R2, R54 ;  /* 0x0000003600027202 */ /* 0x008fe20000000f00 */
[----:B------:R-:W-:Y:S01]  /*0ce0*/  IMAD.MOV.U32 R3, RZ, RZ, R56 ;  /* 0x000000ffff037224 */ /* 0x000fe200078e0038 */
[----:B--2---:R-:W2:Y:S01]  /*0cf0*/  LDCU.64 UR8, c[0x0][0x3d0] ;  /* 0x00007a00ff0877ac */ /* 0x004ea20008000a00 */
[----:B------:R-:W-:Y:S02]  /*0d00*/  IMAD.MOV.U32 R15, RZ, RZ, RZ ;  /* 0x000000ffff0f7224 */ /* 0x000fe400078e00ff */
[----:B------:R-:W-:Y:S01]  /*0d10*/  IMAD.MOV.U32 R0, RZ, RZ, RZ ;  /* 0x000000ffff007224 */ /* 0x000fe200078e00ff */
[----:B-1----:R-:W-:-:S04]  /*0d20*/  UISETP.GE.U32.AND UP0, UPT, UR6, 0x8, UPT ;  /* 0x000000080600788c */ /* 0x002fc8000bf06070 */
[----:B------:R-:W-:Y:S01]  /*0d30*/  UISETP.GE.U32.AND.EX UP0, UPT, UR7, URZ, UPT, UP0 ;  /* 0x000000ff0700728c */ /* 0x000fe2000bf06100 */
[----:B--2---:R-:W-:Y:S02]  /*0d40*/  IMAD R5, R53, UR8, RZ ;  /* 0x0000000835057c24 */ /* 0x004fe4000f8e02ff */
[----:B0-----:R-:W-:-:S04]  /*0d50*/  IMAD.WIDE.U32 R24, R52, UR8, R2 ;  /* 0x0000000834187c25 */ /* 0x001fc8000f8e0002 */
[----:B------:R-:W-:-:S04]  /*0d60*/  IMAD R3, R52, UR9, R5 ;  /* 0x0000000934037c24 */ /* 0x000fc8000f8e0205 */
[----:B------:R-:W-:Y:S01]  /*0d70*/  IMAD.IADD R3, R25, 0x1, R3 ;  /* 0x0000000119037824 */ /* 0x000fe200078e0203 */
[----:B------:R-:W-:Y:S06]  /*0d80*/  BRA.U !UP0, `(.L_x_6) ;  /* 0x0000000d08887547 */ /* 0x000fec000b800000 */
[----:B------:R-:W2:Y:S01]  /*0d90*/  LDL R10, [R1+0x28] ;  /* 0x00002800010a7983 */ /* 0x000ea20000100800 */
[----:B------:R-:W0:Y:S03]  /*0da0*/  LDCU.128 UR8, c[0x0][0x390] ;  /* 0x00007200ff0877ac */ /* 0x000e260008000c00 */
[----:B------:R-:W3:Y:S04]  /*0db0*/  LDL.64 R28, [R1+0x10] ;  /* 0x00001000011c7983 */ /* 0x000ee80000100a00 */
[----:B------:R-:W4:Y:S04]  /*0dc0*/  LDL.64 R26, [R1+0x20] ;  /* 0x00002000011a7983 */ /* 0x000f280000100a00 */
[----:B------:R-:W5:Y:S04]  /*0dd0*/  LDL.64 R20, [R1+0x18] ;  /* 0x0000180001147983 */ /* 0x000f680000100a00 */
[----:B------:R-:W5:Y:S04]  /*0de0*/  LDL.64 R6, [R1+0x8] ;  /* 0x0000080001067983 */ /* 0x000f680000100a00 */
[----:B------:R-:W5:Y:S01]  /*0df0*/  LDL.64 R8, [R1] ;  /* 0x0000000001087983 */ /* 0x000f620000100a00 */
[----:B0-----:R-:W-:-:S02]  /*0e00*/  IMAD R5, R23, UR8, RZ ;  /* 0x0000000817057c24 */ /* 0x001fc4000f8e02ff */
[----:B------:R-:W-:Y:S02]  /*0e10*/  IMAD.MOV.U32 R2, RZ, RZ, R24 ;  /* 0x000000ffff027224 */ /* 0x000fe400078e0018 */
[C---:B------:R-:W-:Y:S02]  /*0e20*/  IMAD R5, R22.reuse, UR9, R5 ;  /* 0x0000000916057c24 */ /* 0x040fe4000f8e0205 */
[----:B------:R-:W-:Y:S01]  /*0e30*/  IMAD.WIDE.U32 R12, R22, UR8, R2 ;  /* 0x00000008160c7c25 */ /* 0x000fe2000f8e0002 */
[----:B------:R-:W0:Y:S03]  /*0e40*/  LDCU.64 UR8, c[0x0][0x388] ;  /* 0x00007100ff0877ac */ /* 0x000e260008000a00 */
[----:B------:R-:W-:-:S04]  /*0e50*/  IMAD.IADD R0, R13, 0x1, R5 ;  /* 0x000000010d007824 */ /* 0x000fc800078e0205 */
[----:B------:R-:W-:Y:S02]  /*0e60*/  IMAD R5, R0, UR10, RZ ;  /* 0x0000000a00057c24 */ /* 0x000fe4000f8e02ff */
[----:B------:R-:W-:-:S04]  /*0e70*/  IMAD.WIDE.U32 R14, R12, UR10, RZ ;  /* 0x0000000a0c0e7c25 */ /* 0x000fc8000f8e00ff */
[----:B------:R-:W-:-:S05]  /*0e80*/  IMAD R0, R12, UR11, R5 ;  /* 0x0000000b0c007c24 */ /* 0x000fca000f8e0205 */
[----:B------:R-:W-:Y:S01]  /*0e90*/  IADD3 R47, PT, PT, R15, R0, RZ ;  /* 0x000000000f2f7210 */ /* 0x000fe20007ffe0ff */
[----:B------:R-:W-:Y:S02]  /*0ea0*/  ULOP3.LUT UR6, UR6, 0xfffffff8, URZ, 0xc0, !UPT ;  /* 0xfffffff806067892 */ /* 0x000fe4000f8ec0ff */
[----:B------:R-:W-:Y:S01]  /*0eb0*/  ULOP3.LUT UR7, UR7, 0x7fffffff, URZ, 0xc0, !UPT ;  /* 0x7fffffff07077892 */ /* 0x000fe2000f8ec0ff */
[----:B0-----:R-:W-:Y:S02]  /*0ec0*/  IMAD.U32 R2, RZ, RZ, UR9 ;  /* 0x00000009ff027e24 */ /* 0x001fe4000f8e00ff */
[----:B------:R-:W-:Y:S01]  /*0ed0*/  IMAD.MOV.U32 R16, RZ, RZ, R50 ;  /* 0x000000ffff107224 */ /* 0x000fe200078e0032 */
[----:B--2---:R-:W-:Y:S01]  /*0ee0*/  LEA R48, P0, R14, R10, 0x1 ;  /* 0x0000000a0e307211 */ /* 0x004fe200078008ff */
[----:B---3--:R-:W-:-:S03]  /*0ef0*/  IMAD.WIDE.U32 R4, R12, UR10, R28 ;  /* 0x0000000a0c047c25 */ /* 0x008fc6000f8e001c */
[----:B------:R-:W-:Y:S01]  /*0f00*/  LEA.HI.X R47, R14, R57, R47, 0x1, P0 ;  /* 0x000000390e2f7211 */ /* 0x000fe200000f0c2f */
[----:B------:R-:W0:Y:S01]  /*0f10*/  LDC.64 R28, c[0x0][0x3e0] ;  /* 0x0000f800ff1c7b82 */ /* 0x000e220000000a00 */
[----:B----4-:R-:W-:-:S07]  /*0f20*/  IMAD.WIDE.U32 R26, R12, UR10, R26 ;  /* 0x0000000a0c1a7c25 */ /* 0x010fce000f8e001a */
[----:B------:R-:W0:Y:S01]  /*0f30*/  LDC.64 R14, c[0x0][0x3e8] ;  /* 0x0000fa00ff0e7b82 */ /* 0x000e220000000a00 */
[----:B------:R-:W-:Y:S02]  /*0f40*/  IMAD.IADD R27, R0, 0x1, R27 ;  /* 0x00000001001b7824 */ /* 0x000fe400078e021b */
[----:B------:R-:W-:-:S03]  /*0f50*/  IMAD.SHL.U32 R45, R26, 0x2, RZ ;  /* 0x000000021a2d7824 */ /* 0x000fc600078e00ff */
[----:B------:R-:W-:Y:S02]  /*0f60*/  SHF.L.U64.HI R46, R26, 0x1, R27 ;  /* 0x000000011a2e7819 */ /* 0x000fe4000001021b */
[----:B------:R-:W1:Y:S01]  /*0f70*/  LDC.64 R26, c[0x0][0x3d8] ;  /* 0x0000f600ff1a7b82 */ /* 0x000e620000000a00 */
[----:B-----5:R-:W-:-:S04]  /*0f80*/  IMAD.WIDE.U32 R20, R12, UR10, R20 ;  /* 0x0000000a0c147c25 */ /* 0x020fc8000f8e0014 */
[----:B------:R-:W-:Y:S02]  /*0f90*/  IMAD.IADD R19, R0, 0x1, R21 ;  /* 0x0000000100137824 */ /* 0x000fe400078e0215 */
[----:B------:R-:W-:-:S03]  /*0fa0*/  IMAD.WIDE.U32 R6, R12, UR10, R6 ;  /* 0x0000000a0c067c25 */ /* 0x000fc6000f8e0006 */
[----:B------:R-:W-:Y:S01]  /*0fb0*/  SHF.L.U64.HI R44, R20, 0x1, R19 ;  /* 0x00000001142c7819 */ /* 0x000fe20000010213 */
[----:B------:R-:W-:-:S04]  /*0fc0*/  IMAD.WIDE.U32 R8, R12, UR10, R8 ;  /* 0x0000000a0c087c25 */ /* 0x000fc8000f8e0008 */
[----:B0-----:R-:W-:Y:S02]  /*0fd0*/  IMAD R15, R15, R28, RZ ;  /* 0x0000001c0f0f7224 */ /* 0x001fe400078e02ff */
[----:B------:R-:W-:-:S04]  /*0fe0*/  IMAD.WIDE.U32 R10, R12, UR10, R60 ;  /* 0x0000000a0c0a7c25 */ /* 0x000fc8000f8e003c */
[----:B------:R-:W-:Y:S02]  /*0ff0*/  IMAD R15, R14, R29, R15 ;  /* 0x0000001d0e0f7224 */ /* 0x000fe400078e020f */
[----:B------:R-:W-:-:S04]  /*1000*/  IMAD.WIDE.U32 R12, R12, UR10, R58 ;  /* 0x0000000a0c0c7c25 */ /* 0x000fc8000f8e003a */
[----:B------:R-:W-:Y:S02]  /*1010*/  IMAD.IADD R19, R0, 0x1, R5 ;  /* 0x0000000100137824 */ /* 0x000fe400078e0205 */
[----:B------:R-:W-:-:S04]  /*1020*/  IMAD.WIDE.U32 R28, R14, R28, RZ ;  /* 0x0000001c0e1c7225 */ /* 0x000fc800078e00ff */
[C---:B------:R-:W-:Y:S02]  /*1030*/  IMAD.IADD R5, R0.reuse, 0x1, R7 ;  /* 0x0000000100057824 */ /* 0x040fe400078e0207 */
[C---:B------:R-:W-:Y:S02]  /*1040*/  IMAD.IADD R7, R0.reuse, 0x1, R9 ;  /* 0x0000000100077824 */ /* 0x040fe400078e0209 */
[C---:B------:R-:W-:Y:S02]  /*1050*/  IMAD.IADD R9, R0.reuse, 0x1, R11 ;  /* 0x0000000100097824 */ /* 0x040fe400078e020b */
[----:B------:R-:W-:Y:S02]  /*1060*/  IMAD.IADD R11, R0, 0x1, R13 ;  /* 0x00000001000b7824 */ /* 0x000fe400078e020d */
[----:B------:R-:W-:Y:S01]  /*1070*/  IMAD.IADD R15, R29, 0x1, R15 ;  /* 0x000000011d0f7824 */ /* 0x000fe200078e020f */
[----:B------:R-:W-:Y:S01]  /*1080*/  SHF.L.U64.HI R42, R4, 0x1, R19 ;  /* 0x00000001042a7819 */ /* 0x000fe20000010213 */
[----:B------:R-:W-:Y:S01]  /*1090*/  IMAD.SHL.U32 R43, R20, 0x2, RZ ;  /* 0x00000002142b7824 */ /* 0x000fe200078e00ff */
[C---:B------:R-:W-:Y:S01]  /*10a0*/  SHF.L.U64.HI R5, R6.reuse, 0x1, R5 ;  /* 0x0000000106057819 */ /* 0x040fe20000010205 */
[----:B------:R-:W-:Y:S01]  /*10b0*/  IMAD.SHL.U32 R6, R6, 0x2, RZ ;  /* 0x0000000206067824 */ /* 0x000fe200078e00ff */
[C---:B------:R-:W-:Y:S01]  /*10c0*/  SHF.L.U64.HI R7, R8.reuse, 0x1, R7 ;  /* 0x0000000108077819 */ /* 0x040fe20000010207 */
[----:B------:R-:W-:Y:S01]  /*10d0*/  IMAD.SHL.U32 R8, R8, 0x2, RZ ;  /* 0x0000000208087824 */ /* 0x000fe200078e00ff */
[C---:B------:R-:W-:Y:S01]  /*10e0*/  SHF.L.U64.HI R9, R10.reuse, 0x1, R9 ;  /* 0x000000010a097819 */ /* 0x040fe20000010209 */
[----:B------:R-:W-:Y:S01]  /*10f0*/  IMAD.SHL.U32 R10, R10, 0x2, RZ ;  /* 0x000000020a0a7824 */ /* 0x000fe200078e00ff */
[----:B------:R-:W-:Y:S01]  /*1100*/  SHF.L.U64.HI R11, R12, 0x1, R11 ;  /* 0x000000010c0b7819 */ /* 0x000fe2000001020b */
[----:B------:R-:W-:Y:S01]  /*1110*/  IMAD.U32 R0, RZ, RZ, UR8 ;  /* 0x00000008ff007e24 */ /* 0x000fe2000f8e00ff */
[----:B------:R-:W-:Y:S01]  /*1120*/  SHF.L.U64.HI R14, R28, 0x4, R15 ;  /* 0x000000041c0e7819 */ /* 0x000fe2000001020f */
[----:B------:R-:W-:Y:S01]  /*1130*/  IMAD.MOV.U32 R15, RZ, RZ, R51 ;  /* 0x000000ffff0f7224 */ /* 0x000fe200078e0033 */
[----:B------:R-:W-:Y:S01]  /*1140*/  SHF.L.U32 R4, R4, 0x1, RZ ;  /* 0x0000000104047819 */ /* 0x000fe200000006ff */
[----:B------:R-:W-:Y:S01]  /*1150*/  IMAD.U32 R19, RZ, RZ, UR6 ;  /* 0x00000006ff137e24 */ /* 0x000fe2000f8e00ff */
[----:B------:R-:W-:-:S02]  /*1160*/  SHF.L.U32 R12, R12, 0x1, RZ ;  /* 0x000000010c0c7819 */ /* 0x000fc400000006ff */
[C-C-:B-1----:R-:W-:Y:S02]  /*1170*/  SHF.L.U64.HI R49, R26.reuse, 0x4, R27.reuse ;  /* 0x000000041a317819 */ /* 0x142fe4000001021b */
[----:B------:R-:W-:Y:S02]  /*1180*/  SHF.L.U64.HI R13, R26, 0x3, R27 ;  /* 0x000000031a0d7819 */ /* 0x000fe4000001021b */
[----:B------:R-:W-:-:S07]  /*1190*/  MOV R20, UR7 ;  /* 0x0000000700147c02 */ /* 0x000fce0008000f00 */
.L_x_7:
[----:B0-----:R-:W0:Y:S01]  /*11a0*/  LDCU.128 UR8, c[0x0][0x390] ;  /* 0x00007200ff0877ac */ /* 0x001e220008000c00 */
[----:B------:R-:W-:Y:S01]  /*11b0*/  LOP3.LUT R21, R24, R16, RZ, 0xfc, !PT ;  /* 0x0000001018157212 */ /* 0x000fe200078efcff */
[----:B------:R-:W1:Y:S03]  /*11c0*/  LDC.64 R34, c[0x0][0x3d8] ;  /* 0x0000f600ff227b82 */ /* 0x000e660000000a00 */
[----:B------:R-:W-:Y:S02]  /*11d0*/  ISETP.GT.U32.AND P2, PT, R21, -0x1, PT ;  /* 0xffffffff1500780c */ /* 0x000fe40003f44070 */
[----:B------:R-:W-:Y:S01]  /*11e0*/  LOP3.LUT R21, R3, R15, RZ, 0xfc, !PT ;  /* 0x0000000f03157212 */ /* 0x000fe200078efcff */
[----:B------:R-:W-:Y:S02]  /*11f0*/  IMAD.MOV.U32 R32, RZ, RZ, R17 ;  /* 0x000000ffff207224 */ /* 0x000fe400078e0011 */
[----:B------:R-:W-:Y:S01]  /*1200*/  IMAD.MOV.U32 R33, RZ, RZ, R18 ;  /* 0x000000ffff217224 */ /* 0x000fe200078e0012 */
[----:B------:R-:W2:Y:S01]  /*1210*/  LDC.64 R36, c[0x0][0x3e0] ;  /* 0x0000f800ff247b82 */ /* 0x000ea20000000a00 */
[----:B0-----:R-:W-:-:S07]  /*1220*/  ISETP.GE.U32.AND P1, PT, R16, UR10, PT ;  /* 0x0000000a10007c0c */ /* 0x001fce000bf26070 */
[----:B------:R-:W2:Y:S01]  /*1230*/  LDC.64 R38, c[0x0][0x3e8] ;  /* 0x0000fa00ff267b82 */ /* 0x000ea20000000a00 */
[----:B------:R-:W-:Y:S02]  /*1240*/  ISETP.LT.U32.AND P0, PT, R24, UR8, PT ;  /* 0x0000000818007c0c */ /* 0x000fe4000bf01070 */
[----:B------:R-:W-:-:S04]  /*1250*/  ISETP.GE.AND.EX P1, PT, R15, UR11, PT, P1 ;  /* 0x0000000b0f007c0c */ /* 0x000fc8000bf26310 */
[----:B------:R-:W-:-:S04]  /*1260*/  ISETP.LT.AND.EX P1, PT, R3, UR9, !P1, P0 ;  /* 0x0000000903007c0c */ /* 0x000fc8000cf21300 */
[----:B------:R-:W-:-:S13]  /*1270*/  ISETP.GT.AND.EX P1, PT, R21, -0x1, P1, P2 ;  /* 0xffffffff1500780c */ /* 0x000fda0000f24320 */
[----:B------:R-:W-:Y:S02]  /*1280*/  @P1 IADD3 R30, P2, PT, R0, R48, RZ ;  /* 0x00000030001e1210 */ /* 0x000fe40007f5e0ff */
[----:B------:R-:W-:-:S03]  /*1290*/  @!P1 PRMT R21, RZ, 0x7610, R21 ;  /* 0x00007610ff159816 */ /* 0x000fc60000000015 */
[----:B------:R-:W-:-:S05]  /*12a0*/  @P1 IMAD.X R31, R2, 0x1, R47, P2 ;  /* 0x00000001021f1824 */ /* 0x000fca00010e062f */
[----:B------:R1:W3:Y:S02]  /*12b0*/  @P1 LDG.E.U16 R21, desc[UR16][R30.64] ;  /* 0x000000101e151981 */ /* 0x0002e4000c1e1500 */
[----:B-1----:R-:W-:-:S04]  /*12c0*/  IADD3 R30, P2, PT, R16, R34, RZ ;  /* 0x00000022101e7210 */ /* 0x002fc80007f5e0ff */
[----:B------:R-:W-:Y:S01]  /*12d0*/  ISETP.GE.U32.AND P1, PT, R30, UR10, PT ;  /* 0x0000000a1e007c0c */ /* 0x000fe2000bf26070 */
[----:B------:R-:W-:Y:S01]  /*12e0*/  IMAD.X R27, R15, 0x1, R35, P2 ;  /* 0x000000010f1b7824 */ /* 0x000fe200010e0623 */
[----:B------:R-:W-:-:S04]  /*12f0*/  LOP3.LUT R30, R24, R30, RZ, 0xfc, !PT ;  /* 0x0000001e181e7212 */ /* 0x000fc800078efcff */
[----:B------:R-:W-:Y:S02]  /*1300*/  ISETP.GE.AND.EX P1, PT, R27, UR11, PT, P1 ;  /* 0x0000000b1b007c0c */ /* 0x000fe4000bf26310 */
[----:B------:R-:W-:Y:S02]  /*1310*/  ISETP.GT.U32.AND P2, PT, R30, -0x1, PT ;  /* 0xffffffff1e00780c */ /* 0x000fe40003f44070 */
[C---:B------:R-:W-:Y:S02]  /*1320*/  LOP3.LUT R27, R3.reuse, R27, RZ, 0xfc, !PT ;  /* 0x0000001b031b7212 */ /* 0x040fe400078efcff */
[----:B------:R-:W-:-:S04]  /*1330*/  ISETP.LT.AND.EX P1, PT, R3, UR9, !P1, P0 ;  /* 0x0000000903007c0c */ /* 0x000fc8000cf21300 */
[----:B------:R-:W-:-:S13]  /*1340*/  ISETP.GT.AND.EX P1, PT, R27, -0x1, P1, P2 ;  /* 0xffffffff1b00780c */ /* 0x000fda0000f24320 */
[----:B------:R-:W-:Y:S02]  /*1350*/  @P1 IADD3 R30, P2, PT, R0, R45, RZ ;  /* 0x0000002d001e1210 */ /* 0x000fe40007f5e0ff */
[----:B------:R-:W-:-:S03]  /*1360*/  @!P1 PRMT R40, RZ, 0x7610, R40 ;  /* 0x00007610ff289816 */ /* 0x000fc60000000028 */
[----:B------:R-:W-:Y:S01]  /*1370*/  @P1 IMAD.X R31, R2, 0x1, R46, P2 ;  /* 0x00000001021f1824 */ /* 0x000fe200010e062e */
[----:B---3--:R0:W-:Y:S04]  /*1380*/  STG.E.U16 desc[UR16][R32.64], R21 ;  /* 0x0000001520007986 */ /* 0x0081e8000c101510 */
[----:B------:R1:W3:Y:S01]  /*1390*/  @P1 LDG.E.U16 R40, desc[UR16][R30.64] ;  /* 0x000000101e281981 */ /* 0x0002e2000c1e1500 */
[----:B------:R-:W-:Y:S01]  /*13a0*/  IADD3 R27, P2, PT, R16, UR19, RZ ;  /* 0x00000013101b7c10 */ /* 0x000fe2000ff5e0ff */
[----:B--2---:R-:W-:-:S03]  /*13b0*/  IMAD R39, R39, R36, RZ ;  /* 0x0000002427277224 */ /* 0x004fc600078e02ff */
[----:B------:R-:W-:Y:S02]  /*13c0*/  ISETP.GE.U32.AND P1, PT, R27, UR10, PT ;  /* 0x0000000a1b007c0c */ /* 0x000fe4000bf26070 */
[----:B------:R-:W-:Y:S02]  /*13d0*/  LOP3.LUT R27, R24, R27, RZ, 0xfc, !PT ;  /* 0x0000001b181b7212 */ /* 0x000fe400078efcff */
[----:B0-----:R-:W-:Y:S01]  /*13e0*/  IADD3.X R21, PT, PT, R15, UR18, RZ, P2, !PT ;  /* 0x000000120f157c10 */ /* 0x001fe200097fe4ff */
[----:B-1----:R-:W-:Y:S01]  /*13f0*/  IMAD.WIDE.U32 R30, R38, R36, RZ ;  /* 0x00000024261e7225 */ /* 0x002fe200078e00ff */
[----:B------:R-:W-:Y:S02]  /*1400*/  ISETP.GT.U32.AND P2, PT, R27, -0x1, PT ;  /* 0xffffffff1b00780c */ /* 0x000fe40003f44070 */
[----:B------:R-:W-:Y:S02]  /*1410*/  ISETP.GE.AND.EX P1, PT, R21, UR11, PT, P1 ;  /* 0x0000000b15007c0c */ /* 0x000fe4000bf26310 */
[----:B------:R-:W-:-:S02]  /*1420*/  LOP3.LUT R21, R3, R21, RZ, 0xfc, !PT ;  /* 0x0000001503157212 */ /* 0x000fc400078efcff */
[----:B------:R-:W-:-:S04]  /*1430*/  ISETP.LT.AND.EX P1, PT, R3, UR9, !P1, P0 ;  /* 0x0000000903007c0c */ /* 0x000fc8000cf21300 */
[----:B------:R-:W-:Y:S01]  /*1440*/  ISETP.GT.AND.EX P1, PT, R21, -0x1, P1, P2 ;  /* 0xffffffff1500780c */ /* 0x000fe20000f24320 */
[----:B------:R-:W-:Y:S01]  /*1450*/  IMAD R21, R38, R37, R39 ;  /* 0x0000002526157224 */ /* 0x000fe200078e0227 */
[----:B------:R-:W-:-:S04]  /*1460*/  LEA R36, P2, R30, R17, 0x1 ;  /* 0x000000111e247211 */ /* 0x000fc800078408ff */
[----:B------:R-:W-:-:S04]  /*1470*/  IADD3 R21, PT, PT, R31, R21, RZ ;  /* 0x000000151f157210 */ /* 0x000fc80007ffe0ff */
[----:B------:R-:W-:-:S03]  /*1480*/  LEA.HI.X R37, R30, R18, R21, 0x1, P2 ;  /* 0x000000121e257211 */ /* 0x000fc600010f0c15 */
[----:B------:R-:W-:Y:S02]  /*1490*/  @P1 IADD3 R38, P3, PT, R0, R43, RZ ;  /* 0x0000002b00261210 */ /* 0x000fe40007f7e0ff */
[----:B------:R-:W-:-:S03]  /*14a0*/  @!P1 PRMT R27, RZ, 0x7610, R27 ;  /* 0x00007610ff1b9816 */ /* 0x000fc6000000001b */
[----:B------:R-:W-:Y:S01]  /*14b0*/  @P1 IMAD.X R39, R2, 0x1, R44, P3 ;  /* 0x0000000102271824 */ /* 0x000fe200018e062c */
[----:B---3--:R0:W-:Y:S04]  /*14c0*/  STG.E.U16 desc[UR16][R36.64], R40 ;  /* 0x0000002824007986 */ /* 0x0081e8000c101510 */
[----:B------:R1:W2:Y:S01]  /*14d0*/  @P1 LDG.E.U16 R27, desc[UR16][R38.64] ;  /* 0x00000010261b1981 */ /* 0x0002a2000c1e1500 */
[----:B------:R-:W-:Y:S02]  /*14e0*/  IMAD R31, R35, 0x3, RZ ;  /* 0x00000003231f7824 */ /* 0x000fe400078e02ff */
[----:B0-----:R-:W-:Y:S02]  /*14f0*/  IMAD.MOV.U32 R36, RZ, RZ, R16 ;  /* 0x000000ffff247224 */ /* 0x001fe400078e0010 */
[----:B------:R-:W-:-:S02]  /*1500*/  IMAD.MOV.U32 R37, RZ, RZ, R15 ;  /* 0x000000ffff257224 */ /* 0x000fc400078e000f */
[----:B-1----:R-:W-:-:S04]  /*1510*/  IMAD.WIDE.U32 R38, R34, 0x3, R36 ;  /* 0x0000000322267825 */ /* 0x002fc800078e0024 */
[----:B------:R-:W-:Y:S01]  /*1520*/  IMAD.IADD R31, R31, 0x1, R39 ;  /* 0x000000011f1f7824 */ /* 0x000fe200078e0227 */
[----:B------:R-:W-:Y:S02]  /*1530*/  ISETP.GE.U32.AND P1, PT, R38, UR10, PT ;  /* 0x0000000a26007c0c */ /* 0x000fe4000bf26070 */
[----:B------:R-:W-:Y:S02]  /*1540*/  LOP3.LUT R38, R24, R38, RZ, 0xfc, !PT ;  /* 0x0000002618267212 */ /* 0x000fe400078efcff */
[----:B------:R-:W-:Y:S02]  /*1550*/  ISETP.GE.AND.EX P1, PT, R31, UR11, PT, P1 ;  /* 0x0000000b1f007c0c */ /* 0x000fe4000bf26310 */
[----:B------:R-:W-:Y:S02]  /*1560*/  ISETP.GT.U32.AND P2, PT, R38, -0x1, PT ;  /* 0xffffffff2600780c */ /* 0x000fe40003f44070 */
[C---:B------:R-:W-:Y:S02]  /*1570*/  LOP3.LUT R31, R3.reuse, R31, RZ, 0xfc, !PT ;  /* 0x0000001f031f7212 */ /* 0x040fe400078efcff */
[----:B------:R-:W-:-:S04]  /*1580*/  ISETP.LT.AND.EX P1, PT, R3, UR9, !P1, P0 ;  /* 0x0000000903007c0c */ /* 0x000fc8000cf21300 */
[----:B------:R-:W-:Y:S02]  /*1590*/  ISETP.GT.AND.EX P1, PT, R31, -0x1, P1, P2 ;  /* 0xffffffff1f00780c */ /* 0x000fe40000f24320 */
[----:B------:R-:W-:-:S04]  /*15a0*/  LEA R38, P2, R30, R17, 0x2 ;  /* 0x000000111e267211 */ /* 0x000fc800078410ff */
[----:B------:R-:W-:-:S07]  /*15b0*/  LEA.HI.X R39, R30, R18, R21, 0x2, P2 ;  /* 0x000000121e277211 */ /* 0x000fce00010f1415 */
[----:B------:R-:W-:-:S05]  /*15c0*/  @P1 IADD3 R40, P2, PT, R0, R4, RZ ;  /* 0x0000000400281210 */ /* 0x000fca0007f5e0ff */
[----:B------:R-:W-:Y:S01]  /*15d0*/  @P1 IMAD.X R41, R2, 0x1, R42, P2 ;  /* 0x0000000102291824 */ /* 0x000fe200010e062a */
[----:B--2---:R0:W-:Y:S02]  /*15e0*/  STG.E.U16 desc[UR16][R38.64], R27 ;  /* 0x0000001b26007986 */ /* 0x0041e4000c101510 */
[----:B0-----:R-:W-:-:S06]  /*15f0*/  @!P1 PRMT R27, RZ, 0x7610, R27 ;  /* 0x00007610ff1b9816 */ /* 0x001fcc000000001b */
[----:B------:R0:W2:Y:S01]  /*1600*/  @P1 LDG.E.U16 R27, desc[UR16][R40.64] ;  /* 0x00000010281b1981 */ /* 0x0000a2000c1e1500 */
[----:B------:R-:W-:-:S04]  /*1610*/  IADD3 R31, P2, PT, R16, UR5, RZ ;  /* 0x00000005101f7c10 */ /* 0x000fc8000ff5e0ff */
[----:B------:R-:W-:Y:S02]  /*1620*/  ISETP.GE.U32.AND P1, PT, R31, UR10, PT ;  /* 0x0000000a1f007c0c */ /* 0x000fe4000bf26070 */
[----:B------:R-:W-:Y:S02]  /*1630*/  IADD3.X R38, PT, PT, R15, UR4, RZ, P2, !PT ;  /* 0x000000040f267c10 */ /* 0x000fe400097fe4ff */
[----:B------:R-:W-:Y:S02]  /*1640*/  LOP3.LUT R31, R24, R31, RZ, 0xfc, !PT ;  /* 0x0000001f181f7212 */ /* 0x000fe400078efcff */
[----:B------:R-:W-:Y:S02]  /*1650*/  ISETP.GE.AND.EX P1, PT, R38, UR11, PT, P1 ;  /* 0x0000000b26007c0c */ /* 0x000fe4000bf26310 */
[----:B------:R-:W-:Y:S01]  /*1660*/  ISETP.GT.U32.AND P2, PT, R31, -0x1, PT ;  /* 0xffffffff1f00780c */ /* 0x000fe20003f44070 */
[----:B------:R-:W-:Y:S01]  /*1670*/  IMAD R31, R21, 0x6, RZ ;  /* 0x00000006151f7824 */ /* 0x000fe200078e02ff */
[----:B------:R-:W-:-:S02]  /*1680*/  LOP3.LUT R38, R3, R38, RZ, 0xfc, !PT ;  /* 0x0000002603267212 */ /* 0x000fc400078efcff */
[----:B------:R-:W-:-:S04]  /*1690*/  ISETP.LT.AND.EX P1, PT, R3, UR9, !P1, P0 ;  /* 0x0000000903007c0c */ /* 0x000fc8000cf21300 */
[----:B------:R-:W-:Y:S01]  /*16a0*/  ISETP.GT.AND.EX P1, PT, R38, -0x1, P1, P2 ;  /* 0xffffffff2600780c */ /* 0x000fe20000f24320 */
[----:B------:R-:W-:-:S05]  /*16b0*/  IMAD.WIDE.U32 R38, R30, 0x6, R32 ;  /* 0x000000061e267825 */ /* 0x000fca00078e0020 */
[----:B------:R-:W-:-:S07]  /*16c0*/  IADD3 R39, PT, PT, R39, R31, RZ ;  /* 0x0000001f27277210 */ /* 0x000fce0007ffe0ff */
[----:B0-----:R-:W-:-:S05]  /*16d0*/  @P1 IADD3 R40, P2, PT, R0, R6, RZ ;  /* 0x0000000600281210 */ /* 0x001fca0007f5e0ff */
[----:B------:R-:W-:Y:S01]  /*16e0*/  @P1 IMAD.X R41, R2, 0x1, R5, P2 ;  /* 0x0000000102291824 */ /* 0x000fe200010e0605 */
[----:B--2---:R0:W-:Y:S02]  /*16f0*/  STG.E.U16 desc[UR16][R38.64], R27 ;  /* 0x0000001b26007986 */ /* 0x0041e4000c101510 */
[----:B0-----:R-:W-:-:S06]  /*1700*/  @!P1 PRMT R27, RZ, 0x7610, R27 ;  /* 0x00007610ff1b9816 */ /* 0x001fcc000000001b */
[----:B------:R0:W2:Y:S01]  /*1710*/  @P1 LDG.E.U16 R27, desc[UR16][R40.64] ;  /* 0x00000010281b1981 */ /* 0x0000a2000c1e1500 */
[----:B------:R-:W-:Y:S02]  /*1720*/  IMAD R31, R35, 0x5, RZ ;  /* 0x00000005231f7824 */ /* 0x000fe400078e02ff */
[----:B------:R-:W-:-:S04]  /*1730*/  IMAD.WIDE.U32 R38, R34, 0x5, R36 ;  /* 0x0000000522267825 */ /* 0x000fc800078e0024 */
        /* <DEDUP_REMOVED lines=21> */
[----:B------:R-:W-:Y:S01]  /*1890*/  ISETP.GT.U32.AND P2, PT, R38, -0x1, PT ;  /* 0xffffffff2600780c */ /* 0x000fe20003f44070 */
[----:B------:R-:W-:Y:S01]  /*18a0*/  IMAD.WIDE.U32 R38, R30, 0xa, R32 ;  /* 0x0000000a1e267825 */ /* 0x000fe200078e0020 */
[C---:B------:R-:W-:Y:S02]  /*18b0*/  LOP3.LUT R31, R3.reuse, R31, RZ, 0xfc, !PT ;  /* 0x0000001f031f7212 */ /* 0x040fe400078efcff */
[----:B------:R-:W-:-:S04]  /*18c0*/  ISETP.LT.AND.EX P1, PT, R3, UR9, !P1, P0 ;  /* 0x0000000903007c0c */ /* 0x000fc8000cf21300 */
[----:B------:R-:W-:Y:S01]  /*18d0*/  ISETP.GT.AND.EX P1, PT, R31, -0x1, P1, P2 ;  /* 0xffffffff1f00780c */ /* 0x000fe20000f24320 */
[----:B------:R-:W-:-:S04]  /*18e0*/  IMAD R31, R21, 0xa, RZ ;  /* 0x0000000a151f7824 */ /* 0x000fc800078e02ff */
[----:B------:R-:W-:-:S08]  /*18f0*/  IMAD.IADD R39, R39, 0x1, R31 ;  /* 0x0000000127277824 */ /* 0x000fd000078e021f */
[----:B0-----:R-:W-:-:S04]  /*1900*/  @P1 IADD3 R40, P2, PT, R0, R10, RZ ;  /* 0x0000000a00281210 */ /* 0x001fc80007f5e0ff */
[----:B------:R-:W-:Y:S01]  /*1910*/  @P1 IADD3.X R41, PT, PT, R2, R9, RZ, P2, !PT ;  /* 0x0000000902291210 */ /* 0x000fe200017fe4ff */
[----:B--2---:R0:W-:Y:S02]  /*1920*/  STG.E.U16 desc[UR16][R38.64], R27 ;  /* 0x0000001b26007986 */ /* 0x0041e4000c101510 */
[----:B0-----:R-:W-:-:S06]  /*1930*/  @!P1 PRMT R27, RZ, 0x7610, R27 ;  /* 0x00007610ff1b9816 */ /* 0x001fcc000000001b */
[----:B------:R-:W2:Y:S01]  /*1940*/  @P1 LDG.E.U16 R27, desc[UR16][R40.64] ;  /* 0x00000010281b1981 */ /* 0x000ea2000c1e1500 */
[----:B------:R-:W-:-:S04]  /*1950*/  IMAD.WIDE.U32 R36, R34, 0x7, R36 ;  /* 0x0000000722247825 */ /* 0x000fc800078e0024 */
[----:B------:R-:W-:Y:S01]  /*1960*/  IMAD R31, R35, 0x7, RZ ;  /* 0x00000007231f7824 */ /* 0x000fe200078e02ff */
[----:B------:R-:W-:Y:S02]  /*1970*/  ISETP.GE.U32.AND P1, PT, R36, UR10, PT ;  /* 0x0000000a24007c0c */ /* 0x000fe4000bf26070 */
[----:B------:R-:W-:Y:S01]  /*1980*/  LOP3.LUT R36, R24, R36, RZ, 0xfc, !PT ;  /* 0x0000002418247212 */ /* 0x000fe200078efcff */
[----:B------:R-:W-:-:S03]  /*1990*/  IMAD.IADD R31, R31, 0x1, R37 ;  /* 0x000000011f1f7824 */ /* 0x000fc600078e0225 */
[----:B------:R-:W-:Y:S01]  /*19a0*/  ISETP.GT.U32.AND P2, PT, R36, -0x1, PT ;  /* 0xffffffff2400780c */ /* 0x000fe20003f44070 */
[----:B------:R-:W-:Y:S01]  /*19b0*/  IMAD.WIDE.U32 R36, R30, 0xc, R32 ;  /* 0x0000000c1e247825 */ /* 0x000fe200078e0020 */
[----:B------:R-:W-:Y:S02]  /*19c0*/  ISETP.GE.AND.EX P1, PT, R31, UR11, PT, P1 ;  /* 0x0000000b1f007c0c */ /* 0x000fe4000bf26310 */
[C---:B------:R-:W-:Y:S02]  /*19d0*/  LOP3.LUT R31, R3.reuse, R31, RZ, 0xfc, !PT ;  /* 0x0000001f031f7212 */ /* 0x040fe400078efcff */
[----:B------:R-:W-:-:S04]  /*19e0*/  ISETP.LT.AND.EX P0, PT, R3, UR9, !P1, P0 ;  /* 0x0000000903007c0c */ /* 0x000fc8000cf01300 */
[----:B------:R-:W-:Y:S01]  /*19f0*/  ISETP.GT.AND.EX P0, PT, R31, -0x1, P0, P2 ;  /* 0xffffffff1f00780c */ /* 0x000fe20000704320 */
[----:B------:R-:W-:-:S04]  /*1a00*/  IMAD R31, R21, 0xc, RZ ;  /* 0x0000000c151f7824 */ /* 0x000fc800078e02ff */
[----:B------:R-:W-:-:S08]  /*1a10*/  IMAD.IADD R37, R37, 0x1, R31 ;  /* 0x0000000125257824 */ /* 0x000fd000078e021f */
[----:B------:R-:W-:Y:S02]  /*1a20*/  @P0 IADD3 R34, P1, PT, R0, R12, RZ ;  /* 0x0000000c00220210 */ /* 0x000fe40007f3e0ff */
[----:B------:R-:W-:-:S03]  /*1a30*/  @!P0 PRMT R38, RZ, 0x7610, R38 ;  /* 0x00007610ff268816 */ /* 0x000fc60000000026 */
[----:B------:R-:W-:Y:S01]  /*1a40*/  @P0 IMAD.X R35, R2, 0x1, R11, P1 ;  /* 0x0000000102230824 */ /* 0x000fe200008e060b */
[----:B--2---:R0:W-:Y:S04]  /*1a50*/  STG.E.U16 desc[UR16][R36.64], R27 ;  /* 0x0000001b24007986 */ /* 0x0041e8000c101510 */
[----:B------:R-:W2:Y:S01]  /*1a60*/  @P0 LDG.E.U16 R38, desc[UR16][R34.64] ;  /* 0x0000001022260981 */ /* 0x000ea2000c1e1500 */
[----:B------:R-:W-:Y:S01]  /*1a70*/  IMAD.WIDE.U32 R30, R30, 0xe, R32 ;  /* 0x0000000e1e1e7825 */ /* 0x000fe200078e0020 */
[----:B------:R-:W-:Y:S02]  /*1a80*/  IADD3 R19, P0, PT, R19, -0x8, RZ ;  /* 0xfffffff813137810 */ /* 0x000fe40007f1e0ff */
[----:B------:R-:W-:Y:S01]  /*1a90*/  LEA R16, P2, R26, R16, 0x3 ;  /* 0x000000101a107211 */ /* 0x000fe200078418ff */
[----:B------:R-:W-:Y:S01]  /*1aa0*/  IMAD R21, R21, 0xe, RZ ;  /* 0x0000000e15157824 */ /* 0x000fe200078e02ff */
[----:B------:R-:W-:-:S02]  /*1ab0*/  IADD3.X R20, PT, PT, R20, -0x1, RZ, P0, !PT ;  /* 0xffffffff14147810 */ /* 0x000fc400007fe4ff */
[----:B------:R-:W-:Y:S01]  /*1ac0*/  ISETP.NE.U32.AND P0, PT, R19, RZ, PT ;  /* 0x000000ff1300720c */ /* 0x000fe20003f05070 */
[----:B------:R-:W-:Y:S01]  /*1ad0*/  IMAD.IADD R31, R31, 0x1, R21 ;  /* 0x000000011f1f7824 */ /* 0x000fe200078e0215 */
[----:B------:R-:W-:Y:S01]  /*1ae0*/  LEA R0, P1, R26, R0, 0x4 ;  /* 0x000000001a007211 */ /* 0x000fe200078220ff */
[----:B------:R-:W-:Y:S01]  /*1af0*/  IMAD.X R15, R15, 0x1, R13, P2 ;  /* 0x000000010f0f7824 */ /* 0x000fe200010e060d */
[----:B------:R-:W-:Y:S02]  /*1b00*/  ISETP.NE.AND.EX P0, PT, R20, RZ, PT, P0 ;  /* 0x000000ff1400720c */ /* 0x000fe40003f05300 */
[----:B------:R-:W-:Y:S01]  /*1b10*/  LEA R17, P3, R28, R17, 0x4 ;  /* 0x000000111c117211 */ /* 0x000fe200078620ff */
[----:B------:R-:W-:-:S03]  /*1b20*/  IMAD.X R2, R2, 0x1, R49, P1 ;  /* 0x0000000102027824 */ /* 0x000fc600008e0631 */
[----:B------:R-:W-:Y:S01]  /*1b30*/  IADD3.X R18, PT, PT, R18, R14, RZ, P3, !PT ;  /* 0x0000000e12127210 */ /* 0x000fe20001ffe4ff */
[----:B--2---:R0:W-:Y:S06]  /*1b40*/  STG.E.U16 desc[UR16][R30.64], R38 ;  /* 0x000000261e007986 */ /* 0x0041ec000c101510 */
[----:B------:R-:W-:Y:S05]  /*1b50*/  @P0 BRA `(.L_x_7) ;  /* 0xfffffff400900947 */ /* 0x000fea000383ffff */
[----:B------:R-:W1:Y:S02]  /*1b60*/  LDCU.64 UR6, c[0x0][0x3a8] ;  /* 0x00007500ff0677ac */ /* 0x000e640008000a00 */
[----:B-1----:R-:W-:Y:S02]  /*1b70*/  ULOP3.LUT UR6, UR6, 0xfffffff8, URZ, 0xc0, !UPT ;  /* 0xfffffff806067892 */ /* 0x002fe4000f8ec0ff */
[----:B------:R-:W-:-:S04]  /*1b80*/  ULOP3.LUT UR7, UR7, 0x7fffffff, URZ, 0xc0, !UPT ;  /* 0x7fffffff07077892 */ /* 0x000fc8000f8ec0ff */
[----:B------:R-:W-:Y:S02]  /*1b90*/  IMAD.U32 R15, RZ, RZ, UR6 ;  /* 0x00000006ff0f7e24 */ /* 0x000fe4000f8e00ff */
[----:B------:R-:W-:-:S07]  /*1ba0*/  IMAD.U32 R0, RZ, RZ, UR7 ;  /* 0x00000007ff007e24 */ /* 0x000fce000f8e00ff */
.L_x_6:
[----:B------:R-:W1:Y:S02]  /*1bb0*/  LDCU UR7, c[0x0][0x3a8] ;  /* 0x00007500ff0777ac */ /* 0x000e640008000800 */
[----:B-1----:R-:W-:-:S09]  /*1bc0*/  ULOP3.LUT UP0, URZ, UR7, 0x7, URZ, 0xc0, !UPT ;  /* 0x0000000707ff7892 */ /* 0x002fd2000f80c0ff */
[----:B------:R-:W-:Y:S05]  /*1bd0*/  BRA.U !UP0, `(.L_x_8) ;  /* 0x00000011081c7547 */ /* 0x000fea000b800000 */
[----:B------:R-:W-:Y:S02]  /*1be0*/  ULOP3.LUT UR6, UR7, 0x7, URZ, 0xc0, !UPT ;  /* 0x0000000707067892 */ /* 0x000fe4000f8ec0ff */
[----:B------:R-:W-:Y:S02]  /*1bf0*/  ULOP3.LUT UR8, UR7, 0x3, URZ, 0xc0, !UPT ;  /* 0x0000000307087892 */ /* 0x000fe4000f8ec0ff */
[----:B------:R-:W-:Y:S02]  /*1c00*/  UIADD3 UR6, UP0, UPT, UR6, -0x1, URZ ;  /* 0xffffffff06067890 */ /* 0x000fe4000ff1e0ff */
[----:B------:R-:W-:Y:S02]  /*1c10*/  UISETP.NE.U32.AND UP1, UPT, UR8, URZ, UPT ;  /* 0x000000ff0800728c */ /* 0x000fe4000bf25070 */
[----:B------:R-:W-:Y:S02]  /*1c20*/  UIADD3.X UR9, UPT, UPT, URZ, -0x1, URZ, UP0, !UPT ;  /* 0xffffffffff097890 */ /* 0x000fe400087fe4ff */
[----:B------:R-:W-:-:S02]  /*1c30*/  UISETP.GE.U32.AND UP0, UPT, UR6, 0x3, UPT ;  /* 0x000000030600788c */ /* 0x000fc4000bf06070 */
[----:B------:R-:W-:Y:S02]  /*1c40*/  UISETP.NE.AND.EX UP1, UPT, URZ, URZ, UPT, UP1 ;  /* 0x000000ffff00728c */ /* 0x000fe4000bf25310 */
[----:B------:R-:W-:-:S09]  /*1c50*/  UISETP.GE.U32.AND.EX UP0, UPT, UR9, URZ, UPT, UP0 ;  /* 0x000000ff0900728c */ /* 0x000fd2000bf06100 */
[----:B------:R-:W-:Y:S05]  /*1c60*/  BRA.U !UP0, `(.L_x_9) ;  /* 0x0000000508e87547 */ /* 0x000fea000b800000 */
[----:B------:R-:W1:Y:S01]  /*1c70*/  LDCU.64 UR10, c[0x0][0x3d8] ;  /* 0x00007b00ff0a77ac */ /* 0x000e620008000a00 */
[----:B------:R-:W2:Y:S01]  /*1c80*/  LDCU.128 UR12, c[0x0][0x390] ;  /* 0x00007200ff0c77ac */ /* 0x000ea20008000c00 */
[----:B-1----:R-:W-:Y:S02]  /*1c90*/  IMAD R2, R0, UR10, RZ ;  /* 0x0000000a00027c24 */ /* 0x002fe4000f8e02ff */
[----:B------:R-:W-:Y:S01]  /*1ca0*/  IMAD.WIDE.U32 R4, R15, UR10, R50 ;  /* 0x0000000a0f047c25 */ /* 0x000fe2000f8e0032 */
[----:B--2---:R-:W-:-:S03]  /*1cb0*/  ISETP.LT.U32.AND P0, PT, R24, UR12, PT ;  /* 0x0000000c18007c0c */ /* 0x004fc6000bf01070 */
[----:B------:R-:W-:Y:S01]  /*1cc0*/  IMAD R7, R15, UR11, R2 ;  /* 0x0000000b0f077c24 */ /* 0x000fe2000f8e0202 */
[----:B------:R-:W-:Y:S02]  /*1cd0*/  ISETP.GE.U32.AND P1, PT, R4, UR14, PT ;  /* 0x0000000e04007c0c */ /* 0x000fe4000bf26070 */
[----:B------:R-:W-:Y:S01]  /*1ce0*/  LOP3.LUT R2, R24, R4, RZ, 0xfc, !PT ;  /* 0x0000000418027212 */ /* 0x000fe200078efcff */
[----:B------:R-:W-:-:S03]  /*1cf0*/  IMAD.IADD R5, R5, 0x1, R7 ;  /* 0x0000000105057824 */ /* 0x000fc600078e0207 */
[----:B------:R-:W-:Y:S02]  /*1d00*/  ISETP.GT.U32.AND P2, PT, R2, -0x1, PT ;  /* 0xffffffff0200780c */ /* 0x000fe40003f44070 */
[----:B------:R-:W-:Y:S02]  /*1d10*/  ISETP.GE.AND.EX P1, PT, R5, UR15, PT, P1 ;  /* 0x0000000f05007c0c */ /* 0x000fe4000bf26310 */
[C---:B------:R-:W-:Y:S02]  /*1d20*/  LOP3.LUT R2, R3.reuse, R5, RZ, 0xfc, !PT ;  /* 0x0000000503027212 */ /* 0x040fe400078efcff */
[----:B------:R-:W-:-:S04]  /*1d30*/  ISETP.LT.AND.EX P1, PT, R3, UR13, !P1, P0 ;  /* 0x0000000d03007c0c */ /* 0x000fc8000cf21300 */
[----:B------:R-:W-:-:S13]  /*1d40*/  ISETP.GT.AND.EX P1, PT, R2, -0x1, P1, P2 ;  /* 0xffffffff0200780c */ /* 0x000fda0000f24320 */
[----:B------:R-:W1:Y:S01]  /*1d50*/  @P1 LDC.64 R6, c[0x0][0x388] ;  /* 0x0000e200ff061b82 */ /* 0x000e620000000a00 */
[----:B------:R-:W-:Y:S02]  /*1d60*/  @P1 IMAD R11, R23, UR12, RZ ;  /* 0x0000000c170b1c24 */ /* 0x000fe4000f8e02ff */
[----:B------:R-:W-:Y:S02]  /*1d70*/  @P1 IMAD.MOV.U32 R2, RZ, RZ, R24 ;  /* 0x000000ffff021224 */ /* 0x000fe400078e0018 */
[C---:B------:R-:W-:Y:S02]  /*1d80*/  @P1 IMAD R11, R22.reuse, UR13, R11 ;  /* 0x0000000d160b1c24 */ /* 0x040fe4000f8e020b */
[----:B------:R-:W-:-:S05]  /*1d90*/  @P1 IMAD.WIDE.U32 R8, R22, UR12, R2 ;  /* 0x0000000c16081c25 */ /* 0x000fca000f8e0002 */
[----:B------:R-:W-:-:S05]  /*1da0*/  @P1 IADD3 R11, PT, PT, R9, R11, RZ ;  /* 0x0000000b090b1210 */ /* 0x000fca0007ffe0ff */
[----:B------:R-:W-:Y:S02]  /*1db0*/  @P1 IMAD R9, R11, UR14, RZ ;  /* 0x0000000e0b091c24 */ /* 0x000fe4000f8e02ff */
[----:B------:R-:W-:-:S04]  /*1dc0*/  @P1 IMAD.WIDE.U32 R10, R8, UR14, R4 ;  /* 0x0000000e080a1c25 */ /* 0x000fc8000f8e0004 */
[----:B------:R-:W-:Y:S01]  /*1dd0*/  @P1 IMAD R9, R8, UR15, R9 ;  /* 0x0000000f08091c24 */ /* 0x000fe2000f8e0209 */
[----:B-1----:R-:W-:-:S03]  /*1de0*/  @P1 LEA R6, P2, R10, R6, 0x1 ;  /* 0x000000060a061211 */ /* 0x002fc600078408ff */
[----:B------:R-:W-:-:S05]  /*1df0*/  @P1 IMAD.IADD R2, R9, 0x1, R11 ;  /* 0x0000000109021824 */ /* 0x000fca00078e020b */
[--C-:B------:R-:W-:Y:S02]  /*1e00*/  @P1 LEA.HI.X R7, R10, R7, R2.reuse, 0x1, P2 ;  /* 0x000000070a071211 */ /* 0x100fe400010f0c02 */
[----:B------:R-:W-:-:S06]  /*1e10*/  @!P1 PRMT R2, RZ, 0x7610, R2 ;  /* 0x00007610ff029816 */ /* 0x000fcc0000000002 */
[----:B------:R1:W2:Y:S01]  /*1e20*/  @P1 LDG.E.U16 R2, desc[UR16][R6.64] ;  /* 0x0000001006021981 */ /* 0x0002a2000c1e1500 */
[----:B------:R-:W-:-:S04]  /*1e30*/  IADD3 R4, P2, PT, R4, UR10, RZ ;  /* 0x0000000a04047c10 */ /* 0x000fc8000ff5e0ff */
[----:B------:R-:W-:Y:S02]  /*1e40*/  ISETP.GE.U32.AND P1, PT, R4, UR14, PT ;  /* 0x0000000e04007c0c */ /* 0x000fe4000bf26070 */
[----:B------:R-:W-:Y:S02]  /*1e50*/  IADD3.X R5, PT, PT, R5, UR11, RZ, P2, !PT ;  /* 0x0000000b05057c10 */ /* 0x000fe400097fe4ff */
[----:B------:R-:W-:Y:S02]  /*1e60*/  LOP3.LUT R8, R24, R4, RZ, 0xfc, !PT ;  /* 0x0000000418087212 */ /* 0x000fe400078efcff */
[----:B------:R-:W-:Y:S02]  /*1e70*/  ISETP.GE.AND.EX P1, PT, R5, UR15, PT, P1 ;  /* 0x0000000f05007c0c */ /* 0x000fe4000bf26310 */
[----:B------:R-:W-:Y:S02]  /*1e80*/  ISETP.GT.U32.AND P2, PT, R8, -0x1, PT ;  /* 0xffffffff0800780c */ /* 0x000fe40003f44070 */
[----:B------:R-:W-:-:S02]  /*1e90*/  LOP3.LUT R8, R3, R5, RZ, 0xfc, !PT ;  /* 0x0000000503087212 */ /* 0x000fc400078efcff */
[----:B------:R-:W-:-:S04]  /*1ea0*/  ISETP.LT.AND.EX P1, PT, R3, UR13, !P1, P0 ;  /* 0x0000000d03007c0c */ /* 0x000fc8000cf21300 */
[----:B------:R-:W-:-:S13]  /*1eb0*/  ISETP.GT.AND.EX P1, PT, R8, -0x1, P1, P2 ;  /* 0xffffffff0800780c */ /* 0x000fda0000f24320 */
[----:B------:R-:W3:Y:S01]  /*1ec0*/  @P1 LDC.64 R8, c[0x0][0x388] ;  /* 0x0000e200ff081b82 */ /* 0x000ee20000000a00 */
[----:B------:R-:W-:Y:S01]  /*1ed0*/  @P1 IMAD R11, R23, UR12, RZ ;  /* 0x0000000c170b1c24 */ /* 0x000fe2000f8e02ff */
[----:B------:R-:W-:Y:S01]  /*1ee0*/  @!P1 PRMT R19, RZ, 0x7610, R19 ;  /* 0x00007610ff139816 */ /* 0x000fe20000000013 */
[----:B-1----:R-:W-:Y:S02]  /*1ef0*/  @P1 IMAD.MOV.U32 R6, RZ, RZ, R24 ;  /* 0x000000ffff061224 */ /* 0x002fe400078e0018 */
[----:B------:R-:W-:Y:S02]  /*1f00*/  @P1 IMAD.MOV.U32 R7, RZ, RZ, R3 ;  /* 0x000000ffff071224 */ /* 0x000fe400078e0003 */
[C---:B------:R-:W-:Y:S02]  /*1f10*/  @P1 IMAD R11, R22.reuse, UR13, R11 ;  /* 0x0000000d160b1c24 */ /* 0x040fe4000f8e020b */
[----:B------:R-:W-:-:S04]  /*1f20*/  @P1 IMAD.WIDE.U32 R6, R22, UR12, R6 ;  /* 0x0000000c16061c25 */ /* 0x000fc8000f8e0006 */
[----:B------:R-:W-:-:S04]  /*1f30*/  @P1 IMAD.IADD R11, R7, 0x1, R11 ;  /* 0x00000001070b1824 */ /* 0x000fc800078e020b */
[----:B------:R-:W-:Y:S02]  /*1f40*/  @P1 IMAD R7, R11, UR14, RZ ;  /* 0x0000000e0b071c24 */ /* 0x000fe4000f8e02ff */
[----:B------:R-:W-:-:S04]  /*1f50*/  @P1 IMAD.WIDE.U32 R10, R6, UR14, R4 ;  /* 0x0000000e060a1c25 */ /* 0x000fc8000f8e0004 */
[----:B------:R-:W-:Y:S01]  /*1f60*/  @P1 IMAD R7, R6, UR15, R7 ;  /* 0x0000000f06071c24 */ /* 0x000fe2000f8e0207 */
[----:B---3--:R-:W-:-:S03]  /*1f70*/  @P1 LEA R8, P2, R10, R8, 0x1 ;  /* 0x000000080a081211 */ /* 0x008fc600078408ff */
[----:B------:R-:W-:Y:S02]  /*1f80*/  @P1 IMAD.IADD R6, R7, 0x1, R11 ;  /* 0x0000000107061824 */ /* 0x000fe400078e020b */
[----:B------:R-:W-:-:S03]  /*1f90*/  IMAD.MOV.U32 R11, RZ, RZ, R18 ;  /* 0x000000ffff0b7224 */ /* 0x000fc600078e0012 */
[----:B------:R-:W-:Y:S02]  /*1fa0*/  @P1 LEA.HI.X R9, R10, R9, R6, 0x1, P2 ;  /* 0x000000090a091211 */ /* 0x000fe400010f0c06 */
[----:B------:R-:W-:-:S05]  /*1fb0*/  MOV R10, R17 ;  /* 0x00000011000a7202 */ /* 0x000fca0000000f00 */
[----:B--2---:R1:W-:Y:S04]  /*1fc0*/  STG.E.U16 desc[UR16][R10.64], R2 ;  /* 0x000000020a007986 */ /* 0x0043e8000c101510 */
[----:B------:R2:W3:Y:S01]  /*1fd0*/  @P1 LDG.E.U16 R19, desc[UR16][R8.64] ;  /* 0x0000001008131981 */ /* 0x0004e2000c1e1500 */
[----:B------:R-:W-:-:S04]  /*1fe0*/  IADD3 R6, P2, PT, R4, UR10, RZ ;  /* 0x0000000a04067c10 */ /* 0x000fc8000ff5e0ff */
[----:B------:R-:W-:Y:S02]  /*1ff0*/  ISETP.GE.U32.AND P1, PT, R6, UR14, PT ;  /* 0x0000000e06007c0c */ /* 0x000fe4000bf26070 */
[----:B------:R-:W-:Y:S01]  /*2000*/  IADD3.X R7, PT, PT, R5, UR11, RZ, P2, !PT ;  /* 0x0000000b05077c10 */ /* 0x000fe200097fe4ff */
[----:B-1----:R-:W1:Y:S01]  /*2010*/  LDC.64 R10, c[0x0][0x3e8] ;  /* 0x0000fa00ff0a7b82 */ /* 0x002e620000000a00 */
[----:B------:R-:W-:Y:S02]  /*2020*/  LOP3.LUT R4, R24, R6, RZ, 0xfc, !PT ;  /* 0x0000000618047212 */ /* 0x000fe400078efcff */
[----:B------:R-:W-:Y:S02]  /*2030*/  ISETP.GE.AND.EX P1, PT, R7, UR15, PT, P1 ;  /* 0x0000000f07007c0c */ /* 0x000fe4000bf26310 */
[----:B------:R-:W-:Y:S02]  /*2040*/  ISETP.GT.U32.AND P2, PT, R4, -0x1, PT ;  /* 0xffffffff0400780c */ /* 0x000fe40003f44070 */
[C---:B------:R-:W-:Y:S01]  /*2050*/  LOP3.LUT R12, R3.reuse, R7, RZ, 0xfc, !PT ;  /* 0x00000007030c7212 */ /* 0x040fe200078efcff */
[----:B------:R-:W1:Y:S01]  /*2060*/  LDC.64 R4, c[0x0][0x3e0] ;  /* 0x0000f800ff047b82 */ /* 0x000e620000000a00 */
[----:B------:R-:W-:-:S04]  /*2070*/  ISETP.LT.AND.EX P1, PT, R3, UR13, !P1, P0 ;  /* 0x0000000d03007c0c */ /* 0x000fc8000cf21300 */
[----:B------:R-:W-:-:S13]  /*2080*/  ISETP.GT.AND.EX P1, PT, R12, -0x1, P1, P2 ;  /* 0xffffffff0c00780c */ /* 0x000fda0000f24320 */
[----:B--2---:R-:W2:Y:S01]  /*2090*/  @P1 LDC.64 R8, c[0x0][0x388] ;  /* 0x0000e200ff081b82 */ /* 0x004ea20000000a00 */
[----:B------:R-:W-:Y:S02]  /*20a0*/  @P1 IMAD R21, R23, UR12, RZ ;  /* 0x0000000c17151c24 */ /* 0x000fe4000f8e02ff */
[----:B------:R-:W-:Y:S02]  /*20b0*/  @P1 IMAD.MOV.U32 R2, RZ, RZ, R24 ;  /* 0x000000ffff021224 */ /* 0x000fe400078e0018 */
[C---:B------:R-:W-:Y:S02]  /*20c0*/  @P1 IMAD R21, R22.reuse, UR13, R21 ;  /* 0x0000000d16151c24 */ /* 0x040fe4000f8e0215 */
[----:B------:R-:W-:-:S04]  /*20d0*/  @P1 IMAD.WIDE.U32 R12, R22, UR12, R2 ;  /* 0x0000000c160c1c25 */ /* 0x000fc8000f8e0002 */
[----:B------:R-:W-:Y:S02]  /*20e0*/  @P1 IMAD.IADD R21, R13, 0x1, R21 ;  /* 0x000000010d151824 */ /* 0x000fe400078e0215 */
[-C--:B-1----:R-:W-:Y:S02]  /*20f0*/  IMAD R11, R11, R4.reuse, RZ ;  /* 0x000000040b0b7224 */ /* 0x082fe400078e02ff */
[----:B------:R-:W-:Y:S02]  /*2100*/  @P1 IMAD R21, R21, UR14, RZ ;  /* 0x0000000e15151c24 */ /* 0x000fe4000f8e02ff */
[C---:B------:R-:W-:Y:S02]  /*2110*/  IMAD R13, R10.reuse, R5, R11 ;  /* 0x000000050a0d7224 */ /* 0x040fe400078e020b */
[----:B------:R-:W-:-:S04]  /*2120*/  IMAD.WIDE.U32 R4, R10, R4, RZ ;  /* 0x000000040a047225 */ /* 0x000fc800078e00ff */
[----:B------:R-:W-:-:S04]  /*2130*/  @P1 IMAD.WIDE.U32 R10, R12, UR14, R6 ;  /* 0x0000000e0c0a1c25 */ /* 0x000fc8000f8e0006 */
[----:B------:R-:W-:Y:S01]  /*2140*/  @P1 IMAD R21, R12, UR15, R21 ;  /* 0x0000000f0c151c24 */ /* 0x000fe2000f8e0215 */
[----:B------:R-:W-:Y:S01]  /*2150*/  LEA R12, P2, R4, R17, 0x1 ;  /* 0x00000011040c7211 */ /* 0x000fe200078408ff */
[----:B------:R-:W-:Y:S01]  /*2160*/  IMAD.IADD R5, R5, 0x1, R13 ;  /* 0x0000000105057824 */ /* 0x000fe200078e020d */
[----:B--2---:R-:W-:Y:S01]  /*2170*/  @P1 LEA R8, P3, R10, R8, 0x1 ;  /* 0x000000080a081211 */ /* 0x004fe200078608ff */
[----:B------:R-:W-:Y:S01]  /*2180*/  @P1 IMAD.IADD R2, R21, 0x1, R11 ;  /* 0x0000000115021824 */ /* 0x000fe200078e020b */
[----:B------:R-:W-:Y:S02]  /*2190*/  @!P1 PRMT R21, RZ, 0x7610, R21 ;  /* 0x00007610ff159816 */ /* 0x000fe40000000015 */
[----:B------:R-:W-:Y:S02]  /*21a0*/  LEA.HI.X R13, R4, R18, R5, 0x1, P2 ;  /* 0x00000012040d7211 */ /* 0x000fe400010f0c05 */
[----:B------:R-:W-:-:S03]  /*21b0*/  @P1 LEA.HI.X R9, R10, R9, R2, 0x1, P3 ;  /* 0x000000090a091211 */ /* 0x000fc600018f0c02 */
[----:B---3--:R1:W-:Y:S04]  /*21c0*/  STG.E.U16 desc[UR16][R12.64], R19 ;  /* 0x000000130c007986 */ /* 0x0083e8000c101510 */
[----:B------:R2:W3:Y:S01]  /*21d0*/  @P1 LDG.E.U16 R21, desc[UR16][R8.64] ;  /* 0x0000001008151981 */ /* 0x0004e2000c1e1500 */
        /* <DEDUP_REMOVED lines=9> */
[----:B------:R-:W4:Y:S01]  /*2270*/  @P0 LDC.64 R6, c[0x0][0x388] ;  /* 0x0000e200ff060b82 */ /* 0x000f220000000a00 */
[----:B------:R-:W-:Y:S01]  /*2280*/  @P0 MOV R2, R24 ;  /* 0x0000001800020202 */ /* 0x000fe20000000f00 */
[----:B------:R-:W-:-:S04]  /*2290*/  @P0 IMAD R17, R23, UR12, RZ ;  /* 0x0000000c17110c24 */ /* 0x000fc8000f8e02ff */
[----:B--2---:R-:W-:-:S04]  /*22a0*/  @P0 IMAD.WIDE.U32 R8, R22, UR12, R2 ;  /* 0x0000000c16080c25 */ /* 0x004fc8000f8e0002 */
[----:B------:R-:W-:Y:S02]  /*22b0*/  @P0 IMAD R17, R22, UR13, R17 ;  /* 0x0000000d16110c24 */ /* 0x000fe4000f8e0211 */
[----:B------:R-:W-:-:S04]  /*22c0*/  @P0 IMAD.WIDE.U32 R10, R8, UR14, R10 ;  /* 0x0000000e080a0c25 */ /* 0x000fc8000f8e000a */
[----:B------:R-:W-:-:S04]  /*22d0*/  @P0 IMAD.IADD R17, R9, 0x1, R17 ;  /* 0x0000000109110824 */ /* 0x000fc800078e0211 */
[----:B------:R-:W-:-:S04]  /*22e0*/  @P0 IMAD R17, R17, UR14, RZ ;  /* 0x0000000e11110c24 */ /* 0x000fc8000f8e02ff */
[----:B------:R-:W-:Y:S01]  /*22f0*/  @P0 IMAD R17, R8, UR15, R17 ;  /* 0x0000000f08110c24 */ /* 0x000fe2000f8e0211 */
[----:B------:R-:W-:Y:S02]  /*2300*/  LEA R8, P1, R4, R12, 0x1 ;  /* 0x0000000c04087211 */ /* 0x000fe400078208ff */
[----:B----4-:R-:W-:Y:S01]  /*2310*/  @P0 LEA R6, P2, R10, R6, 0x1 ;  /* 0x000000060a060211 */ /* 0x010fe200078408ff */
[----:B------:R-:W-:Y:S01]  /*2320*/  @P0 IMAD.IADD R2, R17, 0x1, R11 ;  /* 0x0000000111020824 */ /* 0x000fe200078e020b */
[----:B------:R-:W-:Y:S02]  /*2330*/  LEA.HI.X R9, R4, R13, R5, 0x1, P1 ;  /* 0x0000000d04097211 */ /* 0x000fe400008f0c05 */
[----:B------:R-:W-:Y:S02]  /*2340*/  @!P0 PRMT R11, RZ, 0x7610, R11 ;  /* 0x00007610ff0b8816 */ /* 0x000fe4000000000b */
[----:B------:R-:W-:Y:S01]  /*2350*/  @P0 LEA.HI.X R7, R10, R7, R2, 0x1, P2 ;  /* 0x000000070a070211 */ /* 0x000fe200010f0c02 */
[----:B---3--:R2:W-:Y:S04]  /*2360*/  STG.E.U16 desc[UR16][R8.64], R21 ;  /* 0x0000001508007986 */ /* 0x0085e8000c101510 */
[----:B------:R-:W3:Y:S01]  /*2370*/  @P0 LDG.E.U16 R11, desc[UR16][R6.64] ;  /* 0x00000010060b0981 */ /* 0x000ee2000c1e1500 */
[C---:B------:R-:W-:Y:S01]  /*2380*/  IMAD.SHL.U32 R17, R4.reuse, 0x2, RZ ;  /* 0x0000000204117824 */ /* 0x040fe200078e00ff */
[----:B-1----:R-:W-:-:S02]  /*2390*/  SHF.L.U64.HI R13, R4, 0x1, R5 ;  /* 0x00000001040d7819 */ /* 0x002fc40000010205 */
[----:B------:R-:W-:Y:S02]  /*23a0*/  IADD3 R15, P1, PT, R15, 0x4, RZ ;  /* 0x000000040f0f7810 */ /* 0x000fe40007f3e0ff */
[----:B------:R-:W-:-:S03]  /*23b0*/  IADD3 R4, P0, PT, R17, R8, RZ ;  /* 0x0000000811047210 */ /* 0x000fc60007f1e0ff */
[----:B------:R-:W-:Y:S02]  /*23c0*/  IMAD.X R0, RZ, RZ, R0, P1 ;  /* 0x000000ffff007224 */ /* 0x000fe400008e0600 */
[----:B------:R-:W-:Y:S01]  /*23d0*/  IMAD.X R5, R13, 0x1, R9, P0 ;  /* 0x000000010d057824 */ /* 0x000fe200000e0609 */
[----:B------:R-:W-:-:S04]  /*23e0*/  IADD3 R17, P0, PT, R4, R17, RZ ;  /* 0x0000001104117210 */ /* 0x000fc80007f1e0ff */
[----:B------:R-:W-:Y:S01]  /*23f0*/  IADD3.X R18, PT, PT, R5, R13, RZ, P0, !PT ;  /* 0x0000000d05127210 */ /* 0x000fe200007fe4ff */
[----:B---3--:R2:W-:Y:S08]  /*2400*/  STG.E.U16 desc[UR16][R4.64], R11 ;  /* 0x0000000b04007986 */ /* 0x0085f0000c101510 */
.L_x_9:
[----:B------:R-:W-:Y:S05]  /*2410*/  BRA.U !UP1, `(.L_x_8) ;  /* 0x00000009090c7547 */ /* 0x000fea000b800000 */
[----:B------:R-:W-:Y:S02]  /*2420*/  UISETP.NE.U32.AND UP1, UPT, UR8, 0x1, UPT ;  /* 0x000000010800788c */ /* 0x000fe4000bf25070 */
[----:B------:R-:W-:Y:S02]  /*2430*/  ULOP3.LUT UR6, UR7, 0x1, URZ, 0xc0, !UPT ;  /* 0x0000000107067892 */ /* 0x000fe4000f8ec0ff */
[----:B------:R-:W-:Y:S02]  /*2440*/  UISETP.NE.AND.EX UP1, UPT, URZ, URZ, UPT, UP1 ;  /* 0x000000ffff00728c */ /* 0x000fe4000bf25310 */
[----:B------:R-:W-:-:S04]  /*2450*/  UISETP.NE.U32.AND UP0, UPT, UR6, 0x1, UPT ;  /* 0x000000010600788c */ /* 0x000fc8000bf05070 */
[----:B------:R-:W-:-:S03]  /*2460*/  UISETP.NE.U32.AND.EX UP0, UPT, URZ, URZ, UPT, UP0 ;  /* 0x000000ffff00728c */ /* 0x000fc6000bf05100 */
[----:B------:R-:W-:Y:S08]  /*2470*/  BRA.U !UP1, `(.L_x_10) ;  /* 0x00000005091c7547 */ /* 0x000ff0000b800000 */
[----:B------:R-:W1:Y:S01]  /*2480*/  LDCU.64 UR6, c[0x0][0x3d8] ;  /* 0x00007b00ff0677ac */ /* 0x000e620008000a00 */
[----:B--2---:R-:W-:Y:S02]  /*2490*/  IMAD.MOV.U32 R4, RZ, RZ, R50 ;  /* 0x000000ffff047224 */ /* 0x004fe400078e0032 */
[----:B------:R-:W-:Y:S01]  /*24a0*/  IMAD.MOV.U32 R5, RZ, RZ, R51 ;  /* 0x000000ffff057224 */ /* 0x000fe200078e0033 */
        /* <DEDUP_REMOVED lines=17> */
[----:B------:R-:W-:Y:S01]  /*25c0*/  @P1 IMAD.WIDE.U32 R8, R22, UR8, R2 ;  /* 0x0000000816081c25 */ /* 0x000fe2000f8e0002 */
[----:B------:R-:W-:-:S03]  /*25d0*/  @!P1 PRMT R2, RZ, 0x7610, R2 ;  /* 0x00007610ff029816 */ /* 0x000fc60000000002 */
[----:B------:R-:W-:-:S04]  /*25e0*/  @P1 IMAD.IADD R11, R9, 0x1, R11 ;  /* 0x00000001090b1824 */ /* 0x000fc800078e020b */
[----:B------:R-:W-:Y:S02]  /*25f0*/  @P1 IMAD R9, R11, UR10, RZ ;  /* 0x0000000a0b091c24 */ /* 0x000fe4000f8e02ff */
[----:B------:R-:W-:-:S04]  /*2600*/  @P1 IMAD.WIDE.U32 R10, R8, UR10, R4 ;  /* 0x0000000a080a1c25 */ /* 0x000fc8000f8e0004 */
[----:B------:R-:W-:Y:S01]  /*2610*/  @P1 IMAD R9, R8, UR11, R9 ;  /* 0x0000000b08091c24 */ /* 0x000fe2000f8e0209 */
[----:B-1----:R-:W-:-:S04]  /*2620*/  @P1 LEA R6, P2, R10, R6, 0x1 ;  /* 0x000000060a061211 */ /* 0x002fc800078408ff */
[----:B------:R-:W-:-:S04]  /*2630*/  @P1 IADD3 R9, PT, PT, R9, R11, RZ ;  /* 0x0000000b09091210 */ /* 0x000fc80007ffe0ff */
[----:B------:R-:W-:-:S05]  /*2640*/  @P1 LEA.HI.X R7, R10, R7, R9, 0x1, P2 ;  /* 0x000000070a071211 */ /* 0x000fca00010f0c09 */
        /* <DEDUP_REMOVED lines=11> */
[----:B------:R-:W-:Y:S02]  /*2700*/  @P0 IMAD R11, R23, UR8, RZ ;  /* 0x00000008170b0c24 */ /* 0x000fe4000f8e02ff */
[----:B-1----:R-:W-:Y:S02]  /*2710*/  @P0 IMAD.MOV.U32 R6, RZ, RZ, R24 ;  /* 0x000000ffff060224 */ /* 0x002fe400078e0018 */
[----:B------:R-:W-:Y:S02]  /*2720*/  @P0 IMAD.MOV.U32 R7, RZ, RZ, R3 ;  /* 0x000000ffff070224 */ /* 0x000fe400078e0003 */
[C---:B------:R-:W-:Y:S02]  /*2730*/  @P0 IMAD R11, R22.reuse, UR9, R11 ;  /* 0x00000009160b0c24 */ /* 0x040fe4000f8e020b */
[----:B------:R-:W-:-:S04]  /*2740*/  @P0 IMAD.WIDE.U32 R6, R22, UR8, R6 ;  /* 0x0000000816060c25 */ /* 0x000fc8000f8e0006 */
[----:B------:R-:W-:Y:S02]  /*2750*/  @P0 IMAD.IADD R11, R7, 0x1, R11 ;  /* 0x00000001070b0824 */ /* 0x000fe400078e020b */
[----:B------:R-:W-:-:S04]  /*2760*/  @P0 IMAD.WIDE.U32 R8, R6, UR10, R8 ;  /* 0x0000000a06080c25 */ /* 0x000fc8000f8e0008 */
[----:B------:R-:W-:-:S04]  /*2770*/  @P0 IMAD R11, R11, UR10, RZ ;  /* 0x0000000a0b0b0c24 */ /* 0x000fc8000f8e02ff */
[----:B------:R-:W-:Y:S01]  /*2780*/  @P0 IMAD R11, R6, UR11, R11 ;  /* 0x0000000b060b0c24 */ /* 0x000fe2000f8e020b */
[C---:B---3--:R-:W-:Y:S01]  /*2790*/  @P0 LEA R4, P1, R8.reuse, R4, 0x1 ;  /* 0x0000000408040211 */ /* 0x048fe200078208ff */
[----:B------:R-:W1:Y:S02]  /*27a0*/  LDCU.128 UR8, c[0x0][0x3e0] ;  /* 0x00007c00ff0877ac */ /* 0x000e640008000c00 */
[----:B------:R-:W-:Y:S01]  /*27b0*/  @P0 IMAD.IADD R6, R11, 0x1, R9 ;  /* 0x000000010b060824 */ /* 0x000fe200078e0209 */
[----:B------:R-:W-:Y:S02]  /*27c0*/  @!P0 PRMT R11, RZ, 0x7610, R11 ;  /* 0x00007610ff0b8816 */ /* 0x000fe4000000000b */
[----:B------:R-:W-:Y:S02]  /*27d0*/  MOV R9, R18 ;  /* 0x0000001200097202 */ /* 0x000fe40000000f00 */
[----:B------:R-:W-:Y:S01]  /*27e0*/  @P0 LEA.HI.X R5, R8, R5, R6, 0x1, P1 ;  /* 0x0000000508050211 */ /* 0x000fe200008f0c06 */
[----:B------:R-:W-:-:S05]  /*27f0*/  IMAD.MOV.U32 R8, RZ, RZ, R17 ;  /* 0x000000ffff087224 */ /* 0x000fca00078e0011 */
[----:B--2---:R3:W-:Y:S04]  /*2800*/  STG.E.U16 desc[UR16][R8.64], R2 ;  /* 0x0000000208007986 */ /* 0x0047e8000c101510 */
[----:B------:R-:W2:Y:S01]  /*2810*/  @P0 LDG.E.U16 R11, desc[UR16][R4.64] ;  /* 0x00000010040b0981 */ /* 0x000ea2000c1e1500 */
[----:B-1----:R-:W-:Y:S01]  /*2820*/  UIMAD UR11, UR11, UR8, URZ ;  /* 0x000000080b0b72a4 */ /* 0x002fe2000f8e02ff */
[----:B------:R-:W-:Y:S01]  /*2830*/  IADD3 R15, P1, PT, R15, 0x2, RZ ;  /* 0x000000020f0f7810 */ /* 0x000fe20007f3e0ff */
[----:B------:R-:W-:Y:S02]  /*2840*/  UIMAD.WIDE.U32 UR6, UR10, UR8, URZ ;  /* 0x000000080a0672a5 */ /* 0x000fe4000f8e00ff */
[----:B------:R-:W-:Y:S02]  /*2850*/  UIMAD UR9, UR10, UR9, UR11 ;  /* 0x000000090a0972a4 */ /* 0x000fe4000f8e020b */
[----:B------:R-:W-:Y:S01]  /*2860*/  USHF.L.U32 UR8, UR6, 0x1, URZ ;  /* 0x0000000106087899 */ /* 0x000fe200080006ff */
[----:B------:R-:W-:Y:S01]  /*2870*/  IMAD.X R0, RZ, RZ, R0, P1 ;  /* 0x000000ffff007224 */ /* 0x000fe200008e0600 */
[----:B------:R-:W-:-:S04]  /*2880*/  UIADD3 UR9, UPT, UPT, UR7, UR9, URZ ;  /* 0x0000000907097290 */ /* 0x000fc8000fffe0ff */
[----:B------:R-:W-:Y:S01]  /*2890*/  USHF.L.U64.HI UR9, UR6, 0x1, UR9 ;  /* 0x0000000106097899 */ /* 0x000fe20008010209 */
[----:B------:R-:W-:-:S05]  /*28a0*/  IADD3 R6, P0, PT, R17, UR8, RZ ;  /* 0x0000000811067c10 */ /* 0x000fca000ff1e0ff */
[----:B------:R-:W-:Y:S02]  /*28b0*/  IADD3.X R7, PT, PT, R18, UR9, RZ, P0, !PT ;  /* 0x0000000912077c10 */ /* 0x000fe400087fe4ff */
[----:B------:R-:W-:-:S04]  /*28c0*/  IADD3 R17, P0, PT, R6, UR8, RZ ;  /* 0x0000000806117c10 */ /* 0x000fc8000ff1e0ff */
[----:B------:R-:W-:Y:S01]  /*28d0*/  IADD3.X R18, PT, PT, R7, UR9, RZ, P0, !PT ;  /* 0x0000000907127c10 */ /* 0x000fe200087fe4ff */
[----:B--2---:R3:W-:Y:S08]  /*28e0*/  STG.E.U16 desc[UR16][R6.64], R11 ;  /* 0x0000000b06007986 */ /* 0x0047f0000c101510 */
.L_x_10:
[----:B------:R-:W-:Y:S05]  /*28f0*/  BRA.U UP0, `(.L_x_8) ;  /* 0x0000000100d47547 */ /* 0x000fea000b800000 */
[----:B------:R-:W1:Y:S01]  /*2900*/  LDCU.64 UR6, c[0x0][0x3d8] ;  /* 0x00007b00ff0677ac */ /* 0x000e620008000a00 */
[----:B--2---:R-:W2:Y:S01]  /*2910*/  LDC.64 R4, c[0x0][0x398] ;  /* 0x0000e600ff047b82 */ /* 0x004ea20000000a00 */
[----:B------:R-:W-:Y:S01]  /*2920*/  IMAD.MOV.U32 R12, RZ, RZ, R50 ;  /* 0x000000ffff0c7224 */ /* 0x000fe200078e0032 */
[----:B------:R-:W-:Y:S01]  /*2930*/  BSSY.RECONVERGENT B0, `(.L_x_11) ;  /* 0x0000028000007945 */ /* 0x000fe20003800200 */
[----:B------:R-:W-:-:S05]  /*2940*/  IMAD.MOV.U32 R13, RZ, RZ, R51 ;  /* 0x000000ffff0d7224 */ /* 0x000fca00078e0033 */
[----:B---3--:R-:W3:Y:S08]  /*2950*/  LDC.64 R10, c[0x0][0x390] ;  /* 0x0000e400ff0a7b82 */ /* 0x008ef00000000a00 */
[----:B------:R-:W4:Y:S01]  /*2960*/  LDC.64 R6, c[0x0][0x3e0] ;  /* 0x0000f800ff067b82 */ /* 0x000f220000000a00 */
[----:B-1----:R-:W-:Y:S02]  /*2970*/  IMAD R0, R0, UR6, RZ ;  /* 0x0000000600007c24 */ /* 0x002fe4000f8e02ff */
[----:B------:R-:W-:-:S04]  /*2980*/  IMAD.WIDE.U32 R12, R15, UR6, R12 ;  /* 0x000000060f0c7c25 */ /* 0x000fc8000f8e000c */
[----:B------:R-:W-:Y:S01]  /*2990*/  IMAD R15, R15, UR7, R0 ;  /* 0x000000070f0f7c24 */ /* 0x000fe2000f8e0200 */
[----:B--2---:R-:W-:Y:S01]  /*29a0*/  ISETP.GE.U32.AND P0, PT, R12, R4, PT ;  /* 0x000000040c00720c */ /* 0x004fe20003f06070 */
[----:B------:R-:W1:Y:S01]  /*29b0*/  LDC.64 R8, c[0x0][0x3e8] ;  /* 0x0000fa00ff087b82 */ /* 0x000e620000000a00 */
[----:B------:R-:W-:Y:S01]  /*29c0*/  LOP3.LUT R0, R24, R12, RZ, 0xfc, !PT ;  /* 0x0000000c18007212 */ /* 0x000fe200078efcff */
[----:B------:R-:W-:-:S03]  /*29d0*/  IMAD.IADD R14, R13, 0x1, R15 ;  /* 0x000000010d0e7824 */ /* 0x000fc600078e020f */
[----:B------:R-:W-:Y:S02]  /*29e0*/  ISETP.GT.U32.AND P1, PT, R0, -0x1, PT ;  /* 0xffffffff0000780c */ /* 0x000fe40003f24070 */
[----:B---3--:R-:W-:Y:S02]  /*29f0*/  ISETP.LT.U32.AND P2, PT, R24, R10, PT ;  /* 0x0000000a1800720c */ /* 0x008fe40003f41070 */
[----:B------:R-:W-:-:S04]  /*2a00*/  ISETP.GE.AND.EX P0, PT, R14, R5, PT, P0 ;  /* 0x000000050e00720c */ /* 0x000fc80003f06300 */
[C---:B------:R-:W-:Y:S02]  /*2a10*/  ISETP.LT.AND.EX P0, PT, R3.reuse, R11, !P0, P2 ;  /* 0x0000000b0300720c */ /* 0x040fe40004701320 */
[----:B------:R-:W-:-:S04]  /*2a20*/  LOP3.LUT R3, R3, R14, RZ, 0xfc, !PT ;  /* 0x0000000e03037212 */ /* 0x000fc800078efcff */
[----:B------:R-:W-:-:S13]  /*2a30*/  ISETP.GT.AND.EX P0, PT, R3, -0x1, P0, P1 ;  /* 0xffffffff0300780c */ /* 0x000fda0000704310 */
[----:B------:R-:W-:Y:S01]  /*2a40*/  @!P0 PRMT R15, RZ, 0x7610, R15 ;  /* 0x00007610ff0f8816 */ /* 0x000fe2000000000f */
[----:B----4-:R-:W-:Y:S06]  /*2a50*/  @!P0 BRA `(.L_x_12) ;  /* 0x0000000000548947 */ /* 0x010fec0003800000 */
[----:B------:R-:W2:Y:S01]  /*2a60*/  LDCU.64 UR6, c[0x0][0x3d0] ;  /* 0x00007a00ff0677ac */ /* 0x000ea20008000a00 */
[----:B------:R-:W-:Y:S01]  /*2a70*/  MOV R3, R56 ;  /* 0x0000003800037202 */ /* 0x000fe20000000f00 */
[----:B------:R-:W-:Y:S02]  /*2a80*/  IMAD.MOV.U32 R2, RZ, RZ, R54 ;  /* 0x000000ffff027224 */ /* 0x000fe400078e0036 */
[----:B------:R-:W-:Y:S02]  /*2a90*/  IMAD R0, R23, R10, RZ ;  /* 0x0000000a17007224 */ /* 0x000fe400078e02ff */
[----:B--2---:R-:W-:Y:S02]  /*2aa0*/  IMAD R13, R53, UR6, RZ ;  /* 0x00000006350d7c24 */ /* 0x004fe4000f8e02ff */
[----:B------:R-:W-:-:S04]  /*2ab0*/  IMAD.WIDE.U32 R2, R52, UR6, R2 ;  /* 0x0000000634027c25 */ /* 0x000fc8000f8e0002 */
[----:B------:R-:W-:Y:S01]  /*2ac0*/  IMAD R13, R52, UR7, R13 ;  /* 0x00000007340d7c24 */ /* 0x000fe2000f8e020d */
[----:B------:R-:W2:Y:S03]  /*2ad0*/  LDCU.64 UR6, c[0x0][0x388] ;  /* 0x00007100ff0677ac */ /* 0x000ea60008000a00 */
[----:B------:R-:W-:Y:S02]  /*2ae0*/  IMAD.IADD R3, R13, 0x1, R3 ;  /* 0x000000010d037824 */ /* 0x000fe400078e0203 */
[C---:B------:R-:W-:Y:S02]  /*2af0*/  IMAD R13, R22.reuse, R11, R0 ;  /* 0x0000000b160d7224 */ /* 0x040fe400078e0200 */
[----:B------:R-:W-:-:S04]  /*2b00*/  IMAD.WIDE.U32 R10, R22, R10, R2 ;  /* 0x0000000a160a7225 */ /* 0x000fc800078e0002 */
[----:B------:R-:W-:Y:S02]  /*2b10*/  IMAD.IADD R3, R13, 0x1, R11 ;  /* 0x000000010d037824 */ /* 0x000fe400078e020b */
[----:B------:R-:W-:Y:S02]  /*2b20*/  IMAD.MOV.U32 R2, RZ, RZ, R12 ;  /* 0x000000ffff027224 */ /* 0x000fe400078e000c */
[-C--:B------:R-:W-:Y:S02]  /*2b30*/  IMAD R0, R3, R4.reuse, RZ ;  /* 0x0000000403007224 */ /* 0x080fe400078e02ff */
[----:B------:R-:W-:Y:S02]  /*2b40*/  IMAD.MOV.U32 R3, RZ, RZ, R14 ;  /* 0x000000ffff037224 */ /* 0x000fe400078e000e */
[C---:B------:R-:W-:Y:S02]  /*2b50*/  IMAD R5, R10.reuse, R5, R0 ;  /* 0x000000050a057224 */ /* 0x040fe400078e0200 */
[----:B------:R-:W-:-:S04]  /*2b60*/  IMAD.WIDE.U32 R2, R10, R4, R2 ;  /* 0x000000040a027225 */ /* 0x000fc800078e0002 */
[----:B------:R-:W-:Y:S01]  /*2b70*/  IMAD.IADD R3, R3, 0x1, R5 ;  /* 0x0000000103037824 */ /* 0x000fe200078e0205 */
[----:B--2---:R-:W-:-:S04]  /*2b80*/  LEA R4, P0, R2, UR6, 0x1 ;  /* 0x0000000602047c11 */ /* 0x004fc8000f8008ff */
[----:B------:R-:W-:-:S05]  /*2b90*/  LEA.HI.X R5, R2, UR7, R3, 0x1, P0 ;  /* 0x0000000702057c11 */ /* 0x000fca00080f0c03 */
[----:B------:R2:W5:Y:S04]  /*2ba0*/  LDG.E.U16 R15, desc[UR16][R4.64] ;  /* 0x00000010040f7981 */ /* 0x000568000c1e1500 */
.L_x_12:
[----:B------:R-:W-:Y:S05]  /*2bb0*/  BSYNC.RECONVERGENT B0 ;  /* 0x0000000000007941 */ /* 0x000fea0003800200 */
.L_x_11:
[----:B------:R-:W-:Y:S01]  /*2bc0*/  MOV R2, R17 ;  /* 0x0000001100027202 */ /* 0x000fe20000000f00 */
[----:B------:R-:W-:Y:S02]  /*2bd0*/  IMAD.MOV.U32 R3, RZ, RZ, R18 ;  /* 0x000000ffff037224 */ /* 0x000fe400078e0012 */
[-C--:B-1----:R-:W-:Y:S02]  /*2be0*/  IMAD R9, R9, R6.reuse, RZ ;  /* 0x0000000609097224 */ /* 0x082fe400078e02ff */
[C---:B--2---:R-:W-:Y:S01]  /*2bf0*/  IMAD.WIDE.U32 R4, R8.reuse, R6, RZ ;  /* 0x0000000608047225 */ /* 0x044fe200078e00ff */
[----:B-----5:R1:W-:Y:S03]  /*2c00*/  STG.E.U16 desc[UR16][R2.64], R15 ;  /* 0x0000000f02007986 */ /* 0x0203e6000c101510 */
[----:B------:R-:W-:Y:S01]  /*2c10*/  IMAD R7, R8, R7, R9 ;  /* 0x0000000708077224 */ /* 0x000fe200078e0209 */
[----:B------:R-:W-:-:S03]  /*2c20*/  LEA R17, P0, R4, R17, 0x1 ;  /* 0x0000001104117211 */ /* 0x000fc600078008ff */
[----:B------:R-:W-:-:S05]  /*2c30*/  IMAD.IADD R7, R5, 0x1, R7 ;  /* 0x0000000105077824 */ /* 0x000fca00078e0207 */
[----:B-1----:R-:W-:-:S07]  /*2c40*/  LEA.HI.X R18, R4, R18, R7, 0x1, P0 ;  /* 0x0000001204127211 */ /* 0x002fce00000f0c07 */
.L_x_8:
[----:B------:R-:W1:Y:S01]  /*2c50*/  LDCU.64 UR6, c[0x0][0x3a0] ;  /* 0x00007400ff0677ac */ /* 0x000e620008000a00 */
[----:B------:R-:W-:-:S05]  /*2c60*/  IADD3 R52, P0, PT, R52, 0x1, RZ ;  /* 0x0000000134347810 */ /* 0x000fca0007f1e0ff */
[----:B------:R-:W-:Y:S01]  /*2c70*/  IMAD.X R53, RZ, RZ, R53, P0 ;  /* 0x000000ffff357224 */ /* 0x000fe200000e0635 */
[----:B-1----:R-:W-:-:S04]  /*2c80*/  ISETP.NE.U32.AND P0, PT, R52, UR6, PT ;  /* 0x0000000634007c0c */ /* 0x002fc8000bf05070 */
[----:B------:R-:W-:-:S13]  /*2c90*/  ISETP.NE.AND.EX P0, PT, R53, UR7, PT, P0 ;  /* 0x0000000735007c0c */ /* 0x000fda000bf05300 */
[----:B------:R-:W-:Y:S05]  /*2ca0*/  @P0 BRA `(.L_x_13) ;  /* 0xffffffe000040947 */ /* 0x000fea000383ffff */
[----:B------:R-:W4:Y:S01]  /*2cb0*/  LDL.LU R3, [R1+0x2c] ;  /* 0x00002c0001037983 */ /* 0x000f220000300800 */
[----:B------:R-:W1:Y:S03]  /*2cc0*/  LDCU UR6, c[0x0][0x360] ;  /* 0x00006c00ff0677ac */ /* 0x000e660008000800 */
[----:B---3--:R-:W3:Y:S01]  /*2cd0*/  LDL.LU R2, [R1+0x30] ;  /* 0x0000300001027983 */ /* 0x008ee20000300800 */
[----:B------:R-:W1:Y:S01]  /*2ce0*/  LDC R0, c[0x0][0x370] ;  /* 0x0000dc00ff007b82 */ /* 0x000e620000000800 */
[----:B------:R-:W5:Y:S01]  /*2cf0*/  LDCU.64 UR8, c[0x0][0x380] ;  /* 0x00007000ff0877ac */ /* 0x000f620008000a00 */
[----:B-1----:R-:W-:-:S05]  /*2d00*/  IMAD R0, R0, UR6, RZ ;  /* 0x0000000600007c24 */ /* 0x002fca000f8e02ff */
[----:B----4-:R-:W-:-:S05]  /*2d10*/  IADD3 R3, P0, PT, R0, R3, RZ ;  /* 0x0000000300037210 */ /* 0x010fca0007f1e0ff */
[----:B---3--:R-:W-:Y:S01]  /*2d20*/  IMAD.X R2, RZ, RZ, R2, P0 ;  /* 0x000000ffff027224 */ /* 0x008fe200000e0602 */
[----:B------:R1:W-:Y:S01]  /*2d30*/  STL [R1+0x2c], R3 ;  /* 0x00002c0301007387 */ /* 0x0003e20000100800 */
[----:B-----5:R-:W-:-:S03]  /*2d40*/  ISETP.GE.U32.AND P0, PT, R3, UR8, PT ;  /* 0x0000000803007c0c */ /* 0x020fc6000bf06070 */
[----:B------:R1:W-:Y:S01]  /*2d50*/  STL [R1+0x30], R2 ;  /* 0x0000300201007387 */ /* 0x0003e20000100800 */
[----:B------:R-:W-:-:S13]  /*2d60*/  ISETP.GE.AND.EX P0, PT, R2, UR9, PT, P0 ;  /* 0x0000000902007c0c */ /* 0x000fda000bf06300 */
[----:B-1----:R-:W-:Y:S05]  /*2d70*/  @!P0 BRA `(.L_x_14) ;  /* 0xffffffd400108947 */ /* 0x002fea000383ffff */
[----:B------:R-:W-:Y:S05]  /*2d80*/  EXIT ;  /* 0x000000000000794d */ /* 0x000fea0003800000 */
        .weak           $__internal_0_$__cuda_sm20_div_s64
        .type           $__internal_0_$__cuda_sm20_div_s64,@function
        .size           $__internal_0_$__cuda_sm20_div_s64,(.L_x_516 - $__internal_0_$__cuda_sm20_div_s64)
$__internal_0_$__cuda_sm20_div_s64:
[-C--:B------:R-:W-:Y:S02]  /*2d90*/  IADD3 R6, P1, PT, RZ, -R9.reuse, RZ ;  /* 0x80000009ff067210 */ /* 0x080fe40007f3e0ff */
[----:B------:R-:W-:Y:S02]  /*2da0*/  ISETP.GE.AND P0, PT, R8, RZ, PT ;  /* 0x000000ff0800720c */ /* 0x000fe40003f06270 */
[----:B------:R-:W-:Y:S01]  /*2db0*/  ISETP.GE.AND P3, PT, R11, RZ, PT ;  /* 0x000000ff0b00720c */ /* 0x000fe20003f66270 */
[----:B------:R-:W-:Y:S01]  /*2dc0*/  IMAD.X R7, RZ, RZ, ~R8, P1 ;  /* 0x000000ffff077224 */ /* 0x000fe200008e0e08 */
[----:B------:R-:W-:-:S04]  /*2dd0*/  SEL R6, R6, R9, !P0 ;  /* 0x0000000906067207 */ /* 0x000fc80004000000 */
[----:B------:R-:W-:-:S04]  /*2de0*/  SEL R7, R7, R8, !P0 ;  /* 0x0000000807077207 */ /* 0x000fc80004000000 */
[----:B------:R-:W0:Y:S08]  /*2df0*/  I2F.U64.RP R10, R6 ;  /* 0x00000006000a7312 */ /* 0x000e300000309000 */
[----:B0-----:R-:W0:Y:S02]  /*2e00*/  MUFU.RCP R10, R10 ;  /* 0x0000000a000a7308 */ /* 0x001e240000001000 */
[----:B0-----:R-:W-:-:S06]  /*2e10*/  IADD3 R12, PT, PT, R10, 0x1ffffffe, RZ ;  /* 0x1ffffffe0a0c7810 */ /* 0x001fcc0007ffe0ff */
[----:B------:R-:W0:Y:S02]  /*2e20*/  F2I.U64.TRUNC R12, R12 ;  /* 0x0000000c000c7311 */ /* 0x000e24000020d800 */
[----:B0-----:R-:W-:-:S04]  /*2e30*/  IMAD.WIDE.U32 R14, R12, R6, RZ ;  /* 0x000000060c0e7225 */ /* 0x001fc800078e00ff */
[----:B------:R-:W-:Y:S01]  /*2e40*/  IMAD R15, R12, R7, R15 ;  /* 0x000000070c0f7224 */ /* 0x000fe200078e020f */
[----:B------:R-:W-:-:S03]  /*2e50*/  IADD3 R17, P0, PT, RZ, -R14, RZ ;  /* 0x8000000eff117210 */ /* 0x000fc60007f1e0ff */
[----:B------:R-:W-:Y:S02]  /*2e60*/  IMAD R15, R13, R6, R15 ;  /* 0x000000060d0f7224 */ /* 0x000fe400078e020f */
[----:B------:R-:W-:-:S04]  /*2e70*/  IMAD.HI.U32 R14, R12, R17, RZ ;  /* 0x000000110c0e7227 */ /* 0x000fc800078e00ff */
[----:B------:R-:W-:Y:S02]  /*2e80*/  IMAD.X R19, RZ, RZ, ~R15, P0 ;  /* 0x000000ffff137224 */ /* 0x000fe400000e0e0f */
[----:B------:R-:W-:Y:S02]  /*2e90*/  IMAD.MOV.U32 R15, RZ, RZ, R12 ;  /* 0x000000ffff0f7224 */ /* 0x000fe400078e000c */
[-C--:B------:R-:W-:Y:S02]  /*2ea0*/  IMAD R21, R13, R19.reuse, RZ ;  /* 0x000000130d157224 */ /* 0x080fe400078e02ff */
[----:B------:R-:W-:-:S04]  /*2eb0*/  IMAD.WIDE.U32 R14, P0, R12, R19, R14 ;  /* 0x000000130c0e7225 */ /* 0x000fc8000780000e */
[----:B------:R-:W-:-:S04]  /*2ec0*/  IMAD.HI.U32 R19, R13, R19, RZ ;  /* 0x000000130d137227 */ /* 0x000fc800078e00ff */
[----:B------:R-:W-:-:S04]  /*2ed0*/  IMAD.HI.U32 R14, P1, R13, R17, R14 ;  /* 0x000000110d0e7227 */ /* 0x000fc8000782000e */
[----:B------:R-:W-:Y:S01]  /*2ee0*/  IMAD.X R10, R19, 0x1, R13, P0 ;  /* 0x00000001130a7824 */ /* 0x000fe200000e060d */
[----:B------:R-:W-:Y:S02]  /*2ef0*/  IADD3 R15, P2, PT, R21, R14, RZ ;  /* 0x0000000e150f7210 */ /* 0x000fe40007f5e0ff */
[----:B------:R-:W-:Y:S02]  /*2f00*/  IADD3 R21, P4, PT, RZ, -R16, RZ ;  /* 0x80000010ff157210 */ /* 0x000fe40007f9e0ff */
[----:B------:R-:W-:Y:S01]  /*2f10*/  IADD3.X R17, PT, PT, RZ, RZ, R10, P2, P1 ;  /* 0x000000ffff117210 */ /* 0x000fe200017e240a */
[----:B------:R-:W-:Y:S01]  /*2f20*/  IMAD.WIDE.U32 R12, R15, R6, RZ ;  /* 0x000000060f0c7225 */ /* 0x000fe200078e00ff */
[----:B------:R-:W-:-:S03]  /*2f30*/  SEL R21, R21, R16, !P3 ;  /* 0x0000001015157207 */ /* 0x000fc60005800000 */
[----:B------:R-:W-:Y:S01]  /*2f40*/  IMAD R10, R15, R7, R13 ;  /* 0x000000070f0a7224 */ /* 0x000fe200078e020d */
[----:B------:R-:W-:-:S03]  /*2f50*/  IADD3 R13, P0, PT, RZ, -R12, RZ ;  /* 0x8000000cff0d7210 */ /* 0x000fc60007f1e0ff */
[----:B------:R-:W-:Y:S02]  /*2f60*/  IMAD R10, R17, R6, R10 ;  /* 0x00000006110a7224 */ /* 0x000fe400078e020a */
[----:B------:R-:W-:-:S04]  /*2f70*/  IMAD.HI.U32 R14, R15, R13, RZ ;  /* 0x0000000d0f0e7227 */ /* 0x000fc800078e00ff */
[----:B------:R-:W-:-:S04]  /*2f80*/  IMAD.X R10, RZ, RZ, ~R10, P0 ;  /* 0x000000ffff0a7224 */ /* 0x000fc800000e0e0a */
[----:B------:R-:W-:-:S04]  /*2f90*/  IMAD.WIDE.U32 R14, P0, R15, R10, R14 ;  /* 0x0000000a0f0e7225 */ /* 0x000fc8000780000e */
[C---:B------:R-:W-:Y:S02]  /*2fa0*/  IMAD R12, R17.reuse, R10, RZ ;  /* 0x0000000a110c7224 */ /* 0x040fe400078e02ff */
[----:B------:R-:W-:-:S04]  /*2fb0*/  IMAD.HI.U32 R15, P1, R17, R13, R14 ;  /* 0x0000000d110f7227 */ /* 0x000fc8000782000e */
[----:B------:R-:W-:Y:S01]  /*2fc0*/  IMAD.X R14, RZ, RZ, ~R11, P4 ;  /* 0x000000ffff0e7224 */ /* 0x000fe200020e0e0b */
[----:B------:R-:W-:Y:S01]  /*2fd0*/  IADD3 R15, P2, PT, R12, R15, RZ ;  /* 0x0000000f0c0f7210 */ /* 0x000fe20007f5e0ff */
[----:B------:R-:W-:-:S03]  /*2fe0*/  IMAD.HI.U32 R10, R17, R10, RZ ;  /* 0x0000000a110a7227 */ /* 0x000fc600078e00ff */
[----:B------:R-:W-:Y:S01]  /*2ff0*/  SEL R14, R14, R11, !P3 ;  /* 0x0000000b0e0e7207 */ /* 0x000fe20005800000 */
[----:B------:R-:W-:Y:S01]  /*3000*/  IMAD.HI.U32 R12, R15, R21, RZ ;  /* 0x000000150f0c7227 */ /* 0x000fe200078e00ff */
[----:B------:R-:W-:-:S03]  /*3010*/  IADD3.X R17, PT, PT, R10, R17, RZ, P0, !PT ;  /* 0x000000110a117210 */ /* 0x000fc600007fe4ff */
[----:B------:R-:W-:Y:S01]  /*3020*/  IMAD.MOV.U32 R13, RZ, RZ, RZ ;  /* 0x000000ffff0d7224 */ /* 0x000fe200078e00ff */
[----:B------:R-:W-:Y:S01]  /*3030*/  IADD3.X R17, PT, PT, RZ, RZ, R17, P2, P1 ;  /* 0x000000ffff117210 */ /* 0x000fe200017e2411 */
[----:B------:R-:W-:-:S04]  /*3040*/  IMAD.WIDE.U32 R12, R15, R14, R12 ;  /* 0x0000000e0f0c7225 */ /* 0x000fc800078e000c */
[C---:B------:R-:W-:Y:S02]  /*3050*/  IMAD R15, R17.reuse, R14, RZ ;  /* 0x0000000e110f7224 */ /* 0x040fe400078e02ff */
[----:B------:R-:W-:-:S04]  /*3060*/  IMAD.HI.U32 R12, P0, R17, R21, R12 ;  /* 0x00000015110c7227 */ /* 0x000fc8000780000c */
[----:B------:R-:W-:Y:S01]  /*3070*/  IMAD.HI.U32 R10, R17, R14, RZ ;  /* 0x0000000e110a7227 */ /* 0x000fe200078e00ff */
[----:B------:R-:W-:-:S03]  /*3080*/  IADD3 R15, P1, PT, R15, R12, RZ ;  /* 0x0000000c0f0f7210 */ /* 0x000fc60007f3e0ff */
[----:B------:R-:W-:Y:S02]  /*3090*/  IMAD.X R10, RZ, RZ, R10, P0 ;  /* 0x000000ffff0a7224 */ /* 0x000fe400000e060a */
[----:B------:R-:W-:-:S04]  /*30a0*/  IMAD.WIDE.U32 R12, R15, R6, RZ ;  /* 0x000000060f0c7225 */ /* 0x000fc800078e00ff */
[----:B------:R-:W-:Y:S01]  /*30b0*/  IMAD.X R17, RZ, RZ, R10, P1 ;  /* 0x000000ffff117224 */ /* 0x000fe200008e060a */
[----:B------:R-:W-:Y:S01]  /*30c0*/  IADD3 R21, P1, PT, -R12, R21, RZ ;  /* 0x000000150c157210 */ /* 0x000fe20007f3e1ff */
[----:B------:R-:W-:-:S03]  /*30d0*/  IMAD R10, R15, R7, R13 ;  /* 0x000000070f0a7224 */ /* 0x000fc600078e020d */
[-C--:B------:R-:W-:Y:S01]  /*30e0*/  ISETP.GE.U32.AND P0, PT, R21, R6.reuse, PT ;  /* 0x000000061500720c */ /* 0x080fe20003f06070 */
[----:B------:R-:W-:-:S04]  /*30f0*/  IMAD R10, R17, R6, R10 ;  /* 0x00000006110a7224 */ /* 0x000fc800078e020a */
[----:B------:R-:W-:Y:S01]  /*3100*/  IMAD.X R23, R14, 0x1, ~R10, P1 ;  /* 0x000000010e177824 */ /* 0x000fe200008e0e0a */
[----:B------:R-:W-:Y:S02]  /*3110*/  IADD3 R13, P1, PT, R21, -R6, RZ ;  /* 0x80000006150d7210 */ /* 0x000fe40007f3e0ff */
[----:B------:R-:W-:Y:S02]  /*3120*/  IADD3 R10, P2, PT, R15, 0x1, RZ ;  /* 0x000000010f0a7810 */ /* 0x000fe40007f5e0ff */
[C---:B------:R-:W-:Y:S01]  /*3130*/  ISETP.GE.U32.AND.EX P0, PT, R23.reuse, R7, PT, P0 ;  /* 0x000000071700720c */ /* 0x040fe20003f06100 */
[----:B------:R-:W-:Y:S01]  /*3140*/  IMAD.X R19, R23, 0x1, ~R7, P1 ;  /* 0x0000000117137824 */ /* 0x000fe200008e0e07 */
[----:B------:R-:W-:Y:S02]  /*3150*/  IADD3.X R12, PT, PT, RZ, R17, RZ, P2, !PT ;  /* 0x00000011ff0c7210 */ /* 0x000fe400017fe4ff */
[----:B------:R-:W-:Y:S02]  /*3160*/  SEL R13, R13, R21, P0 ;  /* 0x000000150d0d7207 */ /* 0x000fe40000000000 */
[----:B------:R-:W-:-:S02]  /*3170*/  SEL R15, R10, R15, P0 ;  /* 0x0000000f0a0f7207 */ /* 0x000fc40000000000 */
[----:B------:R-:W-:Y:S02]  /*3180*/  SEL R19, R19, R23, P0 ;  /* 0x0000001713137207 */ /* 0x000fe40000000000 */
[----:B------:R-:W-:Y:S02]  /*3190*/  ISETP.GE.U32.AND P1, PT, R13, R6, PT ;  /* 0x000000060d00720c */ /* 0x000fe40003f26070 */
[----:B------:R-:W-:Y:S02]  /*31a0*/  SEL R6, R12, R17, P0 ;  /* 0x000000110c067207 */ /* 0x000fe40000000000 */
[----:B------:R-:W-:Y:S02]  /*31b0*/  IADD3 R22, P2, PT, R15, 0x1, RZ ;  /* 0x000000010f167810 */ /* 0x000fe40007f5e0ff */
[----:B------:R-:W-:Y:S02]  /*31c0*/  ISETP.GE.U32.AND.EX P0, PT, R19, R7, PT, P1 ;  /* 0x000000071300720c */ /* 0x000fe40003f06110 */
[----:B------:R-:W-:Y:S01]  /*31d0*/  LOP3.LUT R10, R8, R11, RZ, 0x3c, !PT ;  /* 0x0000000b080a7212 */ /* 0x000fe200078e3cff */
[----:B------:R-:W-:Y:S01]  /*31e0*/  IMAD.X R23, RZ, RZ, R6, P2 ;  /* 0x000000ffff177224 */ /* 0x000fe200010e0606 */
[----:B------:R-:W-:-:S02]  /*31f0*/  SEL R22, R22, R15, P0 ;  /* 0x0000000f16167207 */ /* 0x000fc40000000000 */
[----:B------:R-:W-:Y:S02]  /*3200*/  ISETP.GE.AND P1, PT, R10, RZ, PT ;  /* 0x000000ff0a00720c */ /* 0x000fe40003f26270 */
[----:B------:R-:W-:Y:S02]  /*3210*/  SEL R23, R23, R6, P0 ;  /* 0x0000000617177207 */ /* 0x000fe40000000000 */
[-C--:B------:R-:W-:Y:S02]  /*3220*/  IADD3 R7, P2, PT, RZ, -R22.reuse, RZ ;  /* 0x80000016ff077210 */ /* 0x080fe40007f5e0ff */
[----:B------:R-:W-:Y:S02]  /*3230*/  ISETP.NE.U32.AND P0, PT, R9, RZ, PT ;  /* 0x000000ff0900720c */ /* 0x000fe40003f05070 */
[----:B------:R-:W-:Y:S01]  /*3240*/  SEL R22, R7, R22, !P1 ;  /* 0x0000001607167207 */ /* 0x000fe20004800000 */
[----:B------:R-:W-:Y:S01]  /*3250*/  IMAD.X R6, RZ, RZ, ~R23, P2 ;  /* 0x000000ffff067224 */ /* 0x000fe200010e0e17 */
[----:B------:R-:W-:Y:S01]  /*3260*/  ISETP.NE.AND.EX P0, PT, R8, RZ, PT, P0 ;  /* 0x000000ff0800720c */ /* 0x000fe20003f05300 */
[----:B------:R-:W-:-:S03]  /*3270*/  IMAD.MOV.U32 R7, RZ, RZ, 0x0 ;  /* 0x00000000ff077424 */ /* 0x000fc600078e00ff */
[----:B------:R-:W-:Y:S01]  /*3280*/  SEL R23, R6, R23, !P1 ;  /* 0x0000001706177207 */ /* 0x000fe20004800000 */
[----:B------:R-:W-:Y:S01]  /*3290*/  IMAD.MOV.U32 R6, RZ, RZ, R2 ;  /* 0x000000ffff067224 */ /* 0x000fe200078e0002 */
[----:B------:R-:W-:Y:S02]  /*32a0*/  SEL R22, R22, 0xffffffff, P0 ;  /* 0xffffffff16167807 */ /* 0x000fe40000000000 */
[----:B------:R-:W-:Y:S01]  /*32b0*/  SEL R23, R23, 0xffffffff, P0 ;  /* 0xffffffff17177807 */ /* 0x000fe20000000000 */
[----:B------:R-:W-:Y:S06]  /*32c0*/  RET.REL.NODEC R6 `(_ZN2at6native13im2col_kernelIN3c108BFloat16EEEvlPKT_llllllllllllPS4_) ;  /* 0xffffffcc064c7950 */ /* 0x000fec0003c3ffff */
.L_x_15:
[----:B------:R-:W-:-:S00]  /*32d0*/  BRA `(.L_x_15) ;  /* 0xfffffffc00fc7947 */ /* 0x000fc0000383ffff */
[----:B------:R-:W-:-:S00]  /*32e0*/  NOP ;  /* 0x0000000000007918 */ /* 0x000fc00000000000 */
        /* <DEDUP_REMOVED lines=9> */
.L_x_516:


//--------------------- .text._ZN2at6native13im2col_kernelIN3c104HalfEEEvlPKT_llllllllllllPS4_ --------------------------
	.section	.text._ZN2at6native13im2col_kernelIN3c104HalfEEEvlPKT_llllllllllllPS4_,"ax",@progbits
	.align	128
        .global         _ZN2at6native13im2col_kernelIN3c104HalfEEEvlPKT_llllllllllllPS4_
        .type           _ZN2at6native13im2col_kernelIN3c104HalfEEEvlPKT_llllllllllllPS4_,@function
        .size           _ZN2at6native13im2col_kernelIN3c104HalfEEEvlPKT_llllllllllllPS4_,(.L_x_517 - _ZN2at6native13im2col_kernelIN3c104HalfEEEvlPKT_llllllllllllPS4_)
        .other          _ZN2at6native13im2col_kernelIN3c104HalfEEEvlPKT_llllllllllllPS4_,@"STO_CUDA_ENTRY STV_DEFAULT"
_ZN2at6native13im2col_kernelIN3c104HalfEEEvlPKT_llllllllllllPS4_:
.text._ZN2at6native13im2col_kernelIN3c104HalfEEEvlPKT_llllllllllllPS4_:
        /* <DEDUP_REMOVED lines=28> */
.L_x_30:
        /* <DEDUP_REMOVED lines=31> */
.L_x_17:
[----:B------:R-:W0:Y:S01]  /*03b0*/  LDCU.64 UR6, c[0x0][0x3e8] ;  /* 0x00007d00ff0677ac */ /* 0x000e220008000a00 */
[----:B-----5:R-:W-:Y:S01]  /*03c0*/  IMAD.MOV.U32 R16, RZ, RZ, R7 ;  /* 0x000000ffff107224 */ /* 0x020fe200078e0007 */
[----:B------:R-:W-:Y:S01]  /*03d0*/  MOV R2, 0x420 ;  /* 0x0000042000027802 */ /* 0x000fe20000000f00 */
[----:B------:R-:W-:Y:S01]  /*03e0*/  IMAD.MOV.U32 R11, RZ, RZ, R6 ;  /* 0x000000ffff0b7224 */ /* 0x000fe200078e0006 */
[----:B0-----:R-:W-:Y:S01]  /*03f0*/  MOV R9, UR6 ;  /* 0x0000000600097c02 */ /* 0x001fe20008000f00 */
[----:B------:R-:W-:-:S07]  /*0400*/  IMAD.U32 R8, RZ, RZ, UR7 ;  /* 0x00000007ff087e24 */ /* 0x000fce000f8e00ff */
[----:B------:R-:W-:Y:S05]  /*0410*/  CALL.REL.NOINC `($__internal_1_$__cuda_sm20_div_s64) ;  /* 0x00000028005c7944 */ /* 0x000fea0003c00000 */
        /* <DEDUP_REMOVED lines=12> */
.L_x_18:
[----:B------:R-:W-:Y:S05]  /*04e0*/  BSYNC.RECONVERGENT B0 ;  /* 0x0000000000007941 */ /* 0x000fea0003800200 */
.L_x_16:
        /* <DEDUP_REMOVED lines=31> */
.L_x_20:
[----:B------:R-:W0:Y:S01]  /*06e0*/  LDCU.64 UR6, c[0x0][0x3e0] ;  /* 0x00007c00ff0677ac */ /* 0x000e220008000a00 */
[----:B------:R-:W-:Y:S01]  /*06f0*/  IMAD.MOV.U32 R16, RZ, RZ, R4 ;  /* 0x000000ffff107224 */ /* 0x000fe200078e0004 */
[----:B------:R-:W-:Y:S01]  /*0700*/  MOV R2, 0x750 ;  /* 0x0000075000027802 */ /* 0x000fe20000000f00 */
[----:B------:R-:W-:Y:S01]  /*0710*/  IMAD.MOV.U32 R11, RZ, RZ, R5 ;  /* 0x000000ffff0b7224 */ /* 0x000fe200078e0005 */
[----:B0-----:R-:W-:Y:S01]  /*0720*/  MOV R9, UR6 ;  /* 0x0000000600097c02 */ /* 0x001fe20008000f00 */
[----:B------:R-:W-:-:S07]  /*0730*/  IMAD.U32 R8, RZ, RZ, UR7 ;  /* 0x00000007ff087e24 */ /* 0x000fce000f8e00ff */
[----:B------:R-:W-:Y:S05]  /*0740*/  CALL.REL.NOINC `($__internal_1_$__cuda_sm20_div_s64) ;  /* 0x0000002400907944 */ /* 0x000fea0003c00000 */
        /* <DEDUP_REMOVED lines=10> */
.L_x_21:
[----:B------:R-:W-:Y:S05]  /*07f0*/  BSYNC.RECONVERGENT B0 ;  /* 0x0000000000007941 */ /* 0x000fea0003800200 */
.L_x_19:
        /* <DEDUP_REMOVED lines=76> */
.L_x_29:
        /* <DEDUP_REMOVED lines=78> */
.L_x_23:
        /* <DEDUP_REMOVED lines=161> */
.L_x_22:
        /* <DEDUP_REMOVED lines=134> */
.L_x_25:
        /* <DEDUP_REMOVED lines=78> */
.L_x_26:
        /* <DEDUP_REMOVED lines=44> */
.L_x_28:
[----:B------:R-:W-:Y:S05]  /*2bb0*/  BSYNC.RECONVERGENT B0 ;  /* 0x0000000000007941 */ /* 0x000fea0003800200 */
.L_x_27:
        /* <DEDUP_REMOVED lines=9> */
.L_x_24:
        /* <DEDUP_REMOVED lines=20> */
        .weak           $__internal_1_$__cuda_sm20_div_s64
        .type           $__internal_1_$__cuda_sm20_div_s64,@function
        .size           $__internal_1_$__cuda_sm20_div_s64,(.L_x_517 - $__internal_1_$__cuda_sm20_div_s64)
$__internal_1_$__cuda_sm20_div_s64:
        /* <DEDUP_REMOVED lines=83> */
[----:B------:R-:W-:Y:S06]  /*32c0*/  RET.REL.NODEC R6 `(_ZN2at6native13im2col_kernelIN3c104HalfEEEvlPKT_llllllllllllPS4_) ;  /* 0xffffffcc064c7950 */ /* 0x000fec0003c3ffff */
.L_x_31:
        /* <DEDUP_REMOVED lines=11> */
.L_x_517:


//--------------------- .text._ZN2at6native13im2col_kernelIfEEvlPKT_llllllllllllPS2_ --------------------------
	.section	.text._ZN2at6native13im2col_kernelIfEEvlPKT_llllllllllllPS2_,"ax",@progbits
	.align	128
        .global         _ZN2at6native13im2col_kernelIfEEvlPKT_llllllllllllPS2_
        .type           _ZN2at6native13im2col_kernelIfEEvlPKT_llllllllllllPS2_,@function
        .size           _ZN2at6native13im2col_kernelIfEEvlPKT_llllllllllllPS2_,(.L_x_518 - _ZN2at6native13im2col_kernelIfEEvlPKT_llllllllllllPS2_)
        .other          _ZN2at6native13im2col_kernelIfEEvlPKT_llllllllllllPS2_,@"STO_CUDA_ENTRY STV_DEFAULT"
_ZN2at6native13im2col_kernelIfEEvlPKT_llllllllllllPS2_:
.text._ZN2at6native13im2col_kernelIfEEvlPKT_llllllllllllPS2_:
        /* <DEDUP_REMOVED lines=25> */
[----:B0-----:R-:W-:-:S12]  /*0190*/  USHF.L.U32 UR5, UR6, 0x2, URZ ;  /* 0x0000000206057899 */ /* 0x001fd800080006ff */
.L_x_46:
[----:B--2---:R-:W3:Y:S01]  /*01a0*/  LDL R6, [R1+0x30] ;  /* 0x0000300001067983 */ /* 0x004ee20000100800 */
[----:B------:R-:W3:Y:S03]  /*01b0*/  LDCU UR6, c[0x0][0x3ec] ;  /* 0x00007d80ff0677ac */ /* 0x000ee60008000800 */
[----:B------:R0:W5:Y:S01]  /*01c0*/  LDL R7, [R1+0x2c] ;  /* 0x00002c0001077983 */ /* 0x0001620000100800 */
[----:B------:R-:W-:Y:S01]  /*01d0*/  BSSY.RECONVERGENT B0, `(.L_x_32) ;  /* 0x000002f000007945 */ /* 0x000fe20003800200 */
[----:B---3--:R-:W-:-:S04]  /*01e0*/  LOP3.LUT R0, R6, UR6, RZ, 0xfc, !PT ;  /* 0x0000000606007c12 */ /* 0x008fc8000f8efcff */
[----:B------:R-:W-:-:S13]  /*01f0*/  ISETP.NE.U32.AND P0, PT, R0, RZ, PT ;  /* 0x000000ff0000720c */ /* 0x000fda0003f05070 */
[----:B01----:R-:W-:Y:S05]  /*0200*/  @P0 BRA `(.L_x_33) ;  /* 0x0000000000600947 */ /* 0x003fea0003800000 */
[----:B------:R-:W0:Y:S02]  /*0210*/  LDCU UR6, c[0x0][0x3e8] ;  /* 0x00007d00ff0677ac */ /* 0x000e240008000800 */
[----:B0-----:R-:W0:Y:S01]  /*0220*/  I2F.U32.RP R0, UR6 ;  /* 0x0000000600007d06 */ /* 0x001e220008209000 */
[----:B------:R-:W-:-:S07]  /*0230*/  ISETP.NE.U32.AND P2, PT, RZ, UR6, PT ;  /* 0x00000006ff007c0c */ /* 0x000fce000bf45070 */
[----:B0-----:R-:W0:Y:S02]  /*0240*/  MUFU.RCP R0, R0 ;  /* 0x0000000000007308 */ /* 0x001e240000001000 */
[----:B0-----:R-:W-:-:S06]  /*0250*/  VIADD R2, R0, 0xffffffe ;  /* 0x0ffffffe00027836 */ /* 0x001fcc0000000000 */
[----:B------:R0:W1:Y:S02]  /*0260*/  F2I.FTZ.U32.TRUNC.NTZ R3, R2 ;  /* 0x0000000200037305 */ /* 0x000064000021f000 */
[----:B0-----:R-:W-:Y:S01]  /*0270*/  IMAD.MOV.U32 R2, RZ, RZ, RZ ;  /* 0x000000ffff027224 */ /* 0x001fe200078e00ff */
[----:B-1----:R-:W-:-:S05]  /*0280*/  IADD3 R5, PT, PT, RZ, -R3, RZ ;  /* 0x80000003ff057210 */ /* 0x002fca0007ffe0ff */
[----:B------:R-:W-:-:S04]  /*0290*/  IMAD R5, R5, UR6, RZ ;  /* 0x0000000605057c24 */ /* 0x000fc8000f8e02ff */
[----:B------:R-:W-:-:S04]  /*02a0*/  IMAD.HI.U32 R3, R3, R5, R2 ;  /* 0x0000000503037227 */ /* 0x000fc800078e0002 */
[----:B------:R-:W-:Y:S02]  /*02b0*/  HFMA2 R5, -RZ, RZ, 0, 0 ;  /* 0x00000000ff057431 */ /* 0x000fe400000001ff */
[----:B-----5:R-:W-:-:S04]  /*02c0*/  IMAD.HI.U32 R4, R3, R7, RZ ;  /* 0x0000000703047227 */ /* 0x020fc800078e00ff */
[----:B------:R-:W-:-:S04]  /*02d0*/  IMAD.MOV R3, RZ, RZ, -R4 ;  /* 0x000000ffff037224 */ /* 0x000fc800078e0a04 */
[----:B------:R-:W-:-:S05]  /*02e0*/  IMAD R3, R3, UR6, R7 ;  /* 0x0000000603037c24 */ /* 0x000fca000f8e0207 */
[----:B------:R-:W-:-:S13]  /*02f0*/  ISETP.GE.U32.AND P0, PT, R3, UR6, PT ;  /* 0x0000000603007c0c */ /* 0x000fda000bf06070 */
[----:B------:R-:W-:Y:S01]  /*0300*/  @P0 VIADD R3, R3, -UR6 ;  /* 0x8000000603030c36 */ /* 0x000fe20008000000 */
[----:B------:R-:W-:-:S04]  /*0310*/  @P0 IADD3 R4, PT, PT, R4, 0x1, RZ ;  /* 0x0000000104040810 */ /* 0x000fc80007ffe0ff */
[----:B------:R-:W-:Y:S01]  /*0320*/  ISETP.GE.U32.AND P1, PT, R3, UR6, PT ;  /* 0x0000000603007c0c */ /* 0x000fe2000bf26070 */
[----:B------:R-:W-:-:S12]  /*0330*/  IMAD.MOV.U32 R3, RZ, RZ, RZ ;  /* 0x000000ffff037224 */ /* 0x000fd800078e00ff */
[----:B------:R-:W-:Y:S01]  /*0340*/  @P1 VIADD R4, R4, 0x1 ;  /* 0x0000000104041836 */ /* 0x000fe20000000000 */
[----:B------:R-:W-:-:S05]  /*0350*/  @!P2 LOP3.LUT R4, RZ, UR6, RZ, 0x33, !PT ;  /* 0x00000006ff04ac12 */ /* 0x000fca000f8e33ff */
[----:B------:R-:W-:-:S04]  /*0360*/  IMAD.MOV R0, RZ, RZ, -R4 ;  /* 0x000000ffff007224 */ /* 0x000fc800078e0a04 */
[----:B------:R-:W-:Y:S01]  /*0370*/  IMAD R0, R0, UR6, R7 ;  /* 0x0000000600007c24 */ /* 0x000fe2000f8e0207 */
[----:B------:R-:W-:Y:S06]  /*0380*/  BRA `(.L_x_34) ;  /* 0x00000000004c7947 */ /* 0x000fec0003800000 */
.L_x_33:
[----:B------:R-:W0:Y:S01]  /*0390*/  LDCU.64 UR6, c[0x0][0x3e8] ;  /* 0x00007d00ff0677ac */ /* 0x000e220008000a00 */
[----:B-----5:R-:W-:Y:S01]  /*03a0*/  IMAD.MOV.U32 R16, RZ, RZ, R7 ;  /* 0x000000ffff107224 */ /* 0x020fe200078e0007 */
[----:B------:R-:W-:Y:S02]  /*03b0*/  MOV R11, R6 ;  /* 0x00000006000b7202 */ /* 0x000fe40000000f00 */
[----:B------:R-:W-:Y:S01]  /*03c0*/  MOV R2, 0x400 ;  /* 0x0000040000027802 */ /* 0x000fe20000000f00 */
[----:B0-----:R-:W-:Y:S02]  /*03d0*/  IMAD.U32 R9, RZ, RZ, UR6 ;  /* 0x00000006ff097e24 */ /* 0x001fe4000f8e00ff */
[----:B------:R-:W-:-:S07]  /*03e0*/  IMAD.U32 R8, RZ, RZ, UR7 ;  /* 0x00000007ff087e24 */ /* 0x000fce000f8e00ff */
[----:B--2---:R-:W-:Y:S05]  /*03f0*/  CALL.REL.NOINC `($__internal_2_$__cuda_sm20_div_s64) ;  /* 0x0000002400f47944 */ /* 0x004fea0003c00000 */
[----:B------:R-:W2:Y:S01]  /*0400*/  LDL R3, [R1+0x30] ;  /* 0x0000300001037983 */ /* 0x000ea20000100800 */
[----:B------:R-:W0:Y:S03]  /*0410*/  LDCU.64 UR6, c[0x0][0x3e8] ;  /* 0x00007d00ff0677ac */ /* 0x000e260008000a00 */
[----:B------:R-:W2:Y:S01]  /*0420*/  LDL R2, [R1+0x2c] ;  /* 0x00002c0001027983 */ /* 0x000ea20000100800 */
[-C--:B------:R-:W-:Y:S02]  /*0430*/  IADD3 R5, P0, PT, RZ, -R22.reuse, RZ ;  /* 0x80000016ff057210 */ /* 0x080fe40007f1e0ff */
[----:B------:R-:W-:-:S03]  /*0440*/  MOV R4, R22 ;  /* 0x0000001600047202 */ /* 0x000fc60000000f00 */
[----:B------:R-:W-:-:S04]  /*0450*/  IMAD.X R0, RZ, RZ, ~R23, P0 ;  /* 0x000000ffff007224 */ /* 0x000fc800000e0e17 */
[----:B0-----:R-:W-:Y:S02]  /*0460*/  IMAD R0, R0, UR6, RZ ;  /* 0x0000000600007c24 */ /* 0x001fe4000f8e02ff */
[----:B--2---:R-:W-:-:S04]  /*0470*/  IMAD.WIDE.U32 R2, R5, UR6, R2 ;  /* 0x0000000605027c25 */ /* 0x004fc8000f8e0002 */
[----:B------:R-:W-:Y:S02]  /*0480*/  IMAD R5, R5, UR7, R0 ;  /* 0x0000000705057c24 */ /* 0x000fe4000f8e0200 */
[----:B------:R-:W-:Y:S02]  /*0490*/  IMAD.MOV.U32 R0, RZ, RZ, R2 ;  /* 0x000000ffff007224 */ /* 0x000fe400078e0002 */
[----:B------:R-:W-:Y:S02]  /*04a0*/  IMAD.IADD R3, R3, 0x1, R5 ;  /* 0x0000000103037824 */ /* 0x000fe400078e0205 */
[----:B------:R-:W-:-:S07]  /*04b0*/  IMAD.MOV.U32 R5, RZ, RZ, R23 ;  /* 0x000000ffff057224 */ /* 0x000fce00078e0017 */
.L_x_34:
[----:B--2---:R-:W-:Y:S05]  /*04c0*/  BSYNC.RECONVERGENT B0 ;  /* 0x0000000000007941 */ /* 0x004fea0003800200 */
.L_x_32:
[----:B------:R-:W0:Y:S01]  /*04d0*/  LDCU UR6, c[0x0][0x3e4] ;  /* 0x00007c80ff0677ac */ /* 0x000e220008000800 */
[----:B------:R-:W-:Y:S01]  /*04e0*/  BSSY.RECONVERGENT B0, `(.L_x_35) ;  /* 0x000002f000007945 */ /* 0x000fe20003800200 */
[----:B0-----:R-:W-:-:S05]  /*04f0*/  IMAD.U32 R11, RZ, RZ, UR6 ;  /* 0x00000006ff0b7e24 */ /* 0x001fca000f8e00ff */
[----:B------:R-:W-:-:S04]  /*0500*/  LOP3.LUT R2, R5, R11, RZ, 0xfc, !PT ;  /* 0x0000000b05027212 */ /* 0x000fc800078efcff */
[----:B------:R-:W-:-:S13]  /*0510*/  ISETP.NE.U32.AND P0, PT, R2, RZ, PT ;  /* 0x000000ff0200720c */ /* 0x000fda0003f05070 */
[----:B------:R-:W-:Y:S05]  /*0520*/  @P0 BRA `(.L_x_36) ;  /* 0x0000000000640947 */ /* 0x000fea0003800000 */
[----:B------:R-:W0:Y:S01]  /*0530*/  LDCU UR6, c[0x0][0x3e0] ;  /* 0x00007c00ff0677ac */ /* 0x000e220008000800 */
[----:B------:R-:W-:Y:S02]  /*0540*/  HFMA2 R8, -RZ, RZ, 0, 0 ;  /* 0x00000000ff087431 */ /* 0x000fe400000001ff */
[----:B------:R-:W-:Y:S02]  /*0550*/  IMAD.MOV.U32 R23, RZ, RZ, RZ ;  /* 0x000000ffff177224 */ /* 0x000fe400078e00ff */
[----:B0-----:R-:W-:-:S04]  /*0560*/  IMAD.U32 R13, RZ, RZ, UR6 ;  /* 0x00000006ff0d7e24 */ /* 0x001fc8000f8e00ff */
[----:B------:R-:W0:Y:S01]  /*0570*/  I2F.U32.RP R2, R13 ;  /* 0x0000000d00027306 */ /* 0x000e220000209000 */
[----:B------:R-:W-:-:S07]  /*0580*/  ISETP.NE.U32.AND P2, PT, R13, RZ, PT ;  /* 0x000000ff0d00720c */ /* 0x000fce0003f45070 */
[----:B0-----:R-:W0:Y:S02]  /*0590*/  MUFU.RCP R2, R2 ;  /* 0x0000000200027308 */ /* 0x001e240000001000 */
[----:B0-----:R-:W-:-:S06]  /*05a0*/  IADD3 R6, PT, PT, R2, 0xffffffe, RZ ;  /* 0x0ffffffe02067810 */ /* 0x001fcc0007ffe0ff */
        /* <DEDUP_REMOVED lines=17> */
.L_x_36:
[----:B------:R-:W0:Y:S01]  /*06c0*/  LDCU.64 UR6, c[0x0][0x3e0] ;  /* 0x00007c00ff0677ac */ /* 0x000e220008000a00 */
[----:B------:R-:W-:Y:S01]  /*06d0*/  IMAD.MOV.U32 R16, RZ, RZ, R4 ;  /* 0x000000ffff107224 */ /* 0x000fe200078e0004 */
[----:B------:R-:W-:Y:S01]  /*06e0*/  MOV R2, 0x730 ;  /* 0x0000073000027802 */ /* 0x000fe20000000f00 */
[----:B------:R-:W-:Y:S02]  /*06f0*/  IMAD.MOV.U32 R11, RZ, RZ, R5 ;  /* 0x000000ffff0b7224 */ /* 0x000fe400078e0005 */
[----:B0-----:R-:W-:Y:S01]  /*0700*/  IMAD.U32 R9, RZ, RZ, UR6 ;  /* 0x00000006ff097e24 */ /* 0x001fe2000f8e00ff */
[----:B------:R-:W-:-:S07]  /*0710*/  MOV R8, UR7 ;  /* 0x0000000700087c02 */ /* 0x000fce0008000f00 */
[----:B------:R-:W-:Y:S05]  /*0720*/  CALL.REL.NOINC `($__internal_2_$__cuda_sm20_div_s64) ;  /* 0x0000002400287944 */ /* 0x000fea0003c00000 */
[----:B------:R-:W0:Y:S01]  /*0730*/  LDCU.64 UR6, c[0x0][0x3e0] ;  /* 0x00007c00ff0677ac */ /* 0x000e220008000a00 */
[----:B------:R-:W-:-:S05]  /*0740*/  IADD3 R7, P0, PT, RZ, -R22, RZ ;  /* 0x80000016ff077210 */ /* 0x000fca0007f1e0ff */
[----:B------:R-:W-:Y:S02]  /*0750*/  IMAD.X R2, RZ, RZ, ~R23, P0 ;  /* 0x000000ffff027224 */ /* 0x000fe400000e0e17 */
[----:B0-----:R-:W-:Y:S01]  /*0760*/  IMAD.U32 R13, RZ, RZ, UR6 ;  /* 0x00000006ff0d7e24 */ /* 0x001fe2000f8e00ff */
[----:B------:R-:W-:-:S03]  /*0770*/  MOV R11, UR7 ;  /* 0x00000007000b7c02 */ /* 0x000fc60008000f00 */
[-C--:B------:R-:W-:Y:S02]  /*0780*/  IMAD R2, R2, R13.reuse, RZ ;  /* 0x0000000d02027224 */ /* 0x080fe400078e02ff */
[----:B------:R-:W-:-:S04]  /*0790*/  IMAD.WIDE.U32 R4, R7, R13, R4 ;  /* 0x0000000d07047225 */ /* 0x000fc800078e0004 */
[----:B------:R-:W-:Y:S02]  /*07a0*/  IMAD R7, R7, R11, R2 ;  /* 0x0000000b07077224 */ /* 0x000fe400078e0202 */
[----:B------:R-:W-:Y:S02]  /*07b0*/  IMAD.MOV.U32 R9, RZ, RZ, R4 ;  /* 0x000000ffff097224 */ /* 0x000fe400078e0004 */
[----:B------:R-:W-:-:S07]  /*07c0*/  IMAD.IADD R8, R5, 0x1, R7 ;  /* 0x0000000105087824 */ /* 0x000fce00078e0207 */
.L_x_37:
[----:B------:R-:W-:Y:S05]  /*07d0*/  BSYNC.RECONVERGENT B0 ;  /* 0x0000000000007941 */ /* 0x000fea0003800200 */
.L_x_35:
[----:B------:R-:W0:Y:S01]  /*07e0*/  LDCU.128 UR12, c[0x0][0x3a0] ;  /* 0x00007400ff0c77ac */ /* 0x000e220008000c00 */
[----:B------:R-:W1:Y:S01]  /*07f0*/  LDC.64 R54, c[0x0][0x3b0] ;  /* 0x0000ec00ff367b82 */ /* 0x000e620000000a00 */
[----:B------:R-:W-:Y:S02]  /*0800*/  MOV R6, R9 ;  /* 0x0000000900067202 */ /* 0x000fe40000000f00 */
[----:B------:R-:W-:-:S05]  /*0810*/  CS2R R52, SRZ ;  /* 0x0000000000347805 */ /* 0x000fca000001ff00 */
[----:B------:R-:W2:Y:S01]  /*0820*/  LDC.64 R50, c[0x0][0x3b8] ;  /* 0x0000ee00ff327b82 */ /* 0x000ea20000000a00 */
[----:B0-----:R-:W-:Y:S02]  /*0830*/  UIMAD UR8, UR15, UR12, URZ ;  /* 0x0000000c0f0872a4 */ /* 0x001fe4000f8e02ff */
[----:B------:R-:W-:Y:S02]  /*0840*/  UIMAD.WIDE.U32 UR6, UR14, UR12, URZ ;  /* 0x0000000c0e0672a5 */ /* 0x000fe4000f8e00ff */
[----:B------:R-:W-:Y:S01]  /*0850*/  UIMAD UR8, UR14, UR13, UR8 ;  /* 0x0000000d0e0872a4 */ /* 0x000fe2000f8e0208 */
[----:B------:R-:W0:Y:S01]  /*0860*/  LDCU.64 UR12, c[0x0][0x3e8] ;  /* 0x00007d00ff0c77ac */ /* 0x000e220008000a00 */
[----:B-1----:R-:W-:Y:S02]  /*0870*/  IADD3 R54, P0, PT, RZ, -R54, RZ ;  /* 0x80000036ff367210 */ /* 0x002fe40007f1e0ff */
[----:B------:R-:W-:Y:S01]  /*0880*/  IMAD.WIDE.U32 R4, R13, UR6, RZ ;  /* 0x000000060d047c25 */ /* 0x000fe2000f8e00ff */
[----:B------:R-:W-:-:S03]  /*0890*/  UIADD3 UR7, UPT, UPT, UR7, UR8, URZ ;  /* 0x0000000807077290 */ /* 0x000fc6000fffe0ff */
[----:B------:R-:W-:-:S03]  /*08a0*/  IMAD.X R55, RZ, RZ, ~R55, P0 ;  /* 0x000000ffff377224 */ /* 0x000fc600000e0e37 */
[----:B------:R-:W1:Y:S01]  /*08b0*/  LDCU.128 UR8, c[0x0][0x3c0] ;  /* 0x00007800ff0877ac */ /* 0x000e620008000c00 */
[----:B------:R-:W-:Y:S01]  /*08c0*/  IMAD R2, R13, UR7, RZ ;  /* 0x000000070d027c24 */ /* 0x000fe2000f8e02ff */
[----:B--2---:R-:W-:-:S03]  /*08d0*/  SHF.L.U64.HI R57, R50, 0x2, R51 ;  /* 0x0000000232397819 */ /* 0x004fc60000010233 */
[----:B------:R-:W-:Y:S01]  /*08e0*/  IMAD R7, R11, UR6, R2 ;  /* 0x000000060b077c24 */ /* 0x000fe2000f8e0202 */
[----:B------:R-:W2:Y:S03]  /*08f0*/  LDCU.64 UR6, c[0x0][0x3f0] ;  /* 0x00007e00ff0677ac */ /* 0x000ea60008000a00 */
        /* <DEDUP_REMOVED lines=15> */
[----:B--2---:R-:W-:Y:S01]  /*09f0*/  LEA R17, P1, R18, UR6, 0x2 ;  /* 0x0000000612117c11 */ /* 0x004fe2000f8210ff */
[----:B------:R-:W-:Y:S01]  /*0a00*/  IMAD.WIDE.U32 R54, R9, UR8, R54 ;  /* 0x0000000809367c25 */ /* 0x000fe2000f8e0036 */
[----:B------:R-:W-:-:S03]  /*0a10*/  IADD3 R7, PT, PT, R19, R7, RZ ;  /* 0x0000000713077210 */ /* 0x000fc60007ffe0ff */
[----:B------:R-:W-:Y:S01]  /*0a20*/  IMAD R19, R0, UR11, R3 ;  /* 0x0000000b00137c24 */ /* 0x000fe2000f8e0203 */
[----:B------:R-:W-:Y:S01]  /*0a30*/  LEA.HI.X R18, R18, UR7, R7, 0x2, P1 ;  /* 0x0000000712127c11 */ /* 0x000fe200088f1407 */
[----:B------:R-:W-:Y:S01]  /*0a40*/  IMAD.WIDE.U32 R2, R0, UR10, RZ ;  /* 0x0000000a00027c25 */ /* 0x000fe2000f8e00ff */
[----:B------:R-:W-:-:S03]  /*0a50*/  IADD3 R56, PT, PT, R55, R21, RZ ;  /* 0x0000001537387210 */ /* 0x000fc60007ffe0ff */
[----:B------:R-:W-:Y:S01]  /*0a60*/  IMAD.X R7, RZ, RZ, ~R51, P0 ;  /* 0x000000ffff077224 */ /* 0x000fe200000e0e33 */
[----:B------:R-:W-:Y:S01]  /*0a70*/  IADD3 R19, PT, PT, R3, R19, RZ ;  /* 0x0000001303137210 */ /* 0x000fe20007ffe0ff */
[----:B------:R-:W-:Y:S02]  /*0a80*/  IMAD.SHL.U32 R15, R2, 0x4, RZ ;  /* 0x00000004020f7824 */ /* 0x000fe400078e00ff */
[----:B-1----:R-:W-:Y:S01]  /*0a90*/  IMAD.WIDE.U32 R8, R4, 0x7, R6 ;  /* 0x0000000704087825 */ /* 0x002fe200078e0006 */
[----:B------:R-:W-:Y:S02]  /*0aa0*/  SHF.L.U64.HI R0, R2, 0x2, R19 ;  /* 0x0000000202007819 */ /* 0x000fe40000010213 */
[----:B------:R-:W-:Y:S01]  /*0ab0*/  LEA R15, P0, -R50, R15, 0x2 ;  /* 0x0000000f320f7211 */ /* 0x000fe200078011ff */
[----:B------:R-:W-:Y:S01]  /*0ac0*/  IMAD R14, R5, 0x7, RZ ;  /* 0x00000007050e7824 */ /* 0x000fe200078e02ff */
[----:B------:R-:W-:Y:S01]  /*0ad0*/  IADD3 R58, P1, PT, R2, R8, RZ ;  /* 0x00000008023a7210 */ /* 0x000fe20007f3e0ff */
[----:B------:R-:W-:-:S02]  /*0ae0*/  IMAD.WIDE.U32 R12, R4, 0x5, R6 ;  /* 0x00000005040c7825 */ /* 0x000fc400078e0006 */
[----:B------:R-:W-:Y:S01]  /*0af0*/  STL [R1+0x28], R15 ;  /* 0x0000280f01007387 */ /* 0x000fe20000100800 */
[----:B------:R-:W-:Y:S01]  /*0b00*/  IADD3.X R59, PT, PT, R19, R9, R14, P1, !PT ;  /* 0x00000009133b7210 */ /* 0x000fe20000ffe40e */
[----:B------:R-:W-:Y:S01]  /*0b10*/  IMAD R20, R5, 0x5, RZ ;  /* 0x0000000505147824 */ /* 0x000fe200078e02ff */
[----:B------:R-:W-:Y:S01]  /*0b20*/  IADD3 R24, P3, PT, R2, R12, RZ ;  /* 0x0000000c02187210 */ /* 0x000fe20007f7e0ff */
[----:B------:R-:W-:-:S03]  /*0b30*/  IMAD.WIDE.U32 R10, R4, 0x6, R6 ;  /* 0x00000006040a7825 */ /* 0x000fc600078e0006 */
[----:B------:R-:W-:Y:S01]  /*0b40*/  IADD3.X R25, PT, PT, R19, R13, R20, P3, !PT ;  /* 0x0000000d13197210 */ /* 0x000fe20001ffe414 */
[----:B------:R-:W-:Y:S01]  /*0b50*/  IMAD.X R57, R0, 0x1, ~R57, P0 ;  /* 0x0000000100397824 */ /* 0x000fe200000e0e39 */
[C---:B------:R-:W-:Y:S01]  /*0b60*/  IADD3 R8, P0, P1, R2.reuse, R4, -R50 ;  /* 0x0000000402087210 */ /* 0x040fe2000791e832 */
[----:B------:R-:W-:Y:S01]  /*0b70*/  IMAD R16, R5, 0x6, RZ ;  /* 0x0000000605107824 */ /* 0x000fe200078e02ff */
[----:B------:R-:W-:Y:S01]  /*0b80*/  IADD3 R60, P2, PT, R2, R10, RZ ;  /* 0x0000000a023c7210 */ /* 0x000fe20007f5e0ff */
[C---:B------:R-:W-:Y:S01]  /*0b90*/  IMAD.SHL.U32 R3, R4.reuse, 0x2, RZ ;  /* 0x0000000204037824 */ /* 0x040fe200078e00ff */
[C---:B------:R-:W-:Y:S01]  /*0ba0*/  IADD3.X R9, PT, PT, R19.reuse, R5, ~R51, P0, P1 ;  /* 0x0000000513097210 */ /* 0x040fe200007e2c33 */
[C---:B------:R-:W-:Y:S01]  /*0bb0*/  IMAD.WIDE.U32 R6, R4.reuse, 0x3, R6 ;  /* 0x0000000304067825 */ /* 0x040fe200078e0006 */
[----:B------:R-:W-:Y:S01]  /*0bc0*/  IADD3.X R61, PT, PT, R19, R11, R16, P2, !PT ;  /* 0x0000000b133d7210 */ /* 0x000fe200017fe410 */
[----:B------:R-:W-:Y:S01]  /*0bd0*/  STL.64 [R1], R24 ;  /* 0x0000001801007387 */ /* 0x000fe20000100a00 */
[----:B------:R-:W-:Y:S01]  /*0be0*/  SHF.L.U64.HI R0, R4, 0x1, R5 ;  /* 0x0000000104007819 */ /* 0x000fe20000010205 */
[----:B------:R-:W-:Y:S01]  /*0bf0*/  IMAD R4, R5, 0x3, RZ ;  /* 0x0000000305047824 */ /* 0x000fe200078e02ff */
[C---:B------:R-:W-:Y:S01]  /*0c00*/  IADD3 R12, P1, P2, R2.reuse, UR5, -R50 ;  /* 0x00000005020c7c10 */ /* 0x040fe2000fa3e832 */
[----:B------:R0:W-:Y:S01]  /*0c10*/  STL.64 [R1+0x20], R8 ;  /* 0x0000200801007387 */ /* 0x0001e20000100a00 */
[----:B------:R-:W-:-:S02]  /*0c20*/  IADD3 R10, P4, P5, R2, -R50, R3 ;  /* 0x80000032020a7210 */ /* 0x000fc40007d9e003 */
[C---:B------:R-:W-:Y:S02]  /*0c30*/  IADD3.X R13, PT, PT, R19.reuse, UR4, ~R51, P1, P2 ;  /* 0x00000004130d7c10 */ /* 0x040fe40008fe4c33 */
[----:B------:R-:W-:Y:S02]  /*0c40*/  IADD3.X R11, PT, PT, R19, ~R51, R0, P4, P5 ;  /* 0x80000033130b7210 */ /* 0x000fe400027ea400 */
[C---:B------:R-:W-:Y:S01]  /*0c50*/  IADD3 R50, P0, PT, R2.reuse, -R50, RZ ;  /* 0x8000003202327210 */ /* 0x040fe20007f1e0ff */
[----:B------:R1:W-:Y:S01]  /*0c60*/  STL.64 [R1+0x8], R12 ;  /* 0x0000080c01007387 */ /* 0x0003e20000100a00 */
[----:B0-----:R-:W-:-:S03]  /*0c70*/  IADD3 R8, P3, PT, R2, R6, RZ ;  /* 0x0000000602087210 */ /* 0x001fc60007f7e0ff */
[----:B------:R1:W-:Y:S01]  /*0c80*/  STL.64 [R1+0x18], R10 ;  /* 0x0000180a01007387 */ /* 0x0003e20000100a00 */
[C---:B------:R-:W-:Y:S01]  /*0c90*/  IMAD.X R51, R19.reuse, 0x1, ~R51, P0 ;  /* 0x0000000113337824 */ /* 0x040fe200000e0e33 */
[----:B------:R-:W-:-:S05]  /*0ca0*/  IADD3.X R9, PT, PT, R19, R7, R4, P3, !PT ;  /* 0x0000000713097210 */ /* 0x000fca0001ffe404 */
[----:B------:R1:W-:Y:S03]  /*0cb0*/  STL.64 [R1+0x10], R8 ;  /* 0x0000100801007387 */ /* 0x0003e60000100a00 */
.L_x_45:
[----:B0-----:R-:W0:Y:S01]  /*0cc0*/  LDCU.64 UR6, c[0x0][0x3a8] ;  /* 0x00007500ff0677ac */ /* 0x001e220008000a00 */
[----:B---3--:R-:W-:Y:S02]  /*0cd0*/  IMAD.MOV.U32 R2, RZ, RZ, R54 ;  /* 0x000000ffff027224 */ /* 0x008fe400078e0036 */
[----:B------:R-:W-:Y:S02]  /*0ce0*/  HFMA2 R0, -RZ, RZ, 0, 0 ;  /* 0x00000000ff007431 */ /* 0x000fe400000001ff */
[----:B------:R-:W-:Y:S01]  /*0cf0*/  IMAD.MOV.U32 R3, RZ, RZ, R56 ;  /* 0x000000ffff037224 */ /* 0x000fe200078e0038 */
[----:B--2---:R-:W2:Y:S01]  /*0d00*/  LDCU.64 UR8, c[0x0][0x3d0] ;  /* 0x00007a00ff0877ac */ /* 0x004ea20008000a00 */
[----:B------:R-:W-:Y:S01]  /*0d10*/  IMAD.MOV.U32 R15, RZ, RZ, RZ ;  /* 0x000000ffff0f7224 */ /* 0x000fe200078e00ff */
[----:B0-----:R-:W-:-:S04]  /*0d20*/  UISETP.GE.U32.AND UP0, UPT, UR6, 0x8, UPT ;  /* 0x000000080600788c */ /* 0x001fc8000bf06070 */
[----:B------:R-:W-:Y:S01]  /*0d30*/  UISETP.GE.U32.AND.EX UP0, UPT, UR7, URZ, UPT, UP0 ;  /* 0x000000ff0700728c */ /* 0x000fe2000bf06100 */
[----:B--2---:R-:W-:Y:S02]  /*0d40*/  IMAD R5, R53, UR8, RZ ;  /* 0x0000000835057c24 */ /* 0x004fe4000f8e02ff */
[----:B------:R-:W-:-:S04]  /*0d50*/  IMAD.WIDE.U32 R24, R52, UR8, R2 ;  /* 0x0000000834187c25 */ /* 0x000fc8000f8e0002 */
[----:B------:R-:W-:-:S04]  /*0d60*/  IMAD R3, R52, UR9, R5 ;  /* 0x0000000934037c24 */ /* 0x000fc8000f8e0205 */
[----:B------:R-:W-:Y:S01]  /*0d70*/  IMAD.IADD R3, R25, 0x1, R3 ;  /* 0x0000000119037824 */ /* 0x000fe200078e0203 */
[----:B------:R-:W-:Y:S06]  /*0d80*/  BRA.U !UP0, `(.L_x_38) ;  /* 0x0000000d08487547 */ /* 0x000fec000b800000 */
[----:B-1----:R-:W2:Y:S01]  /*0d90*/  LDL R10, [R1+0x28] ;  /* 0x00002800010a7983 */ /* 0x002ea20000100800 */
        /* <DEDUP_REMOVED lines=46> */
[----:B------:R-:W-:Y:S01]  /*1080*/  SHF.L.U32 R43, R20, 0x2, RZ ;  /* 0x00000002142b7819 */ /* 0x000fe200000006ff */
[----:B------:R-:W-:Y:S01]  /*1090*/  IMAD.U32 R20, RZ, RZ, UR7 ;  /* 0x00000007ff147e24 */ /* 0x000fe2000f8e00ff */
[C---:B------:R-:W-:Y:S01]  /*10a0*/  SHF.L.U64.HI R42, R4.reuse, 0x2, R19 ;  /* 0x00000002042a7819 */ /* 0x040fe20000010213 */
[----:B------:R-:W-:Y:S01]  /*10b0*/  IMAD.SHL.U32 R4, R4, 0x4, RZ ;  /* 0x0000000404047824 */ /* 0x000fe200078e00ff */
[----:B------:R-:W-:-:S02]  /*10c0*/  SHF.L.U64.HI R5, R6, 0x2, R5 ;  /* 0x0000000206057819 */ /* 0x000fc40000010205 */
[C---:B------:R-:W-:Y:S01]  /*10d0*/  SHF.L.U64.HI R7, R8.reuse, 0x2, R7 ;  /* 0x0000000208077819 */ /* 0x040fe20000010207 */
[----:B------:R-:W-:Y:S01]  /*10e0*/  IMAD.SHL.U32 R8, R8, 0x4, RZ ;  /* 0x0000000408087824 */ /* 0x000fe200078e00ff */
[----:B------:R-:W-:Y:S02]  /*10f0*/  SHF.L.U64.HI R9, R10, 0x2, R9 ;  /* 0x000000020a097819 */ /* 0x000fe40000010209 */
[C---:B------:R-:W-:Y:S01]  /*1100*/  SHF.L.U64.HI R11, R12.reuse, 0x2, R11 ;  /* 0x000000020c0b7819 */ /* 0x040fe2000001020b */
[----:B------:R-:W-:Y:S01]  /*1110*/  IMAD.SHL.U32 R12, R12, 0x4, RZ ;  /* 0x000000040c0c7824 */ /* 0x000fe200078e00ff */
[----:B------:R-:W-:Y:S01]  /*1120*/  SHF.L.U64.HI R14, R28, 0x5, R15 ;  /* 0x000000051c0e7819 */ /* 0x000fe2000001020f */
[----:B------:R-:W-:Y:S01]  /*1130*/  IMAD.MOV.U32 R15, RZ, RZ, R51 ;  /* 0x000000ffff0f7224 */ /* 0x000fe200078e0033 */
[----:B------:R-:W-:Y:S02]  /*1140*/  SHF.L.U32 R6, R6, 0x2, RZ ;  /* 0x0000000206067819 */ /* 0x000fe400000006ff */
[----:B------:R-:W-:-:S02]  /*1150*/  SHF.L.U32 R10, R10, 0x2, RZ ;  /* 0x000000020a0a7819 */ /* 0x000fc400000006ff */
[C-C-:B-1----:R-:W-:Y:S02]  /*1160*/  SHF.L.U64.HI R49, R26.reuse, 0x5, R27.reuse ;  /* 0x000000051a317819 */ /* 0x142fe4000001021b */
[----:B------:R-:W-:Y:S02]  /*1170*/  SHF.L.U64.HI R13, R26, 0x3, R27 ;  /* 0x000000031a0d7819 */ /* 0x000fe4000001021b */
[----:B------:R-:W-:Y:S02]  /*1180*/  MOV R0, UR8 ;  /* 0x0000000800007c02 */ /* 0x000fe40008000f00 */
[----:B------:R-:W-:-:S07]  /*1190*/  MOV R19, UR6 ;  /* 0x0000000600137c02 */ /* 0x000fce0008000f00 */
.L_x_39:
[----:B0-----:R-:W0:Y:S01]  /*11a0*/  LDCU.128 UR8, c[0x0][0x390] ;  /* 0x00007200ff0877ac */ /* 0x001e220008000c00 */
[----:B------:R-:W-:Y:S01]  /*11b0*/  LOP3.LUT R21, R3, R15, RZ, 0xfc, !PT ;  /* 0x0000000f03157212 */ /* 0x000fe200078efcff */
[----:B------:R-:W1:Y:S01]  /*11c0*/  LDC.64 R34, c[0x0][0x3d8] ;  /* 0x0000f600ff227b82 */ /* 0x000e620000000a00 */
[----:B------:R-:W-:Y:S01]  /*11d0*/  IMAD.MOV.U32 R40, RZ, RZ, RZ ;  /* 0x000000ffff287224 */ /* 0x000fe200078e00ff */
[----:B------:R-:W-:Y:S01]  /*11e0*/  MOV R33, R18 ;  /* 0x0000001200217202 */ /* 0x000fe20000000f00 */
[----:B------:R-:W-:-:S05]  /*11f0*/  IMAD.MOV.U32 R32, RZ, RZ, R17 ;  /* 0x000000ffff207224 */ /* 0x000fca00078e0011 */
[----:B------:R-:W2:Y:S01]  /*1200*/  LDC.64 R36, c[0x0][0x3e0] ;  /* 0x0000f800ff247b82 */ /* 0x000ea20000000a00 */
[----:B0-----:R-:W-:-:S07]  /*1210*/  ISETP.GE.U32.AND P1, PT, R16, UR10, PT ;  /* 0x0000000a10007c0c */ /* 0x001fce000bf26070 */
[----:B------:R-:W2:Y:S01]  /*1220*/  LDC.64 R38, c[0x0][0x3e8] ;  /* 0x0000fa00ff267b82 */ /* 0x000ea20000000a00 */
[----:B------:R-:W-:Y:S02]  /*1230*/  ISETP.GE.U32.AND P0, PT, R24, UR8, PT ;  /* 0x0000000818007c0c */ /* 0x000fe4000bf06070 */
[----:B------:R-:W-:-:S04]  /*1240*/  ISETP.GE.AND.EX P1, PT, R15, UR11, PT, P1 ;  /* 0x0000000b0f007c0c */ /* 0x000fc8000bf26310 */
[----:B------:R-:W-:-:S04]  /*1250*/  ISETP.GE.OR.EX P1, PT, R3, UR9, P1, P0 ;  /* 0x0000000903007c0c */ /* 0x000fc80008f26700 */
[----:B------:R-:W-:Y:S01]  /*1260*/  ISETP.LT.OR P1, PT, R21, RZ, P1 ;  /* 0x000000ff1500720c */ /* 0x000fe20000f21670 */
[----:B------:R-:W-:-:S12]  /*1270*/  IMAD.MOV.U32 R21, RZ, RZ, RZ ;  /* 0x000000ffff157224 */ /* 0x000fd800078e00ff */
[----:B------:R-:W-:-:S05]  /*1280*/  @!P1 IADD3 R30, P2, PT, R0, R48, RZ ;  /* 0x00000030001e9210 */ /* 0x000fca0007f5e0ff */
[----:B------:R-:W-:-:S05]  /*1290*/  @!P1 IMAD.X R31, R2, 0x1, R47, P2 ;  /* 0x00000001021f9824 */ /* 0x000fca00010e062f */
[----:B------:R0:W3:Y:S01]  /*12a0*/  @!P1 LDG.E R21, desc[UR16][R30.64] ;  /* 0x000000101e159981 */ /* 0x0000e2000c1e1900 */
[----:B-1----:R-:W-:-:S04]  /*12b0*/  IADD3 R27, P2, PT, R16, R34, RZ ;  /* 0x00000022101b7210 */ /* 0x002fc80007f5e0ff */
[----:B------:R-:W-:Y:S02]  /*12c0*/  ISETP.GE.U32.AND P1, PT, R27, UR10, PT ;  /* 0x0000000a1b007c0c */ /* 0x000fe4000bf26070 */
[----:B------:R-:W-:-:S04]  /*12d0*/  IADD3.X R27, PT, PT, R15, R35, RZ, P2, !PT ;  /* 0x000000230f1b7210 */ /* 0x000fc800017fe4ff */
[----:B------:R-:W-:Y:S02]  /*12e0*/  ISETP.GE.AND.EX P1, PT, R27, UR11, PT, P1 ;  /* 0x0000000b1b007c0c */ /* 0x000fe4000bf26310 */
[C---:B------:R-:W-:Y:S02]  /*12f0*/  LOP3.LUT R27, R3.reuse, R27, RZ, 0xfc, !PT ;  /* 0x0000001b031b7212 */ /* 0x040fe400078efcff */
[----:B------:R-:W-:-:S04]  /*1300*/  ISETP.GE.OR.EX P1, PT, R3, UR9, P1, P0 ;  /* 0x0000000903007c0c */ /* 0x000fc80008f26700 */
[----:B------:R-:W-:-:S13]  /*1310*/  ISETP.LT.OR P1, PT, R27, RZ, P1 ;  /* 0x000000ff1b00720c */ /* 0x000fda0000f21670 */
[----:B0-----:R-:W-:-:S05]  /*1320*/  @!P1 IADD3 R30, P2, PT, R0, R45, RZ ;  /* 0x0000002d001e9210 */ /* 0x001fca0007f5e0ff */
[----:B------:R-:W-:Y:S01]  /*1330*/  @!P1 IMAD.X R31, R2, 0x1, R46, P2 ;  /* 0x00000001021f9824 */ /* 0x000fe200010e062e */
[----:B---3--:R0:W-:Y:S04]  /*1340*/  STG.E desc[UR16][R32.64], R21 ;  /* 0x0000001520007986 */ /* 0x0081e8000c101910 */
[----:B------:R1:W3:Y:S01]  /*1350*/  @!P1 LDG.E R40, desc[UR16][R30.64] ;  /* 0x000000101e289981 */ /* 0x0002e2000c1e1900 */
[----:B--2---:R-:W-:Y:S02]  /*1360*/  IMAD R39, R39, R36, RZ ;  /* 0x0000002427277224 */ /* 0x004fe400078e02ff */
[----:B------:R-:W-:Y:S01]  /*1370*/  IMAD.MOV.U32 R27, RZ, RZ, RZ ;  /* 0x000000ffff1b7224 */ /* 0x000fe200078e00ff */
[----:B0-----:R-:W-:Y:S01]  /*1380*/  LEA R21, P2, R34, R16, 0x1 ;  /* 0x0000001022157211 */ /* 0x001fe200078408ff */
[----:B-1----:R-:W-:-:S03]  /*1390*/  IMAD.WIDE.U32 R30, R38, R36, RZ ;  /* 0x00000024261e7225 */ /* 0x002fc600078e00ff */
[----:B------:R-:W-:Y:S02]  /*13a0*/  ISETP.GE.U32.AND P1, PT, R21, UR10, PT ;  /* 0x0000000a15007c0c */ /* 0x000fe4000bf26070 */
[----:B------:R-:W-:Y:S02]  /*13b0*/  LEA.HI.X R21, R34, R15, R35, 0x1, P2 ;  /* 0x0000000f22157211 */ /* 0x000fe400010f0c23 */
[----:B------:R-:W-:Y:S02]  /*13c0*/  LEA R36, P2, R30, R17, 0x2 ;  /* 0x000000111e247211 */ /* 0x000fe400078410ff */
[----:B------:R-:W-:Y:S02]  /*13d0*/  ISETP.GE.AND.EX P1, PT, R21, UR11, PT, P1 ;  /* 0x0000000b15007c0c */ /* 0x000fe4000bf26310 */
[C---:B------:R-:W-:Y:S02]  /*13e0*/  LOP3.LUT R21, R3.reuse, R21, RZ, 0xfc, !PT ;  /* 0x0000001503157212 */ /* 0x040fe400078efcff */
[----:B------:R-:W-:-:S04]  /*13f0*/  ISETP.GE.OR.EX P1, PT, R3, UR9, P1, P0 ;  /* 0x0000000903007c0c */ /* 0x000fc80008f26700 */
[----:B------:R-:W-:Y:S01]  /*1400*/  ISETP.LT.OR P1, PT, R21, RZ, P1 ;  /* 0x000000ff1500720c */ /* 0x000fe20000f21670 */
[----:B------:R-:W-:-:S04]  /*1410*/  IMAD R21, R38, R37, R39 ;  /* 0x0000002526157224 */ /* 0x000fc800078e0227 */
[----:B------:R-:W-:-:S05]  /*1420*/  IMAD.IADD R21, R31, 0x1, R21 ;  /* 0x000000011f157824 */ /* 0x000fca00078e0215 */
[----:B------:R-:W-:-:S03]  /*1430*/  LEA.HI.X R37, R30, R18, R21, 0x2, P2 ;  /* 0x000000121e257211 */ /* 0x000fc600010f1415 */
[----:B------:R-:W-:-:S05]  /*1440*/  @!P1 IADD3 R38, P3, PT, R0, R43, RZ ;  /* 0x0000002b00269210 */ /* 0x000fca0007f7e0ff */
[----:B------:R-:W-:Y:S01]  /*1450*/  @!P1 IMAD.X R39, R2, 0x1, R44, P3 ;  /* 0x0000000102279824 */ /* 0x000fe200018e062c */
[----:B---3--:R0:W-:Y:S04]  /*1460*/  STG.E desc[UR16][R36.64], R40 ;  /* 0x0000002824007986 */ /* 0x0081e8000c101910 */
[----:B------:R1:W2:Y:S01]  /*1470*/  @!P1 LDG.E R27, desc[UR16][R38.64] ;  /* 0x00000010261b9981 */ /* 0x0002a2000c1e1900 */
[----:B------:R-:W-:Y:S01]  /*1480*/  IMAD R31, R35, 0x3, RZ ;  /* 0x00000003231f7824 */ /* 0x000fe200078e02ff */
[----:B0-----:R-:W-:Y:S01]  /*1490*/  MOV R36, R16 ;  /* 0x0000001000247202 */ /* 0x001fe20000000f00 */
[----:B------:R-:W-:-:S04]  /*14a0*/  IMAD.MOV.U32 R37, RZ, RZ, R15 ;  /* 0x000000ffff257224 */ /* 0x000fc800078e000f */
[----:B-1----:R-:W-:-:S04]  /*14b0*/  IMAD.WIDE.U32 R38, R34, 0x3, R36 ;  /* 0x0000000322267825 */ /* 0x002fc800078e0024 */
[----:B------:R-:W-:Y:S01]  /*14c0*/  IMAD.IADD R31, R31, 0x1, R39 ;  /* 0x000000011f1f7824 */ /* 0x000fe200078e0227 */
[----:B------:R-:W-:Y:S02]  /*14d0*/  ISETP.GE.U32.AND P1, PT, R38, UR10, PT ;  /* 0x0000000a26007c0c */ /* 0x000fe4000bf26070 */
[C---:B------:R-:W-:Y:S02]  /*14e0*/  LEA R38, P2, R30.reuse, R17, 0x3 ;  /* 0x000000111e267211 */ /* 0x040fe400078418ff */
[----:B------:R-:W-:Y:S02]  /*14f0*/  ISETP.GE.AND.EX P1, PT, R31, UR11, PT, P1 ;  /* 0x0000000b1f007c0c */ /* 0x000fe4000bf26310 */
[C---:B------:R-:W-:Y:S02]  /*1500*/  LOP3.LUT R31, R3.reuse, R31, RZ, 0xfc, !PT ;  /* 0x0000001f031f7212 */ /* 0x040fe400078efcff */
[----:B------:R-:W-:Y:S02]  /*1510*/  ISETP.GE.OR.EX P1, PT, R3, UR9, P1, P0 ;  /* 0x0000000903007c0c */ /* 0x000fe40008f26700 */
[----:B------:R-:W-:-:S02]  /*1520*/  LEA.HI.X R39, R30, R18, R21, 0x3, P2 ;  /* 0x000000121e277211 */ /* 0x000fc400010f1c15 */
[----:B------:R-:W-:-:S13]  /*1530*/  ISETP.LT.OR P1, PT, R31, RZ, P1 ;  /* 0x000000ff1f00720c */ /* 0x000fda0000f21670 */
[----:B------:R-:W-:-:S05]  /*1540*/  @!P1 IADD3 R40, P2, PT, R0, R4, RZ ;  /* 0x0000000400289210 */ /* 0x000fca0007f5e0ff */
[----:B------:R-:W-:Y:S01]  /*1550*/  @!P1 IMAD.X R41, R2, 0x1, R42, P2 ;  /* 0x0000000102299824 */ /* 0x000fe200010e062a */
[----:B--2---:R0:W-:Y:S02]  /*1560*/  STG.E desc[UR16][R38.64], R27 ;  /* 0x0000001b26007986 */ /* 0x0041e4000c101910 */
[----:B0-----:R-:W-:-:S06]  /*1570*/  HFMA2 R27, -RZ, RZ, 0, 0 ;  /* 0x00000000ff1b7431 */ /* 0x001fcc00000001ff */
[----:B------:R0:W2:Y:S01]  /*1580*/  @!P1 LDG.E R27, desc[UR16][R40.64] ;  /* 0x00000010281b9981 */ /* 0x0000a2000c1e1900 */
[----:B------:R-:W-:Y:S01]  /*1590*/  IADD3 R31, P2, PT, R16, UR5, RZ ;  /* 0x00000005101f7c10 */ /* 0x000fe2000ff5e0ff */
[----:B------:R-:W-:-:S03]  /*15a0*/  IMAD.WIDE.U32 R38, R30, 0xc, R32 ;  /* 0x0000000c1e267825 */ /* 0x000fc600078e0020 */
[----:B------:R-:W-:Y:S02]  /*15b0*/  ISETP.GE.U32.AND P1, PT, R31, UR10, PT ;  /* 0x0000000a1f007c0c */ /* 0x000fe4000bf26070 */
[----:B------:R-:W-:-:S04]  /*15c0*/  IADD3.X R31, PT, PT, R15, UR4, RZ, P2, !PT ;  /* 0x000000040f1f7c10 */ /* 0x000fc800097fe4ff */
[----:B------:R-:W-:Y:S02]  /*15d0*/  ISETP.GE.AND.EX P1, PT, R31, UR11, PT, P1 ;  /* 0x0000000b1f007c0c */ /* 0x000fe4000bf26310 */
[C---:B------:R-:W-:Y:S02]  /*15e0*/  LOP3.LUT R31, R3.reuse, R31, RZ, 0xfc, !PT ;  /* 0x0000001f031f7212 */ /* 0x040fe400078efcff */
[----:B------:R-:W-:-:S04]  /*15f0*/  ISETP.GE.OR.EX P1, PT, R3, UR9, P1, P0 ;  /* 0x0000000903007c0c */ /* 0x000fc80008f26700 */
[----:B------:R-:W-:Y:S01]  /*1600*/  ISETP.LT.OR P1, PT, R31, RZ, P1 ;  /* 0x000000ff1f00720c */ /* 0x000fe20000f21670 */
[----:B------:R-:W-:-:S04]  /*1610*/  IMAD R31, R21, 0xc, RZ ;  /* 0x0000000c151f7824 */ /* 0x000fc800078e02ff */
[----:B------:R-:W-:-:S08]  /*1620*/  IMAD.IADD R39, R39, 0x1, R31 ;  /* 0x0000000127277824 */ /* 0x000fd000078e021f */
[----:B0-----:R-:W-:-:S05]  /*1630*/  @!P1 IADD3 R40, P2, PT, R0, R6, RZ ;  /* 0x0000000600289210 */ /* 0x001fca0007f5e0ff */
[----:B------:R-:W-:Y:S01]  /*1640*/  @!P1 IMAD.X R41, R2, 0x1, R5, P2 ;  /* 0x0000000102299824 */ /* 0x000fe200010e0605 */
[----:B--2---:R0:W-:Y:S02]  /*1650*/  STG.E desc[UR16][R38.64], R27 ;  /* 0x0000001b26007986 */ /* 0x0041e4000c101910 */
[----:B0-----:R-:W-:-:S06]  /*1660*/  MOV R27, RZ ;  /* 0x000000ff001b7202 */ /* 0x001fcc0000000f00 */
[----:B------:R0:W2:Y:S01]  /*1670*/  @!P1 LDG.E R27, desc[UR16][R40.64] ;  /* 0x00000010281b9981 */ /* 0x0000a2000c1e1900 */
[----:B------:R-:W-:Y:S02]  /*1680*/  IMAD R31, R35, 0x5, RZ ;  /* 0x00000005231f7824 */ /* 0x000fe400078e02ff */
[----:B------:R-:W-:-:S04]  /*1690*/  IMAD.WIDE.U32 R38, R34, 0x5, R36 ;  /* 0x0000000522267825 */ /* 0x000fc800078e0024 */
        /* <DEDUP_REMOVED lines=8> */
[----:B0-----:R-:W-:-:S05]  /*1720*/  @!P1 IADD3 R40, P2, PT, R0, R8, RZ ;  /* 0x0000000800289210 */ /* 0x001fca0007f5e0ff */
[----:B------:R-:W-:Y:S01]  /*1730*/  @!P1 IMAD.X R41, R2, 0x1, R7, P2 ;  /* 0x0000000102299824 */ /* 0x000fe200010e0607 */
[----:B--2---:R0:W-:Y:S02]  /*1740*/  STG.E desc[UR16][R38.64], R27 ;  /* 0x0000001b26007986 */ /* 0x0041e4000c101910 */
[----:B0-----:R-:W-:-:S06]  /*1750*/  HFMA2 R27, -RZ, RZ, 0, 0 ;  /* 0x00000000ff1b7431 */ /* 0x001fcc00000001ff */
[----:B------:R0:W2:Y:S01]  /*1760*/  @!P1 LDG.E R27, desc[UR16][R40.64] ;  /* 0x00000010281b9981 */ /* 0x0000a2000c1e1900 */
[----:B------:R-:W-:Y:S02]  /*1770*/  IMAD R31, R35, 0x6, RZ ;  /* 0x00000006231f7824 */ /* 0x000fe400078e02ff */
[----:B------:R-:W-:-:S04]  /*1780*/  IMAD.WIDE.U32 R38, R34, 0x6, R36 ;  /* 0x0000000622267825 */ /* 0x000fc800078e0024 */
[----:B------:R-:W-:Y:S01]  /*1790*/  IMAD.IADD R31, R31, 0x1, R39 ;  /* 0x000000011f1f7824 */ /* 0x000fe200078e0227 */
[----:B------:R-:W-:Y:S01]  /*17a0*/  ISETP.GE.U32.AND P1, PT, R38, UR10, PT ;  /* 0x0000000a26007c0c */ /* 0x000fe2000bf26070 */
[----:B------:R-:W-:-:S03]  /*17b0*/  IMAD.WIDE.U32 R38, R30, 0x14, R32 ;  /* 0x000000141e267825 */ /* 0x000fc600078e0020 */
[----:B------:R-:W-:Y:S02]  /*17c0*/  ISETP.GE.AND.EX P1, PT, R31, UR11, PT, P1 ;  /* 0x0000000b1f007c0c */ /* 0x000fe4000bf26310 */
[C---:B------:R-:W-:Y:S02]  /*17d0*/  LOP3.LUT R31, R3.reuse, R31, RZ, 0xfc, !PT ;  /* 0x0000001f031f7212 */ /* 0x040fe400078efcff */
[----:B------:R-:W-:-:S04]  /*17e0*/  ISETP.GE.OR.EX P1, PT, R3, UR9, P1, P0 ;  /* 0x0000000903007c0c */ /* 0x000fc80008f26700 */
[----:B------:R-:W-:Y:S01]  /*17f0*/  ISETP.LT.OR P1, PT, R31, RZ, P1 ;  /* 0x000000ff1f00720c */ /* 0x000fe20000f21670 */
[----:B------:R-:W-:-:S04]  /*1800*/  IMAD R31, R21, 0x14, RZ ;  /* 0x00000014151f7824 */ /* 0x000fc800078e02ff */
[----:B------:R-:W-:-:S08]  /*1810*/  IMAD.IADD R39, R39, 0x1, R31 ;  /* 0x0000000127277824 */ /* 0x000fd000078e021f */
[----:B0-----:R-:W-:-:S04]  /*1820*/  @!P1 IADD3 R40, P2, PT, R0, R10, RZ ;  /* 0x0000000a00289210 */ /* 0x001fc80007f5e0ff */
[----:B------:R-:W-:Y:S01]  /*1830*/  @!P1 IADD3.X R41, PT, PT, R2, R9, RZ, P2, !PT ;  /* 0x0000000902299210 */ /* 0x000fe200017fe4ff */
[----:B--2---:R0:W-:Y:S02]  /*1840*/  STG.E desc[UR16][R38.64], R27 ;  /* 0x0000001b26007986 */ /* 0x0041e4000c101910 */
[----:B0-----:R-:W-:-:S06]  /*1850*/  IMAD.MOV.U32 R27, RZ, RZ, RZ ;  /* 0x000000ffff1b7224 */ /* 0x001fcc00078e00ff */
[----:B------:R-:W2:Y:S01]  /*1860*/  @!P1 LDG.E R27, desc[UR16][R40.64] ;  /* 0x00000010281b9981 */ /* 0x000ea2000c1e1900 */
[----:B------:R-:W-:-:S04]  /*1870*/  IMAD.WIDE.U32 R36, R34, 0x7, R36 ;  /* 0x0000000722247825 */ /* 0x000fc800078e0024 */
[----:B------:R-:W-:Y:S01]  /*1880*/  IMAD R35, R35, 0x7, RZ ;  /* 0x0000000723237824 */ /* 0x000fe200078e02ff */
[----:B------:R-:W-:Y:S01]  /*1890*/  ISETP.GE.U32.AND P1, PT, R36, UR10, PT ;  /* 0x0000000a24007c0c */ /* 0x000fe2000bf26070 */
[----:B------:R-:W-:Y:S02]  /*18a0*/  IMAD R31, R21, 0x18, RZ ;  /* 0x00000018151f7824 */ /* 0x000fe400078e02ff */
[----:B------:R-:W-:Y:S02]  /*18b0*/  IMAD.IADD R35, R35, 0x1, R37 ;  /* 0x0000000123237824 */ /* 0x000fe400078e0225 */
[----:B------:R-:W-:-:S03]  /*18c0*/  IMAD.WIDE.U32 R36, R30, 0x18, R32 ;  /* 0x000000181e247825 */ /* 0x000fc600078e0020 */
[----:B------:R-:W-:Y:S01]  /*18d0*/  ISETP.GE.AND.EX P1, PT, R35, UR11, PT, P1 ;  /* 0x0000000b23007c0c */ /* 0x000fe2000bf26310 */
[----:B------:R-:W-:Y:S01]  /*18e0*/  IMAD.MOV.U32 R38, RZ, RZ, RZ ;  /* 0x000000ffff267224 */ /* 0x000fe200078e00ff */
[C---:B------:R-:W-:Y:S02]  /*18f0*/  LOP3.LUT R35, R3.reuse, R35, RZ, 0xfc, !PT ;  /* 0x0000002303237212 */ /* 0x040fe400078efcff */
[----:B------:R-:W-:Y:S02]  /*1900*/  ISETP.GE.OR.EX P1, PT, R3, UR9, P1, P0 ;  /* 0x0000000903007c0c */ /* 0x000fe40008f26700 */
[----:B------:R-:W-:Y:S02]  /*1910*/  IADD3 R37, PT, PT, R37, R31, RZ ;  /* 0x0000001f25257210 */ /* 0x000fe40007ffe0ff */
[----:B------:R-:W-:-:S13]  /*1920*/  ISETP.LT.OR P1, PT, R35, RZ, P1 ;  /* 0x000000ff2300720c */ /* 0x000fda0000f21670 */
[----:B------:R-:W-:-:S05]  /*1930*/  @!P1 IADD3 R34, P0, PT, R0, R12, RZ ;  /* 0x0000000c00229210 */ /* 0x000fca0007f1e0ff */
[----:B------:R-:W-:Y:S01]  /*1940*/  @!P1 IMAD.X R35, R2, 0x1, R11, P0 ;  /* 0x0000000102239824 */ /* 0x000fe200000e060b */
[----:B--2---:R0:W-:Y:S04]  /*1950*/  STG.E desc[UR16][R36.64], R27 ;  /* 0x0000001b24007986 */ /* 0x0041e8000c101910 */
[----:B------:R-:W2:Y:S01]  /*1960*/  @!P1 LDG.E R38, desc[UR16][R34.64] ;  /* 0x0000001022269981 */ /* 0x000ea2000c1e1900 */
[----:B------:R-:W-:Y:S01]  /*1970*/  IMAD.WIDE.U32 R30, R30, 0x1c, R32 ;  /* 0x0000001c1e1e7825 */ /* 0x000fe200078e0020 */
[----:B------:R-:W-:Y:S02]  /*1980*/  IADD3 R19, P0, PT, R19, -0x8, RZ ;  /* 0xfffffff813137810 */ /* 0x000fe40007f1e0ff */
[----:B------:R-:W-:Y:S01]  /*1990*/  LEA R16, P2, R26, R16, 0x3 ;  /* 0x000000101a107211 */ /* 0x000fe200078418ff */
[----:B------:R-:W-:Y:S01]  /*19a0*/  IMAD R21, R21, 0x1c, RZ ;  /* 0x0000001c15157824 */ /* 0x000fe200078e02ff */
[----:B------:R-:W-:-:S02]  /*19b0*/  IADD3.X R20, PT, PT, R20, -0x1, RZ, P0, !PT ;  /* 0xffffffff14147810 */ /* 0x000fc400007fe4ff */
[----:B------:R-:W-:Y:S01]  /*19c0*/  ISETP.NE.U32.AND P0, PT, R19, RZ, PT ;  /* 0x000000ff1300720c */ /* 0x000fe20003f05070 */
[----:B------:R-:W-:Y:S01]  /*19d0*/  IMAD.X R15, R15, 0x1, R13, P2 ;  /* 0x000000010f0f7824 */ /* 0x000fe200010e060d */
[----:B------:R-:W-:Y:S02]  /*19e0*/  IADD3 R31, PT, PT, R31, R21, RZ ;  /* 0x000000151f1f7210 */ /* 0x000fe40007ffe0ff */
[----:B------:R-:W-:Y:S02]  /*19f0*/  ISETP.NE.AND.EX P0, PT, R20, RZ, PT, P0 ;  /* 0x000000ff1400720c */ /* 0x000fe40003f05300 */
[----:B------:R-:W-:Y:S02]  /*1a00*/  LEA R17, P3, R28, R17, 0x5 ;  /* 0x000000111c117211 */ /* 0x000fe400078628ff */
[----:B------:R-:W-:-:S03]  /*1a10*/  LEA R0, P1, R26, R0, 0x5 ;  /* 0x000000001a007211 */ /* 0x000fc600078228ff */
[----:B------:R-:W-:Y:S01]  /*1a20*/  IMAD.X R18, R18, 0x1, R14, P3 ;  /* 0x0000000112127824 */ /* 0x000fe200018e060e */
[----:B------:R-:W-:Y:S01]  /*1a30*/  IADD3.X R2, PT, PT, R2, R49, RZ, P1, !PT ;  /* 0x0000003102027210 */ /* 0x000fe20000ffe4ff */
[----:B--2---:R0:W-:Y:S04]  /*1a40*/  STG.E desc[UR16][R30.64], R38 ;  /* 0x000000261e007986 */ /* 0x0041e8000c101910 */
[----:B------:R-:W-:Y:S05]  /*1a50*/  @P0 BRA `(.L_x_39) ;  /* 0xfffffff400d00947 */ /* 0x000fea000383ffff */
[----:B------:R-:W1:Y:S02]  /*1a60*/  LDCU.64 UR6, c[0x0][0x3a8] ;  /* 0x00007500ff0677ac */ /* 0x000e640008000a00 */
[----:B-1----:R-:W-:Y:S02]  /*1a70*/  ULOP3.LUT UR6, UR6, 0xfffffff8, URZ, 0xc0, !UPT ;  /* 0xfffffff806067892 */ /* 0x002fe4000f8ec0ff */
[----:B------:R-:W-:-:S04]  /*1a80*/  ULOP3.LUT UR7, UR7, 0x7fffffff, URZ, 0xc0, !UPT ;  /* 0x7fffffff07077892 */ /* 0x000fc8000f8ec0ff */
[----:B------:R-:W-:Y:S02]  /*1a90*/  IMAD.U32 R15, RZ, RZ, UR6 ;  /* 0x00000006ff0f7e24 */ /* 0x000fe4000f8e00ff */
[----:B------:R-:W-:-:S07]  /*1aa0*/  IMAD.U32 R0, RZ, RZ, UR7 ;  /* 0x00000007ff007e24 */ /* 0x000fce000f8e00ff */
.L_x_38:
[----:B------:R-:W2:Y:S02]  /*1ab0*/  LDCU UR7, c[0x0][0x3a8] ;  /* 0x00007500ff0777ac */ /* 0x000ea40008000800 */
[----:B--2---:R-:W-:-:S09]  /*1ac0*/  ULOP3.LUT UP0, URZ, UR7, 0x7, URZ, 0xc0, !UPT ;  /* 0x0000000707ff7892 */ /* 0x004fd2000f80c0ff */
        /* <DEDUP_REMOVED lines=10> */
[----:B------:R-:W2:Y:S01]  /*1b70*/  LDCU.64 UR10, c[0x0][0x3d8] ;  /* 0x00007b00ff0a77ac */ /* 0x000ea20008000a00 */
[----:B------:R-:W3:Y:S01]  /*1b80*/  LDCU.128 UR12, c[0x0][0x390] ;  /* 0x00007200ff0c77ac */ /* 0x000ee20008000c00 */
[----:B--2---:R-:W-:Y:S02]  /*1b90*/  IMAD R2, R0, UR10, RZ ;  /* 0x0000000a00027c24 */ /* 0x004fe4000f8e02ff */
[----:B------:R-:W-:Y:S01]  /*1ba0*/  IMAD.WIDE.U32 R4, R15, UR10, R50 ;  /* 0x0000000a0f047c25 */ /* 0x000fe2000f8e0032 */
[----:B---3--:R-:W-:-:S03]  /*1bb0*/  ISETP.GE.U32.AND P0, PT, R24, UR12, PT ;  /* 0x0000000c18007c0c */ /* 0x008fc6000bf06070 */
[----:B------:R-:W-:Y:S01]  /*1bc0*/  IMAD R7, R15, UR11, R2 ;  /* 0x0000000b0f077c24 */ /* 0x000fe2000f8e0202 */
[----:B------:R-:W-:-:S04]  /*1bd0*/  ISETP.GE.U32.AND P1, PT, R4, UR14, PT ;  /* 0x0000000e04007c0c */ /* 0x000fc8000bf26070 */
[----:B------:R-:W-:-:S04]  /*1be0*/  IADD3 R5, PT, PT, R5, R7, RZ ;  /* 0x0000000705057210 */ /* 0x000fc80007ffe0ff */
[----:B------:R-:W-:Y:S02]  /*1bf0*/  ISETP.GE.AND.EX P1, PT, R5, UR15, PT, P1 ;  /* 0x0000000f05007c0c */ /* 0x000fe4000bf26310 */
[C---:B------:R-:W-:Y:S02]  /*1c00*/  LOP3.LUT R2, R3.reuse, R5, RZ, 0xfc, !PT ;  /* 0x0000000503027212 */ /* 0x040fe400078efcff */
[----:B------:R-:W-:-:S04]  /*1c10*/  ISETP.GE.OR.EX P1, PT, R3, UR13, P1, P0 ;  /* 0x0000000d03007c0c */ /* 0x000fc80008f26700 */
[----:B------:R-:W-:-:S13]  /*1c20*/  ISETP.LT.OR P1, PT, R2, RZ, P1 ;  /* 0x000000ff0200720c */ /* 0x000fda0000f21670 */
[----:B------:R-:W2:Y:S01]  /*1c30*/  @!P1 LDC.64 R6, c[0x0][0x388] ;  /* 0x0000e200ff069b82 */ /* 0x000ea20000000a00 */
[----:B-1----:R-:W-:Y:S02]  /*1c40*/  @!P1 IMAD R11, R23, UR12, RZ ;  /* 0x0000000c170b9c24 */ /* 0x002fe4000f8e02ff */
[----:B------:R-:W-:Y:S02]  /*1c50*/  @!P1 IMAD.MOV.U32 R2, RZ, RZ, R24 ;  /* 0x000000ffff029224 */ /* 0x000fe400078e0018 */
[C---:B------:R-:W-:Y:S02]  /*1c60*/  @!P1 IMAD R11, R22.reuse, UR13, R11 ;  /* 0x0000000d160b9c24 */ /* 0x040fe4000f8e020b */
[----:B------:R-:W-:-:S04]  /*1c70*/  @!P1 IMAD.WIDE.U32 R8, R22, UR12, R2 ;  /* 0x0000000c16089c25 */ /* 0x000fc8000f8e0002 */
[----:B------:R-:W-:-:S04]  /*1c80*/  @!P1 IMAD.IADD R11, R9, 0x1, R11 ;  /* 0x00000001090b9824 */ /* 0x000fc800078e020b */
[----:B------:R-:W-:Y:S02]  /*1c90*/  @!P1 IMAD R9, R11, UR14, RZ ;  /* 0x0000000e0b099c24 */ /* 0x000fe4000f8e02ff */
[----:B------:R-:W-:-:S04]  /*1ca0*/  @!P1 IMAD.WIDE.U32 R10, R8, UR14, R4 ;  /* 0x0000000e080a9c25 */ /* 0x000fc8000f8e0004 */
[----:B------:R-:W-:Y:S01]  /*1cb0*/  @!P1 IMAD R9, R8, UR15, R9 ;  /* 0x0000000f08099c24 */ /* 0x000fe2000f8e0209 */
[----:B--2---:R-:W-:-:S04]  /*1cc0*/  @!P1 LEA R6, P2, R10, R6, 0x2 ;  /* 0x000000060a069211 */ /* 0x004fc800078410ff */
[----:B------:R-:W-:-:S04]  /*1cd0*/  @!P1 IADD3 R2, PT, PT, R9, R11, RZ ;  /* 0x0000000b09029210 */ /* 0x000fc80007ffe0ff */
[----:B------:R-:W-:Y:S01]  /*1ce0*/  @!P1 LEA.HI.X R7, R10, R7, R2, 0x2, P2 ;  /* 0x000000070a079211 */ /* 0x000fe200010f1402 */
[----:B------:R-:W-:Y:S02]  /*1cf0*/  IMAD.MOV.U32 R2, RZ, RZ, RZ ;  /* 0x000000ffff027224 */ /* 0x000fe400078e00ff */
[----:B------:R-:W-:Y:S01]  /*1d00*/  HFMA2 R19, -RZ, RZ, 0, 0 ;  /* 0x00000000ff137431 */ /* 0x000fe200000001ff */
[----:B------:R-:W1:Y:S03]  /*1d10*/  LDC.64 R10, c[0x0][0x3e8] ;  /* 0x0000fa00ff0a7b82 */ /* 0x000e660000000a00 */
[----:B------:R2:W3:Y:S01]  /*1d20*/  @!P1 LDG.E R2, desc[UR16][R6.64] ;  /* 0x0000001006029981 */ /* 0x0004e2000c1e1900 */
[----:B------:R-:W-:-:S04]  /*1d30*/  IADD3 R4, P2, PT, R4, UR10, RZ ;  /* 0x0000000a04047c10 */ /* 0x000fc8000ff5e0ff */
[----:B------:R-:W-:Y:S02]  /*1d40*/  ISETP.GE.U32.AND P1, PT, R4, UR14, PT ;  /* 0x0000000e04007c0c */ /* 0x000fe4000bf26070 */
[----:B------:R-:W-:-:S04]  /*1d50*/  IADD3.X R5, PT, PT, R5, UR11, RZ, P2, !PT ;  /* 0x0000000b05057c10 */ /* 0x000fc800097fe4ff */
[----:B------:R-:W-:Y:S02]  /*1d60*/  ISETP.GE.AND.EX P1, PT, R5, UR15, PT, P1 ;  /* 0x0000000f05007c0c */ /* 0x000fe4000bf26310 */
[C---:B------:R-:W-:Y:S02]  /*1d70*/  LOP3.LUT R8, R3.reuse, R5, RZ, 0xfc, !PT ;  /* 0x0000000503087212 */ /* 0x040fe400078efcff */
[----:B------:R-:W-:-:S04]  /*1d80*/  ISETP.GE.OR.EX P1, PT, R3, UR13, P1, P0 ;  /* 0x0000000d03007c0c */ /* 0x000fc80008f26700 */
[----:B------:R-:W-:-:S13]  /*1d90*/  ISETP.LT.OR P1, PT, R8, RZ, P1 ;  /* 0x000000ff0800720c */ /* 0x000fda0000f21670 */
[----:B------:R-:W4:Y:S01]  /*1da0*/  @!P1 LDC.64 R12, c[0x0][0x388] ;  /* 0x0000e200ff0c9b82 */ /* 0x000f220000000a00 */
[----:B--2---:R-:W-:Y:S01]  /*1db0*/  @!P1 MOV R7, R3 ;  /* 0x0000000300079202 */ /* 0x004fe20000000f00 */
[----:B------:R-:W-:Y:S02]  /*1dc0*/  @!P1 IMAD R9, R23, UR12, RZ ;  /* 0x0000000c17099c24 */ /* 0x000fe4000f8e02ff */
[----:B------:R-:W-:Y:S02]  /*1dd0*/  @!P1 IMAD.MOV.U32 R6, RZ, RZ, R24 ;  /* 0x000000ffff069224 */ /* 0x000fe400078e0018 */
[C---:B------:R-:W-:Y:S02]  /*1de0*/  @!P1 IMAD R9, R22.reuse, UR13, R9 ;  /* 0x0000000d16099c24 */ /* 0x040fe4000f8e0209 */
[----:B------:R-:W-:-:S04]  /*1df0*/  @!P1 IMAD.WIDE.U32 R6, R22, UR12, R6 ;  /* 0x0000000c16069c25 */ /* 0x000fc8000f8e0006 */
[----:B------:R-:W-:-:S04]  /*1e00*/  @!P1 IMAD.IADD R9, R7, 0x1, R9 ;  /* 0x0000000107099824 */ /* 0x000fc800078e0209 */
[----:B------:R-:W-:Y:S02]  /*1e10*/  @!P1 IMAD R7, R9, UR14, RZ ;  /* 0x0000000e09079c24 */ /* 0x000fe4000f8e02ff */
[----:B------:R-:W-:-:S04]  /*1e20*/  @!P1 IMAD.WIDE.U32 R8, R6, UR14, R4 ;  /* 0x0000000e06089c25 */ /* 0x000fc8000f8e0004 */
[----:B------:R-:W-:Y:S01]  /*1e30*/  @!P1 IMAD R7, R6, UR15, R7 ;  /* 0x0000000f06079c24 */ /* 0x000fe2000f8e0207 */
[----:B----4-:R-:W-:-:S03]  /*1e40*/  @!P1 LEA R12, P2, R8, R12, 0x2 ;  /* 0x0000000c080c9211 */ /* 0x010fc600078410ff */
[----:B------:R-:W-:Y:S02]  /*1e50*/  @!P1 IMAD.IADD R6, R7, 0x1, R9 ;  /* 0x0000000107069824 */ /* 0x000fe400078e0209 */
[----:B------:R-:W-:-:S03]  /*1e60*/  IMAD.MOV.U32 R9, RZ, RZ, R18 ;  /* 0x000000ffff097224 */ /* 0x000fc600078e0012 */
[----:B------:R-:W-:Y:S01]  /*1e70*/  @!P1 LEA.HI.X R13, R8, R13, R6, 0x2, P2 ;  /* 0x0000000d080d9211 */ /* 0x000fe200010f1406 */
[----:B------:R-:W-:-:S05]  /*1e80*/  IMAD.MOV.U32 R8, RZ, RZ, R17 ;  /* 0x000000ffff087224 */ /* 0x000fca00078e0011 */
[----:B---3--:R2:W-:Y:S04]  /*1e90*/  STG.E desc[UR16][R8.64], R2 ;  /* 0x0000000208007986 */ /* 0x0085e8000c101910 */
[----:B------:R3:W4:Y:S01]  /*1ea0*/  @!P1 LDG.E R19, desc[UR16][R12.64] ;  /* 0x000000100c139981 */ /* 0x000722000c1e1900 */
[----:B------:R-:W-:-:S04]  /*1eb0*/  IADD3 R6, P2, PT, R4, UR10, RZ ;  /* 0x0000000a04067c10 */ /* 0x000fc8000ff5e0ff */
[----:B------:R-:W-:Y:S02]  /*1ec0*/  ISETP.GE.U32.AND P1, PT, R6, UR14, PT ;  /* 0x0000000e06007c0c */ /* 0x000fe4000bf26070 */
[----:B------:R-:W-:Y:S02]  /*1ed0*/  IADD3.X R7, PT, PT, R5, UR11, RZ, P2, !PT ;  /* 0x0000000b05077c10 */ /* 0x000fe400097fe4ff */
[----:B------:R-:W1:Y:S02]  /*1ee0*/  LDC.64 R4, c[0x0][0x3e0] ;  /* 0x0000f800ff047b82 */ /* 0x000e640000000a00 */
[----:B------:R-:W-:Y:S02]  /*1ef0*/  ISETP.GE.AND.EX P1, PT, R7, UR15, PT, P1 ;  /* 0x0000000f07007c0c */ /* 0x000fe4000bf26310 */
[C---:B------:R-:W-:Y:S02]  /*1f00*/  LOP3.LUT R14, R3.reuse, R7, RZ, 0xfc, !PT ;  /* 0x00000007030e7212 */ /* 0x040fe400078efcff */
[----:B------:R-:W-:-:S04]  /*1f10*/  ISETP.GE.OR.EX P1, PT, R3, UR13, P1, P0 ;  /* 0x0000000d03007c0c */ /* 0x000fc80008f26700 */
[----:B------:R-:W-:-:S13]  /*1f20*/  ISETP.LT.OR P1, PT, R14, RZ, P1 ;  /* 0x000000ff0e00720c */ /* 0x000fda0000f21670 */
[----:B--2---:R-:W2:Y:S01]  /*1f30*/  @!P1 LDC.64 R8, c[0x0][0x388] ;  /* 0x0000e200ff089b82 */ /* 0x004ea20000000a00 */
[----:B------:R-:W-:Y:S01]  /*1f40*/  @!P1 MOV R2, R24 ;  /* 0x0000001800029202 */ /* 0x000fe20000000f00 */
[----:B------:R-:W-:Y:S02]  /*1f50*/  @!P1 IMAD R21, R23, UR12, RZ ;  /* 0x0000000c17159c24 */ /* 0x000fe4000f8e02ff */
[----:B-1----:R-:W-:Y:S02]  /*1f60*/  IMAD R11, R11, R4, RZ ;  /* 0x000000040b0b7224 */ /* 0x002fe400078e02ff */
[----:B---3--:R-:W-:-:S04]  /*1f70*/  @!P1 IMAD.WIDE.U32 R12, R22, UR12, R2 ;  /* 0x0000000c160c9c25 */ /* 0x008fc8000f8e0002 */
[----:B------:R-:W-:-:S04]  /*1f80*/  @!P1 IMAD R21, R22, UR13, R21 ;  /* 0x0000000d16159c24 */ /* 0x000fc8000f8e0215 */
[----:B------:R-:W-:Y:S02]  /*1f90*/  @!P1 IMAD.IADD R21, R13, 0x1, R21 ;  /* 0x000000010d159824 */ /* 0x000fe400078e0215 */
[C---:B------:R-:W-:Y:S02]  /*1fa0*/  IMAD R13, R10.reuse, R5, R11 ;  /* 0x000000050a0d7224 */ /* 0x040fe400078e020b */
[----:B------:R-:W-:Y:S02]  /*1fb0*/  @!P1 IMAD R21, R21, UR14, RZ ;  /* 0x0000000e15159c24 */ /* 0x000fe4000f8e02ff */
[----:B------:R-:W-:-:S04]  /*1fc0*/  IMAD.WIDE.U32 R4, R10, R4, RZ ;  /* 0x000000040a047225 */ /* 0x000fc800078e00ff */
[----:B------:R-:W-:-:S04]  /*1fd0*/  @!P1 IMAD.WIDE.U32 R10, R12, UR14, R6 ;  /* 0x0000000e0c0a9c25 */ /* 0x000fc8000f8e0006 */
[----:B------:R-:W-:Y:S01]  /*1fe0*/  @!P1 IMAD R21, R12, UR15, R21 ;  /* 0x0000000f0c159c24 */ /* 0x000fe2000f8e0215 */
[----:B------:R-:W-:Y:S01]  /*1ff0*/  LEA R12, P2, R4, R17, 0x2 ;  /* 0x00000011040c7211 */ /* 0x000fe200078410ff */
[----:B------:R-:W-:Y:S01]  /*2000*/  IMAD.IADD R5, R5, 0x1, R13 ;  /* 0x0000000105057824 */ /* 0x000fe200078e020d */
[----:B--2---:R-:W-:Y:S02]  /*2010*/  @!P1 LEA R8, P3, R10, R8, 0x2 ;  /* 0x000000080a089211 */ /* 0x004fe400078610ff */
[----:B------:R-:W-:Y:S01]  /*2020*/  @!P1 IADD3 R2, PT, PT, R21, R11, RZ ;  /* 0x0000000b15029210 */ /* 0x000fe20007ffe0ff */
[----:B------:R-:W-:Y:S01]  /*2030*/  IMAD.MOV.U32 R21, RZ, RZ, RZ ;  /* 0x000000ffff157224 */ /* 0x000fe200078e00ff */
[----:B------:R-:W-:Y:S02]  /*2040*/  LEA.HI.X R13, R4, R18, R5, 0x2, P2 ;  /* 0x00000012040d7211 */ /* 0x000fe400010f1405 */
[----:B------:R-:W-:-:S03]  /*2050*/  @!P1 LEA.HI.X R9, R10, R9, R2, 0x2, P3 ;  /* 0x000000090a099211 */ /* 0x000fc600018f1402 */
[----:B----4-:R1:W-:Y:S04]  /*2060*/  STG.E desc[UR16][R12.64], R19 ;  /* 0x000000130c007986 */ /* 0x0103e8000c101910 */
        /* <DEDUP_REMOVED lines=9> */
[----:B0-----:R-:W-:Y:S01]  /*2100*/  @!P1 IMAD R27, R23, UR12, RZ ;  /* 0x0000000c171b9c24 */ /* 0x001fe2000f8e02ff */
[----:B--2---:R-:W-:Y:S01]  /*2110*/  @!P1 IADD3 R8, P0, PT, R6, UR10, RZ ;  /* 0x0000000a06089c10 */ /* 0x004fe2000ff1e0ff */
[----:B------:R-:W-:Y:S02]  /*2120*/  @!P1 IMAD.MOV.U32 R2, RZ, RZ, R24 ;  /* 0x000000ffff029224 */ /* 0x000fe400078e0018 */
[C---:B------:R-:W-:Y:S01]  /*2130*/  @!P1 IMAD R27, R22.reuse, UR13, R27 ;  /* 0x0000000d161b9c24 */ /* 0x040fe2000f8e021b */
[----:B------:R-:W-:Y:S01]  /*2140*/  @!P1 IADD3.X R9, PT, PT, R7, UR11, RZ, P0, !PT ;  /* 0x0000000b07099c10 */ /* 0x000fe200087fe4ff */
[----:B------:R-:W-:Y:S01]  /*2150*/  @!P1 IMAD.WIDE.U32 R16, R22, UR12, R2 ;  /* 0x0000000c16109c25 */ /* 0x000fe2000f8e0002 */
[----:B------:R-:W-:-:S04]  /*2160*/  LEA R6, P0, R4, R12, 0x2 ;  /* 0x0000000c04067211 */ /* 0x000fc800078010ff */
[----:B------:R-:W-:Y:S01]  /*2170*/  @!P1 IADD3 R27, PT, PT, R17, R27, RZ ;  /* 0x0000001b111b9210 */ /* 0x000fe20007ffe0ff */
[----:B------:R-:W-:Y:S01]  /*2180*/  @!P1 IMAD.WIDE.U32 R8, R16, UR14, R8 ;  /* 0x0000000e10089c25 */ /* 0x000fe2000f8e0008 */
[----:B------:R-:W-:-:S03]  /*2190*/  LEA.HI.X R7, R4, R13, R5, 0x2, P0 ;  /* 0x0000000d04077211 */ /* 0x000fc600000f1405 */
[----:B------:R-:W-:-:S04]  /*21a0*/  @!P1 IMAD R27, R27, UR14, RZ ;  /* 0x0000000e1b1b9c24 */ /* 0x000fc8000f8e02ff */
[----:B------:R-:W-:Y:S01]  /*21b0*/  @!P1 IMAD R27, R16, UR15, R27 ;  /* 0x0000000f101b9c24 */ /* 0x000fe2000f8e021b */
[----:B----4-:R-:W-:-:S03]  /*21c0*/  @!P1 LEA R10, P2, R8, R10, 0x2 ;  /* 0x0000000a080a9211 */ /* 0x010fc600078410ff */
[----:B------:R-:W-:Y:S02]  /*21d0*/  @!P1 IMAD.IADD R2, R27, 0x1, R9 ;  /* 0x000000011b029824 */ /* 0x000fe400078e0209 */
[----:B------:R-:W-:-:S03]  /*21e0*/  IMAD.MOV.U32 R9, RZ, RZ, RZ ;  /* 0x000000ffff097224 */ /* 0x000fc600078e00ff */
[----:B------:R-:W-:Y:S01]  /*21f0*/  @!P1 LEA.HI.X R11, R8, R11, R2, 0x2, P2 ;  /* 0x0000000b080b9211 */ /* 0x000fe200010f1402 */
[----:B---3--:R2:W-:Y:S04]  /*2200*/  STG.E desc[UR16][R6.64], R21 ;  /* 0x0000001506007986 */ /* 0x0085e8000c101910 */
[----:B------:R-:W3:Y:S01]  /*2210*/  @!P1 LDG.E R9, desc[UR16][R10.64] ;  /* 0x000000100a099981 */ /* 0x000ee2000c1e1900 */
[C---:B------:R-:W-:Y:S02]  /*2220*/  SHF.L.U32 R17, R4.reuse, 0x2, RZ ;  /* 0x0000000204117819 */ /* 0x040fe400000006ff */
[----:B-1----:R-:W-:Y:S02]  /*2230*/  SHF.L.U64.HI R13, R4, 0x2, R5 ;  /* 0x00000002040d7819 */ /* 0x002fe40000010205 */
[----:B------:R-:W-:-:S02]  /*2240*/  IADD3 R4, P0, PT, R17, R6, RZ ;  /* 0x0000000611047210 */ /* 0x000fc40007f1e0ff */
[----:B------:R-:W-:-:S03]  /*2250*/  IADD3 R15, P1, PT, R15, 0x4, RZ ;  /* 0x000000040f0f7810 */ /* 0x000fc60007f3e0ff */
[----:B------:R-:W-:Y:S01]  /*2260*/  IMAD.X R5, R13, 0x1, R7, P0 ;  /* 0x000000010d057824 */ /* 0x000fe200000e0607 */
[----:B------:R-:W-:Y:S01]  /*2270*/  IADD3 R17, P0, PT, R4, R17, RZ ;  /* 0x0000001104117210 */ /* 0x000fe20007f1e0ff */
[----:B------:R-:W-:-:S03]  /*2280*/  IMAD.X R0, RZ, RZ, R0, P1 ;  /* 0x000000ffff007224 */ /* 0x000fc600008e0600 */
[----:B------:R-:W-:Y:S01]  /*2290*/  IADD3.X R18, PT, PT, R5, R13, RZ, P0, !PT ;  /* 0x0000000d05127210 */ /* 0x000fe200007fe4ff */
[----:B---3--:R2:W-:Y:S08]  /*22a0*/  STG.E desc[UR16][R4.64], R9 ;  /* 0x0000000904007986 */ /* 0x0085f0000c101910 */
.L_x_41:
[----:B------:R-:W-:Y:S05]  /*22b0*/  BRA.U !UP1, `(.L_x_40) ;  /* 0x0000000509f47547 */ /* 0x000fea000b800000 */
[----:B------:R-:W-:Y:S02]  /*22c0*/  UISETP.NE.U32.AND UP1, UPT, UR8, 0x1, UPT ;  /* 0x000000010800788c */ /* 0x000fe4000bf25070 */
[----:B------:R-:W-:Y:S02]  /*22d0*/  ULOP3.LUT UR6, UR7, 0x1, URZ, 0xc0, !UPT ;  /* 0x0000000107067892 */ /* 0x000fe4000f8ec0ff */
[----:B------:R-:W-:Y:S02]  /*22e0*/  UISETP.NE.AND.EX UP1, UPT, URZ, URZ, UPT, UP1 ;  /* 0x000000ffff00728c */ /* 0x000fe4000bf25310 */
[----:B------:R-:W-:-:S04]  /*22f0*/  UISETP.NE.U32.AND UP0, UPT, UR6, 0x1, UPT ;  /* 0x000000010600788c */ /* 0x000fc8000bf05070 */
[----:B------:R-:W-:-:S03]  /*2300*/  UISETP.NE.U32.AND.EX UP0, UPT, URZ, URZ, UPT, UP0 ;  /* 0x000000ffff00728c */ /* 0x000fc6000bf05100 */
[----:B------:R-:W-:Y:S08]  /*2310*/  BRA.U !UP1, `(.L_x_42) ;  /* 0x00000005090c7547 */ /* 0x000ff0000b800000 */
[----:B------:R-:W3:Y:S01]  /*2320*/  LDCU.64 UR6, c[0x0][0x3d8] ;  /* 0x00007b00ff0677ac */ /* 0x000ee20008000a00 */
[----:B--2---:R-:W-:Y:S02]  /*2330*/  IMAD.MOV.U32 R4, RZ, RZ, R50 ;  /* 0x000000ffff047224 */ /* 0x004fe400078e0032 */
[----:B------:R-:W-:Y:S01]  /*2340*/  IMAD.MOV.U32 R5, RZ, RZ, R51 ;  /* 0x000000ffff057224 */ /* 0x000fe200078e0033 */
[----:B------:R-:W2:Y:S01]  /*2350*/  LDCU.128 UR8, c[0x0][0x390] ;  /* 0x00007200ff0877ac */ /* 0x000ea20008000c00 */
[----:B---3--:R-:W-:Y:S02]  /*2360*/  IMAD R2, R0, UR6, RZ ;  /* 0x0000000600027c24 */ /* 0x008fe4000f8e02ff */
[----:B------:R-:W-:Y:S01]  /*2370*/  IMAD.WIDE.U32 R4, R15, UR6, R4 ;  /* 0x000000060f047c25 */ /* 0x000fe2000f8e0004 */
[----:B--2---:R-:W-:-:S03]  /*2380*/  ISETP.GE.U32.AND P0, PT, R24, UR8, PT ;  /* 0x0000000818007c0c */ /* 0x004fc6000bf06070 */
        /* <DEDUP_REMOVED lines=12> */
[----:B------:R-:W-:Y:S02]  /*2450*/  @!P1 IMAD.IADD R11, R9, 0x1, R11 ;  /* 0x00000001090b9824 */ /* 0x000fe400078e020b */
[----:B------:R-:W-:Y:S02]  /*2460*/  IMAD.MOV.U32 R2, RZ, RZ, RZ ;  /* 0x000000ffff027224 */ /* 0x000fe400078e00ff */
[----:B------:R-:W-:Y:S02]  /*2470*/  @!P1 IMAD R9, R11, UR10, RZ ;  /* 0x0000000a0b099c24 */ /* 0x000fe4000f8e02ff */
[----:B------:R-:W-:-:S04]  /*2480*/  @!P1 IMAD.WIDE.U32 R10, R8, UR10, R4 ;  /* 0x0000000a080a9c25 */ /* 0x000fc8000f8e0004 */
[----:B------:R-:W-:Y:S01]  /*2490*/  @!P1 IMAD R9, R8, UR11, R9 ;  /* 0x0000000b08099c24 */ /* 0x000fe2000f8e0209 */
[----:B--2---:R-:W-:-:S04]  /*24a0*/  @!P1 LEA R6, P2, R10, R6, 0x2 ;  /* 0x000000060a069211 */ /* 0x004fc800078410ff */
[----:B------:R-:W-:-:S04]  /*24b0*/  @!P1 IADD3 R9, PT, PT, R9, R11, RZ ;  /* 0x0000000b09099210 */ /* 0x000fc80007ffe0ff */
[----:B------:R-:W-:-:S05]  /*24c0*/  @!P1 LEA.HI.X R7, R10, R7, R9, 0x2, P2 ;  /* 0x000000070a079211 */ /* 0x000fca00010f1409 */
[----:B------:R1:W2:Y:S01]  /*24d0*/  @!P1 LDG.E R2, desc[UR16][R6.64] ;  /* 0x0000001006029981 */ /* 0x0002a2000c1e1900 */
[----:B------:R-:W-:-:S04]  /*24e0*/  IADD3 R8, P2, PT, R4, UR6, RZ ;  /* 0x0000000604087c10 */ /* 0x000fc8000ff5e0ff */
[----:B------:R-:W-:Y:S02]  /*24f0*/  ISETP.GE.U32.AND P1, PT, R8, UR10, PT ;  /* 0x0000000a08007c0c */ /* 0x000fe4000bf26070 */
[----:B------:R-:W-:-:S04]  /*2500*/  IADD3.X R9, PT, PT, R5, UR7, RZ, P2, !PT ;  /* 0x0000000705097c10 */ /* 0x000fc800097fe4ff */
[----:B------:R-:W-:Y:S02]  /*2510*/  ISETP.GE.AND.EX P1, PT, R9, UR11, PT, P1 ;  /* 0x0000000b09007c0c */ /* 0x000fe4000bf26310 */
[C---:B------:R-:W-:Y:S02]  /*2520*/  LOP3.LUT R4, R3.reuse, R9, RZ, 0xfc, !PT ;  /* 0x0000000903047212 */ /* 0x040fe400078efcff */
[----:B------:R-:W-:-:S04]  /*2530*/  ISETP.GE.OR.EX P1, PT, R3, UR9, P1, P0 ;  /* 0x0000000903007c0c */ /* 0x000fc80008f26700 */
[----:B------:R-:W-:-:S13]  /*2540*/  ISETP.LT.OR P1, PT, R4, RZ, P1 ;  /* 0x000000ff0400720c */ /* 0x000fda0000f21670 */
[----:B------:R-:W3:Y:S01]  /*2550*/  @!P1 LDC.64 R4, c[0x0][0x388] ;  /* 0x0000e200ff049b82 */ /* 0x000ee20000000a00 */
[----:B-1----:R-:W-:Y:S01]  /*2560*/  @!P1 MOV R7, R3 ;  /* 0x0000000300079202 */ /* 0x002fe20000000f00 */
[----:B------:R-:W-:Y:S02]  /*2570*/  @!P1 IMAD R11, R23, UR8, RZ ;  /* 0x00000008170b9c24 */ /* 0x000fe4000f8e02ff */
[----:B------:R-:W-:Y:S02]  /*2580*/  @!P1 IMAD.MOV.U32 R6, RZ, RZ, R24 ;  /* 0x000000ffff069224 */ /* 0x000fe400078e0018 */
[C---:B------:R-:W-:Y:S02]  /*2590*/  @!P1 IMAD R11, R22.reuse, UR9, R11 ;  /* 0x00000009160b9c24 */ /* 0x040fe4000f8e020b */
[----:B------:R-:W-:-:S04]  /*25a0*/  @!P1 IMAD.WIDE.U32 R6, R22, UR8, R6 ;  /* 0x0000000816069c25 */ /* 0x000fc8000f8e0006 */
[----:B------:R-:W-:Y:S02]  /*25b0*/  @!P1 IMAD.IADD R11, R7, 0x1, R11 ;  /* 0x00000001070b9824 */ /* 0x000fe400078e020b */
[----:B------:R-:W-:-:S04]  /*25c0*/  @!P1 IMAD.WIDE.U32 R8, R6, UR10, R8 ;  /* 0x0000000a06089c25 */ /* 0x000fc8000f8e0008 */
[----:B------:R-:W-:-:S04]  /*25d0*/  @!P1 IMAD R11, R11, UR10, RZ ;  /* 0x0000000a0b0b9c24 */ /* 0x000fc8000f8e02ff */
[----:B------:R-:W-:Y:S01]  /*25e0*/  @!P1 IMAD R11, R6, UR11, R11 ;  /* 0x0000000b060b9c24 */ /* 0x000fe2000f8e020b */
[----:B------:R-:W1:Y:S01]  /*25f0*/  LDCU.128 UR8, c[0x0][0x3e0] ;  /* 0x00007c00ff0877ac */ /* 0x000e620008000c00 */
[----:B---3--:R-:W-:Y:S02]  /*2600*/  @!P1 LEA R4, P0, R8, R4, 0x2 ;  /* 0x0000000408049211 */ /* 0x008fe400078010ff */
[----:B------:R-:W-:Y:S02]  /*2610*/  @!P1 IMAD.IADD R11, R11, 0x1, R9 ;  /* 0x000000010b0b9824 */ /* 0x000fe400078e0209 */
[----:B------:R-:W-:-:S03]  /*2620*/  IMAD.MOV.U32 R9, RZ, RZ, R18 ;  /* 0x000000ffff097224 */ /* 0x000fc600078e0012 */
[----:B------:R-:W-:Y:S01]  /*2630*/  @!P1 LEA.HI.X R5, R8, R5, R11, 0x2, P0 ;  /* 0x0000000508059211 */ /* 0x000fe200000f140b */
[----:B------:R-:W-:Y:S02]  /*2640*/  HFMA2 R11, -RZ, RZ, 0, 0 ;  /* 0x00000000ff0b7431 */ /* 0x000fe400000001ff */
[----:B------:R-:W-:-:S05]  /*2650*/  IMAD.MOV.U32 R8, RZ, RZ, R17 ;  /* 0x000000ffff087224 */ /* 0x000fca00078e0011 */
[----:B--2---:R3:W-:Y:S04]  /*2660*/  STG.E desc[UR16][R8.64], R2 ;  /* 0x0000000208007986 */ /* 0x0047e8000c101910 */
[----:B------:R-:W2:Y:S01]  /*2670*/  @!P1 LDG.E R11, desc[UR16][R4.64] ;  /* 0x00000010040b9981 */ /* 0x000ea2000c1e1900 */
[----:B-1----:R-:W-:Y:S01]  /*2680*/  UIMAD UR11, UR11, UR8, URZ ;  /* 0x000000080b0b72a4 */ /* 0x002fe2000f8e02ff */
[----:B------:R-:W-:Y:S01]  /*2690*/  IADD3 R15, P1, PT, R15, 0x2, RZ ;  /* 0x000000020f0f7810 */ /* 0x000fe20007f3e0ff */
[----:B------:R-:W-:Y:S02]  /*26a0*/  UIMAD.WIDE.U32 UR6, UR10, UR8, URZ ;  /* 0x000000080a0672a5 */ /* 0x000fe4000f8e00ff */
[----:B------:R-:W-:Y:S01]  /*26b0*/  UIMAD UR9, UR10, UR9, UR11 ;  /* 0x000000090a0972a4 */ /* 0x000fe2000f8e020b */
[----:B------:R-:W-:Y:S01]  /*26c0*/  IADD3.X R0, PT, PT, RZ, R0, RZ, P1, !PT ;  /* 0x00000000ff007210 */ /* 0x000fe20000ffe4ff */
[----:B------:R-:W-:-:S02]  /*26d0*/  USHF.L.U32 UR8, UR6, 0x2, URZ ;  /* 0x0000000206087899 */ /* 0x000fc400080006ff */
[----:B------:R-:W-:-:S04]  /*26e0*/  UIADD3 UR9, UPT, UPT, UR7, UR9, URZ ;  /* 0x0000000907097290 */ /* 0x000fc8000fffe0ff */
[----:B------:R-:W-:Y:S01]  /*26f0*/  USHF.L.U64.HI UR9, UR6, 0x2, UR9 ;  /* 0x0000000206097899 */ /* 0x000fe20008010209 */
[----:B------:R-:W-:-:S05]  /*2700*/  IADD3 R6, P0, PT, R17, UR8, RZ ;  /* 0x0000000811067c10 */ /* 0x000fca000ff1e0ff */
[----:B------:R-:W-:Y:S02]  /*2710*/  IADD3.X R7, PT, PT, R18, UR9, RZ, P0, !PT ;  /* 0x0000000912077c10 */ /* 0x000fe400087fe4ff */
[----:B------:R-:W-:-:S04]  /*2720*/  IADD3 R17, P0, PT, R6, UR8, RZ ;  /* 0x0000000806117c10 */ /* 0x000fc8000ff1e0ff */
[----:B------:R-:W-:Y:S01]  /*2730*/  IADD3.X R18, PT, PT, R7, UR9, RZ, P0, !PT ;  /* 0x0000000907127c10 */ /* 0x000fe200087fe4ff */
[----:B--2---:R3:W-:Y:S08]  /*2740*/  STG.E desc[UR16][R6.64], R11 ;  /* 0x0000000b06007986 */ /* 0x0047f0000c101910 */
.L_x_42:
[----:B------:R-:W-:Y:S05]  /*2750*/  BRA.U UP0, `(.L_x_40) ;  /* 0x0000000100cc7547 */ /* 0x000fea000b800000 */
[----:B------:R-:W4:Y:S01]  /*2760*/  LDCU.64 UR6, c[0x0][0x3d8] ;  /* 0x00007b00ff0677ac */ /* 0x000f220008000a00 */
[----:B--2---:R-:W2:Y:S01]  /*2770*/  LDC.64 R4, c[0x0][0x398] ;  /* 0x0000e600ff047b82 */ /* 0x004ea20000000a00 */
[----:B-1----:R-:W-:Y:S01]  /*2780*/  IMAD.MOV.U32 R12, RZ, RZ, R50 ;  /* 0x000000ffff0c7224 */ /* 0x002fe200078e0032 */
[----:B------:R-:W-:Y:S01]  /*2790*/  BSSY.RECONVERGENT B0, `(.L_x_43) ;  /* 0x0000026000007945 */ /* 0x000fe20003800200 */
[----:B------:R-:W-:-:S05]  /*27a0*/  IMAD.MOV.U32 R13, RZ, RZ, R51 ;  /* 0x000000ffff0d7224 */ /* 0x000fca00078e0033 */
[----:B---3--:R-:W1:Y:S08]  /*27b0*/  LDC.64 R10, c[0x0][0x390] ;  /* 0x0000e400ff0a7b82 */ /* 0x008e700000000a00 */
[----:B------:R-:W3:Y:S01]  /*27c0*/  LDC.64 R6, c[0x0][0x3e0] ;  /* 0x0000f800ff067b82 */ /* 0x000ee20000000a00 */
[----:B----4-:R-:W-:Y:S02]  /*27d0*/  IMAD R0, R0, UR6, RZ ;  /* 0x0000000600007c24 */ /* 0x010fe4000f8e02ff */
[----:B------:R-:W-:-:S04]  /*27e0*/  IMAD.WIDE.U32 R12, R15, UR6, R12 ;  /* 0x000000060f0c7c25 */ /* 0x000fc8000f8e000c */
[----:B------:R-:W-:Y:S01]  /*27f0*/  IMAD R15, R15, UR7, R0 ;  /* 0x000000070f0f7c24 */ /* 0x000fe2000f8e0200 */
[----:B--2---:R-:W-:Y:S01]  /*2800*/  ISETP.GE.U32.AND P0, PT, R12, R4, PT ;  /* 0x000000040c00720c */ /* 0x004fe20003f06070 */
[----:B------:R-:W2:Y:S03]  /*2810*/  LDC.64 R8, c[0x0][0x3e8] ;  /* 0x0000fa00ff087b82 */ /* 0x000ea60000000a00 */
[----:B------:R-:W-:Y:S01]  /*2820*/  IADD3 R14, PT, PT, R13, R15, RZ ;  /* 0x0000000f0d0e7210 */ /* 0x000fe20007ffe0ff */
[----:B------:R-:W-:Y:S01]  /*2830*/  IMAD.MOV.U32 R15, RZ, RZ, RZ ;  /* 0x000000ffff0f7224 */ /* 0x000fe200078e00ff */
[----:B-1----:R-:W-:Y:S02]  /*2840*/  ISETP.GE.U32.AND P1, PT, R24, R10, PT ;  /* 0x0000000a1800720c */ /* 0x002fe40003f26070 */
[----:B------:R-:W-:-:S04]  /*2850*/  ISETP.GE.AND.EX P0, PT, R14, R5, PT, P0 ;  /* 0x000000050e00720c */ /* 0x000fc80003f06300 */
[C---:B------:R-:W-:Y:S02]  /*2860*/  ISETP.GE.OR.EX P0, PT, R3.reuse, R11, P0, P1 ;  /* 0x0000000b0300720c */ /* 0x040fe40000706710 */
[----:B------:R-:W-:-:S04]  /*2870*/  LOP3.LUT R3, R3, R14, RZ, 0xfc, !PT ;  /* 0x0000000e03037212 */ /* 0x000fc800078efcff */
[----:B------:R-:W-:-:S13]  /*2880*/  ISETP.LT.OR P0, PT, R3, RZ, P0 ;  /* 0x000000ff0300720c */ /* 0x000fda0000701670 */
[----:B---3--:R-:W-:Y:S05]  /*2890*/  @P0 BRA `(.L_x_44) ;  /* 0x0000000000540947 */ /* 0x008fea0003800000 */
[----:B------:R-:W1:Y:S01]  /*28a0*/  LDCU.64 UR6, c[0x0][0x3d0] ;  /* 0x00007a00ff0677ac */ /* 0x000e620008000a00 */
[----:B------:R-:W-:Y:S01]  /*28b0*/  MOV R3, R56 ;  /* 0x0000003800037202 */ /* 0x000fe20000000f00 */
[----:B------:R-:W-:Y:S02]  /*28c0*/  IMAD.MOV.U32 R2, RZ, RZ, R54 ;  /* 0x000000ffff027224 */ /* 0x000fe400078e0036 */
[----:B------:R-:W-:Y:S02]  /*28d0*/  IMAD R0, R23, R10, RZ ;  /* 0x0000000a17007224 */ /* 0x000fe400078e02ff */
[----:B-1----:R-:W-:Y:S02]  /*28e0*/  IMAD R13, R53, UR6, RZ ;  /* 0x00000006350d7c24 */ /* 0x002fe4000f8e02ff */
[----:B------:R-:W-:-:S04]  /*28f0*/  IMAD.WIDE.U32 R2, R52, UR6, R2 ;  /* 0x0000000634027c25 */ /* 0x000fc8000f8e0002 */
[----:B------:R-:W-:Y:S01]  /*2900*/  IMAD R13, R52, UR7, R13 ;  /* 0x00000007340d7c24 */ /* 0x000fe2000f8e020d */
[----:B------:R-:W1:Y:S03]  /*2910*/  LDCU.64 UR6, c[0x0][0x388] ;  /* 0x00007100ff0677ac */ /* 0x000e660008000a00 */
[----:B------:R-:W-:Y:S02]  /*2920*/  IMAD.IADD R3, R13, 0x1, R3 ;  /* 0x000000010d037824 */ /* 0x000fe400078e0203 */
[C---:B------:R-:W-:Y:S02]  /*2930*/  IMAD R13, R22.reuse, R11, R0 ;  /* 0x0000000b160d7224 */ /* 0x040fe400078e0200 */
[----:B------:R-:W-:Y:S01]  /*2940*/  IMAD.WIDE.U32 R10, R22, R10, R2 ;  /* 0x0000000a160a7225 */ /* 0x000fe200078e0002 */
[----:B------:R-:W-:-:S03]  /*2950*/  MOV R2, R12 ;  /* 0x0000000c00027202 */ /* 0x000fc60000000f00 */
[----:B------:R-:W-:-:S04]  /*2960*/  IMAD.IADD R3, R13, 0x1, R11 ;  /* 0x000000010d037824 */ /* 0x000fc800078e020b */
[-C--:B------:R-:W-:Y:S02]  /*2970*/  IMAD R0, R3, R4.reuse, RZ ;  /* 0x0000000403007224 */ /* 0x080fe400078e02ff */
[----:B------:R-:W-:Y:S02]  /*2980*/  IMAD.MOV.U32 R3, RZ, RZ, R14 ;  /* 0x000000ffff037224 */ /* 0x000fe400078e000e */
[C---:B------:R-:W-:Y:S02]  /*2990*/  IMAD R5, R10.reuse, R5, R0 ;  /* 0x000000050a057224 */ /* 0x040fe400078e0200 */
[----:B------:R-:W-:-:S04]  /*29a0*/  IMAD.WIDE.U32 R2, R10, R4, R2 ;  /* 0x000000040a027225 */ /* 0x000fc800078e0002 */
[----:B------:R-:W-:Y:S01]  /*29b0*/  IMAD.IADD R3, R3, 0x1, R5 ;  /* 0x0000000103037824 */ /* 0x000fe200078e0205 */
[----:B-1----:R-:W-:-:S04]  /*29c0*/  LEA R4, P0, R2, UR6, 0x2 ;  /* 0x0000000602047c11 */ /* 0x002fc8000f8010ff */
[----:B------:R-:W-:-:S05]  /*29d0*/  LEA.HI.X R5, R2, UR7, R3, 0x2, P0 ;  /* 0x0000000702057c11 */ /* 0x000fca00080f1403 */
[----:B------:R1:W5:Y:S04]  /*29e0*/  LDG.E R15, desc[UR16][R4.64] ;  /* 0x00000010040f7981 */ /* 0x000368000c1e1900 */
.L_x_44:
[----:B------:R-:W-:Y:S05]  /*29f0*/  BSYNC.RECONVERGENT B0 ;  /* 0x0000000000007941 */ /* 0x000fea0003800200 */
.L_x_43:
[----:B------:R-:W-:Y:S01]  /*2a00*/  MOV R2, R17 ;  /* 0x0000001100027202 */ /* 0x000fe20000000f00 */
[----:B------:R-:W-:Y:S02]  /*2a10*/  IMAD.MOV.U32 R3, RZ, RZ, R18 ;  /* 0x000000ffff037224 */ /* 0x000fe400078e0012 */
[-C--:B--2---:R-:W-:Y:S02]  /*2a20*/  IMAD R9, R9, R6.reuse, RZ ;  /* 0x0000000609097224 */ /* 0x084fe400078e02ff */
[C---:B-1----:R-:W-:Y:S01]  /*2a30*/  IMAD.WIDE.U32 R4, R8.reuse, R6, RZ ;  /* 0x0000000608047225 */ /* 0x042fe200078e00ff */
[----:B-----5:R4:W-:Y:S03]  /*2a40*/  STG.E desc[UR16][R2.64], R15 ;  /* 0x0000000f02007986 */ /* 0x0209e6000c101910 */
[----:B------:R-:W-:Y:S01]  /*2a50*/  IMAD R7, R8, R7, R9 ;  /* 0x0000000708077224 */ /* 0x000fe200078e0209 */
[----:B------:R-:W-:-:S03]  /*2a60*/  LEA R17, P0, R4, R17, 0x2 ;  /* 0x0000001104117211 */ /* 0x000fc600078010ff */
[----:B------:R-:W-:-:S05]  /*2a70*/  IMAD.IADD R7, R5, 0x1, R7 ;  /* 0x0000000105077824 */ /* 0x000fca00078e0207 */
[----:B----4-:R-:W-:-:S07]  /*2a80*/  LEA.HI.X R18, R4, R18, R7, 0x2, P0 ;  /* 0x0000001204127211 */ /* 0x010fce00000f1407 */
.L_x_40:
[----:B------:R-:W4:Y:S01]  /*2a90*/  LDCU.64 UR6, c[0x0][0x3a0] ;  /* 0x00007400ff0677ac */ /* 0x000f220008000a00 */
[----:B------:R-:W-:-:S04]  /*2aa0*/  IADD3 R52, P0, PT, R52, 0x1, RZ ;  /* 0x0000000134347810 */ /* 0x000fc80007f1e0ff */
[----:B------:R-:W-:Y:S02]  /*2ab0*/  IADD3.X R53, PT, PT, RZ, R53, RZ, P0, !PT ;  /* 0x00000035ff357210 */ /* 0x000fe400007fe4ff */
[----:B----4-:R-:W-:-:S04]  /*2ac0*/  ISETP.NE.U32.AND P0, PT, R52, UR6, PT ;  /* 0x0000000634007c0c */ /* 0x010fc8000bf05070 */
[----:B------:R-:W-:-:S13]  /*2ad0*/  ISETP.NE.AND.EX P0, PT, R53, UR7, PT, P0 ;  /* 0x0000000735007c0c */ /* 0x000fda000bf05300 */
[----:B------:R-:W-:Y:S05]  /*2ae0*/  @P0 BRA `(.L_x_45) ;  /* 0xffffffe000740947 */ /* 0x000fea000383ffff */
[----:B------:R-:W4:Y:S01]  /*2af0*/  LDL.LU R3, [R1+0x2c] ;  /* 0x00002c0001037983 */ /* 0x000f220000300800 */
[----:B------:R-:W5:Y:S03]  /*2b00*/  LDCU UR6, c[0x0][0x360] ;  /* 0x00006c00ff0677ac */ /* 0x000f660008000800 */
[----:B---3--:R-:W3:Y:S01]  /*2b10*/  LDL.LU R2, [R1+0x30] ;  /* 0x0000300001027983 */ /* 0x008ee20000300800 */
[----:B------:R-:W5:Y:S01]  /*2b20*/  LDC R0, c[0x0][0x370] ;  /* 0x0000dc00ff007b82 */ /* 0x000f620000000800 */
[----:B------:R-:W0:Y:S01]  /*2b30*/  LDCU.64 UR8, c[0x0][0x380] ;  /* 0x00007000ff0877ac */ /* 0x000e220008000a00 */
[----:B-----5:R-:W-:-:S05]  /*2b40*/  IMAD R0, R0, UR6, RZ ;  /* 0x0000000600007c24 */ /* 0x020fca000f8e02ff */
[----:B----4-:R-:W-:-:S05]  /*2b50*/  IADD3 R3, P0, PT, R0, R3, RZ ;  /* 0x0000000300037210 */ /* 0x010fca0007f1e0ff */
[----:B---3--:R-:W-:Y:S01]  /*2b60*/  IMAD.X R2, RZ, RZ, R2, P0 ;  /* 0x000000ffff027224 */ /* 0x008fe200000e0602 */
[----:B------:R3:W-:Y:S01]  /*2b70*/  STL [R1+0x2c], R3 ;  /* 0x00002c0301007387 */ /* 0x0007e20000100800 */
[----:B0-----:R-:W-:-:S03]  /*2b80*/  ISETP.GE.U32.AND P0, PT, R3, UR8, PT ;  /* 0x0000000803007c0c */ /* 0x001fc6000bf06070 */
[----:B------:R3:W-:Y:S01]  /*2b90*/  STL [R1+0x30], R2 ;  /* 0x0000300201007387 */ /* 0x0007e20000100800 */
[----:B------:R-:W-:-:S13]  /*2ba0*/  ISETP.GE.AND.EX P0, PT, R2, UR9, PT, P0 ;  /* 0x0000000902007c0c */ /* 0x000fda000bf06300 */
[----:B---3--:R-:W-:Y:S05]  /*2bb0*/  @!P0 BRA `(.L_x_46) ;  /* 0xffffffd400788947 */ /* 0x008fea000383ffff */
[----:B------:R-:W-:Y:S05]  /*2bc0*/  EXIT ;  /* 0x000000000000794d */ /* 0x000fea0003800000 */
        .weak           $__internal_2_$__cuda_sm20_div_s64
        .type           $__internal_2_$__cuda_sm20_div_s64,@function
        .size           $__internal_2_$__cuda_sm20_div_s64,(.L_x_518 - $__internal_2_$__cuda_sm20_div_s64)
$__internal_2_$__cuda_sm20_div_s64:
        /* <DEDUP_REMOVED lines=20> */
[----:B------:R-:W-:Y:S01]  /*2d10*/  IMAD.HI.U32 R14, P1, R13, R17, R14 ;  /* 0x000000110d0e7227 */ /* 0x000fe2000782000e */
[----:B------:R-:W-:-:S04]  /*2d20*/  IADD3.X R10, PT, PT, R19, R13, RZ, P0, !PT ;  /* 0x0000000d130a7210 */ /* 0x000fc800007fe4ff */
        /* <DEDUP_REMOVED lines=27> */
[----:B------:R-:W-:-:S03]  /*2ee0*/  IMAD.WIDE.U32 R12, R15, R6, RZ ;  /* 0x000000060f0c7225 */ /* 0x000fc600078e00ff */
[----:B------:R-:W-:Y:S01]  /*2ef0*/  IADD3.X R17, PT, PT, RZ, R10, RZ, P1, !PT ;  /* 0x0000000aff117210 */ /* 0x000fe20000ffe4ff */
[----:B------:R-:W-:Y:S01]  /*2f00*/  IMAD R10, R15, R7, R13 ;  /* 0x000000070f0a7224 */ /* 0x000fe200078e020d */
[----:B------:R-:W-:-:S03]  /*2f10*/  IADD3 R21, P1, PT, -R12, R21, RZ ;  /* 0x000000150c157210 */ /* 0x000fc60007f3e1ff */
[-C--:B------:R-:W-:Y:S01]  /*2f20*/  IMAD R10, R17, R6.reuse, R10 ;  /* 0x00000006110a7224 */ /* 0x080fe200078e020a */
[----:B------:R-:W-:-:S03]  /*2f30*/  ISETP.GE.U32.AND P0, PT, R21, R6, PT ;  /* 0x000000061500720c */ /* 0x000fc60003f06070 */
        /* <DEDUP_REMOVED lines=24> */
[----:B------:R-:W-:Y:S02]  /*30c0*/  SEL R23, R6, R23, !P1 ;  /* 0x0000001706177207 */ /* 0x000fe40004800000 */
[----:B------:R-:W-:Y:S02]  /*30d0*/  MOV R6, R2 ;  /* 0x0000000200067202 */ /* 0x000fe40000000f00 */
[----:B------:R-:W-:Y:S02]  /*30e0*/  SEL R22, R22, 0xffffffff, P0 ;  /* 0xffffffff16167807 */ /* 0x000fe40000000000 */
[----:B------:R-:W-:Y:S01]  /*30f0*/  SEL R23, R23, 0xffffffff, P0 ;  /* 0xffffffff17177807 */ /* 0x000fe20000000000 */
[----:B------:R-:W-:Y:S06]  /*3100*/  RET.REL.NODEC R6 `(_ZN2at6native13im2col_kernelIfEEvlPKT_llllllllllllPS2_) ;  /* 0xffffffcc06bc7950 */ /* 0x000fec0003c3ffff */
.L_x_47:
        /* <DEDUP_REMOVED lines=15> */
.L_x_518:


//--------------------- .text._ZN2at6native13im2col_kernelIdEEvlPKT_llllllllllllPS2_ --------------------------
	.section	.text._ZN2at6native13im2col_kernelIdEEvlPKT_llllllllllllPS2_,"ax",@progbits
	.align	128
        .global         _ZN2at6native13im2col_kernelIdEEvlPKT_llllllllllllPS2_
        .type           _ZN2at6native13im2col_kernelIdEEvlPKT_llllllllllllPS2_,@function
        .size           _ZN2at6native13im2col_kernelIdEEvlPKT_llllllllllllPS2_,(.L_x_519 - _ZN2at6native13im2col_kernelIdEEvlPKT_llllllllllllPS2_)
        .other          _ZN2at6native13im2col_kernelIdEEvlPKT_llllllllllllPS2_,@"STO_CUDA_ENTRY STV_DEFAULT"
_ZN2at6native13im2col_kernelIdEEvlPKT_llllllllllllPS2_:
.text._ZN2at6native13im2col_kernelIdEEvlPKT_llllllllllllPS2_:
        /* <DEDUP_REMOVED lines=26> */
.L_x_62:
[----:B--2---:R-:W3:Y:S01]  /*01a0*/  LDL R6, [R1+0x2c] ;  /* 0x00002c0001067983 */ /* 0x004ee20000100800 */
[----:B------:R-:W3:Y:S03]  /*01b0*/  LDCU UR6, c[0x0][0x3ec] ;  /* 0x00007d80ff0677ac */ /* 0x000ee60008000800 */
[----:B0-----:R0:W5:Y:S01]  /*01c0*/  LDL R7, [R1+0x28] ;  /* 0x0000280001077983 */ /* 0x0011620000100800 */
[----:B------:R-:W-:Y:S01]  /*01d0*/  BSSY.RECONVERGENT B0, `(.L_x_48) ;  /* 0x000002f000007945 */ /* 0x000fe20003800200 */
[----:B---3--:R-:W-:-:S04]  /*01e0*/  LOP3.LUT R0, R6, UR6, RZ, 0xfc, !PT ;  /* 0x0000000606007c12 */ /* 0x008fc8000f8efcff */
        /* <DEDUP_REMOVED lines=8> */
[----:B0-----:R-:W-:Y:S02]  /*0270*/  HFMA2 R2, -RZ, RZ, 0, 0 ;  /* 0x00000000ff027431 */ /* 0x001fe400000001ff */
        /* <DEDUP_REMOVED lines=8> */
[----:B------:R-:W-:Y:S02]  /*0300*/  @P0 VIADD R3, R3, -UR6 ;  /* 0x8000000603030c36 */ /* 0x000fe40008000000 */
[----:B------:R-:W-:-:S03]  /*0310*/  @P0 VIADD R4, R4, 0x1 ;  /* 0x0000000104040836 */ /* 0x000fc60000000000 */
[----:B------:R-:W-:Y:S01]  /*0320*/  ISETP.GE.U32.AND P1, PT, R3, UR6, PT ;  /* 0x0000000603007c0c */ /* 0x000fe2000bf26070 */
[----:B------:R-:W-:-:S12]  /*0330*/  IMAD.MOV.U32 R3, RZ, RZ, RZ ;  /* 0x000000ffff037224 */ /* 0x000fd800078e00ff */
[----:B------:R-:W-:Y:S01]  /*0340*/  @P1 VIADD R4, R4, 0x1 ;  /* 0x0000000104041836 */ /* 0x000fe20000000000 */
[----:B------:R-:W-:-:S04]  /*0350*/  @!P2 LOP3.LUT R4, RZ, UR6, RZ, 0x33, !PT ;  /* 0x00000006ff04ac12 */ /* 0x000fc8000f8e33ff */
[----:B------:R-:W-:-:S05]  /*0360*/  IADD3 R0, PT, PT, -R4, RZ, RZ ;  /* 0x000000ff04007210 */ /* 0x000fca0007ffe1ff */
[----:B------:R-:W-:Y:S01]  /*0370*/  IMAD R0, R0, UR6, R7 ;  /* 0x0000000600007c24 */ /* 0x000fe2000f8e0207 */
[----:B------:R-:W-:Y:S06]  /*0380*/  BRA `(.L_x_50) ;  /* 0x00000000004c7947 */ /* 0x000fec0003800000 */
.L_x_49:
[----:B------:R-:W0:Y:S01]  /*0390*/  LDCU.64 UR6, c[0x0][0x3e8] ;  /* 0x00007d00ff0677ac */ /* 0x000e220008000a00 */
[----:B-----5:R-:W-:Y:S01]  /*03a0*/  IMAD.MOV.U32 R16, RZ, RZ, R7 ;  /* 0x000000ffff107224 */ /* 0x020fe200078e0007 */
[----:B------:R-:W-:Y:S01]  /*03b0*/  MOV R2, 0x400 ;  /* 0x0000040000027802 */ /* 0x000fe20000000f00 */
[----:B------:R-:W-:Y:S02]  /*03c0*/  IMAD.MOV.U32 R11, RZ, RZ, R6 ;  /* 0x000000ffff0b7224 */ /* 0x000fe400078e0006 */
[----:B0-----:R-:W-:Y:S01]  /*03d0*/  IMAD.U32 R9, RZ, RZ, UR6 ;  /* 0x00000006ff097e24 */ /* 0x001fe2000f8e00ff */
[----:B------:R-:W-:-:S07]  /*03e0*/  MOV R8, UR7 ;  /* 0x0000000700087c02 */ /* 0x000fce0008000f00 */
[----:B--2---:R-:W-:Y:S05]  /*03f0*/  CALL.REL.NOINC `($__internal_3_$__cuda_sm20_div_s64) ;  /* 0x0000002400ec7944 */ /* 0x004fea0003c00000 */
        /* <DEDUP_REMOVED lines=12> */
.L_x_50:
[----:B--2---:R-:W-:Y:S05]  /*04c0*/  BSYNC.RECONVERGENT B0 ;  /* 0x0000000000007941 */ /* 0x004fea0003800200 */
.L_x_48:
        /* <DEDUP_REMOVED lines=16> */
[----:B-1----:R-:W-:-:S05]  /*05d0*/  IMAD R5, R7, R11, RZ ;  /* 0x0000000b07057224 */ /* 0x002fca00078e02ff */
[----:B------:R-:W-:-:S05]  /*05e0*/  IADD3 R5, PT, PT, -R5, RZ, RZ ;  /* 0x000000ff05057210 */ /* 0x000fca0007ffe1ff */
[----:B------:R-:W-:-:S06]  /*05f0*/  IMAD.HI.U32 R7, R7, R5, R6 ;  /* 0x0000000507077227 */ /* 0x000fcc00078e0006 */
[----:B------:R-:W-:-:S04]  /*0600*/  IMAD.HI.U32 R20, R7, R4, RZ ;  /* 0x0000000407147227 */ /* 0x000fc800078e00ff */
[----:B------:R-:W-:-:S04]  /*0610*/  IMAD.MOV R5, RZ, RZ, -R20 ;  /* 0x000000ffff057224 */ /* 0x000fc800078e0a14 */
[----:B------:R-:W-:-:S05]  /*0620*/  IMAD R5, R11, R5, R4 ;  /* 0x000000050b057224 */ /* 0x000fca00078e0204 */
[----:B------:R-:W-:-:S13]  /*0630*/  ISETP.GE.U32.AND P0, PT, R5, R11, PT ;  /* 0x0000000b0500720c */ /* 0x000fda0003f06070 */
[----:B------:R-:W-:Y:S02]  /*0640*/  @P0 IMAD.IADD R5, R5, 0x1, -R11 ;  /* 0x0000000105050824 */ /* 0x000fe400078e0a0b */
[----:B------:R-:W-:-:S03]  /*0650*/  @P0 VIADD R20, R20, 0x1 ;  /* 0x0000000114140836 */ /* 0x000fc60000000000 */
[----:B------:R-:W-:-:S13]  /*0660*/  ISETP.GE.U32.AND P1, PT, R5, R11, PT ;  /* 0x0000000b0500720c */ /* 0x000fda0003f26070 */
[----:B------:R-:W-:Y:S02]  /*0670*/  @P1 IADD3 R20, PT, PT, R20, 0x1, RZ ;  /* 0x0000000114141810 */ /* 0x000fe40007ffe0ff */
[----:B------:R-:W-:-:S05]  /*0680*/  @!P2 LOP3.LUT R20, RZ, R11, RZ, 0x33, !PT ;  /* 0x0000000bff14a212 */ /* 0x000fca00078e33ff */
[----:B------:R-:W-:-:S04]  /*0690*/  IMAD.MOV R13, RZ, RZ, -R20 ;  /* 0x000000ffff0d7224 */ /* 0x000fc800078e0a14 */
[----:B------:R-:W-:Y:S01]  /*06a0*/  IMAD R13, R11, R13, R4 ;  /* 0x0000000d0b0d7224 */ /* 0x000fe200078e0204 */
[----:B------:R-:W-:Y:S06]  /*06b0*/  BRA `(.L_x_53) ;  /* 0x0000000000447947 */ /* 0x000fec0003800000 */
.L_x_52:
[----:B------:R-:W0:Y:S01]  /*06c0*/  LDCU.64 UR6, c[0x0][0x3e0] ;  /* 0x00007c00ff0677ac */ /* 0x000e220008000a00 */
[----:B------:R-:W-:Y:S01]  /*06d0*/  IMAD.MOV.U32 R16, RZ, RZ, R4 ;  /* 0x000000ffff107224 */ /* 0x000fe200078e0004 */
[----:B------:R-:W-:Y:S01]  /*06e0*/  MOV R2, 0x730 ;  /* 0x0000073000027802 */ /* 0x000fe20000000f00 */
[----:B------:R-:W-:Y:S01]  /*06f0*/  IMAD.MOV.U32 R11, RZ, RZ, R5 ;  /* 0x000000ffff0b7224 */ /* 0x000fe200078e0005 */
[----:B0-----:R-:W-:Y:S01]  /*0700*/  MOV R9, UR6 ;  /* 0x0000000600097c02 */ /* 0x001fe20008000f00 */
[----:B------:R-:W-:-:S07]  /*0710*/  IMAD.U32 R8, RZ, RZ, UR7 ;  /* 0x00000007ff087e24 */ /* 0x000fce000f8e00ff */
[----:B------:R-:W-:Y:S05]  /*0720*/  CALL.REL.NOINC `($__internal_3_$__cuda_sm20_div_s64) ;  /* 0x0000002400207944 */ /* 0x000fea0003c00000 */
        /* <DEDUP_REMOVED lines=10> */
.L_x_53:
[----:B------:R-:W-:Y:S05]  /*07d0*/  BSYNC.RECONVERGENT B0 ;  /* 0x0000000000007941 */ /* 0x000fea0003800200 */
.L_x_51:
[----:B------:R-:W0:Y:S01]  /*07e0*/  LDCU.128 UR12, c[0x0][0x3a0] ;  /* 0x00007400ff0c77ac */ /* 0x000e220008000c00 */
[----:B------:R-:W1:Y:S01]  /*07f0*/  LDC.64 R54, c[0x0][0x3b0] ;  /* 0x0000ec00ff367b82 */ /* 0x000e620000000a00 */
[----:B------:R-:W-:Y:S02]  /*0800*/  IMAD.MOV.U32 R6, RZ, RZ, R13 ;  /* 0x000000ffff067224 */ /* 0x000fe400078e000d */
[----:B------:R-:W-:Y:S02]  /*0810*/  IMAD.MOV.U32 R49, RZ, RZ, RZ ;  /* 0x000000ffff317224 */ /* 0x000fe400078e00ff */
[----:B------:R-:W-:-:S03]  /*0820*/  IMAD.MOV.U32 R52, RZ, RZ, RZ ;  /* 0x000000ffff347224 */ /* 0x000fc600078e00ff */
        /* <DEDUP_REMOVED lines=10> */
[----:B------:R-:W-:-:S04]  /*08d0*/  IMAD R2, R11, UR7, RZ ;  /* 0x000000070b027c24 */ /* 0x000fc8000f8e02ff */
[----:B------:R-:W-:Y:S01]  /*08e0*/  IMAD R7, R9, UR6, R2 ;  /* 0x0000000609077c24 */ /* 0x000fe2000f8e0202 */
[----:B------:R-:W3:Y:S03]  /*08f0*/  LDCU.64 UR6, c[0x0][0x3f0] ;  /* 0x00007e00ff0677ac */ /* 0x000ee60008000a00 */
[----:B------:R-:W-:Y:S01]  /*0900*/  IMAD.IADD R5, R5, 0x1, R7 ;  /* 0x0000000105057824 */ /* 0x000fe200078e0207 */
[----:B------:R-:W-:-:S03]  /*0910*/  MOV R7, R12 ;  /* 0x0000000c00077202 */ /* 0x000fc60000000f00 */
        /* <DEDUP_REMOVED lines=11> */
[----:B--2---:R-:W-:-:S03]  /*09d0*/  IADD3 R6, P0, PT, RZ, -R50, RZ ;  /* 0x80000032ff067210 */ /* 0x004fc60007f1e0ff */
[----:B------:R-:W-:Y:S01]  /*09e0*/  IMAD R3, R3, UR10, RZ ;  /* 0x0000000a03037c24 */ /* 0x000fe2000f8e02ff */
[----:B---3--:R-:W-:Y:S01]  /*09f0*/  LEA R10, P1, R8, UR6, 0x3 ;  /* 0x00000006080a7c11 */ /* 0x008fe2000f8218ff */
[----:B------:R-:W-:Y:S01]  /*0a00*/  IMAD.IADD R11, R9, 0x1, R7 ;  /* 0x00000001090b7824 */ /* 0x000fe200078e0207 */
[----:B------:R-:W-:Y:S01]  /*0a10*/  IADD3.X R7, PT, PT, RZ, ~R51, RZ, P0, !PT ;  /* 0x80000033ff077210 */ /* 0x000fe200007fe4ff */
[C---:B------:R-:W-:Y:S02]  /*0a20*/  IMAD R19, R0.reuse, UR11, R3 ;  /* 0x0000000b00137c24 */ /* 0x040fe4000f8e0203 */
[----:B------:R-:W-:Y:S01]  /*0a30*/  IMAD.WIDE.U32 R2, R0, UR10, RZ ;  /* 0x0000000a00027c25 */ /* 0x000fe2000f8e00ff */
[----:B------:R-:W-:Y:S02]  /*0a40*/  LEA.HI.X R11, R8, UR7, R11, 0x3, P1 ;  /* 0x00000007080b7c11 */ /* 0x000fe400088f1c0b */
[----:B------:R-:W-:Y:S01]  /*0a50*/  SHF.L.U64.HI R0, R50, 0x3, R51 ;  /* 0x0000000332007819 */ /* 0x000fe20000010233 */
[----:B------:R-:W-:-:S02]  /*0a60*/  IMAD.SHL.U32 R17, R2, 0x8, RZ ;  /* 0x0000000802117824 */ /* 0x000fc400078e00ff */
[----:B------:R-:W-:Y:S02]  /*0a70*/  IMAD.IADD R19, R3, 0x1, R19 ;  /* 0x0000000103137824 */ /* 0x000fe400078e0213 */
[----:B-1----:R-:W-:Y:S01]  /*0a80*/  IMAD.WIDE.U32 R8, R4, 0x7, R6 ;  /* 0x0000000704087825 */ /* 0x002fe200078e0006 */
[----:B------:R-:W-:Y:S02]  /*0a90*/  LEA R17, P0, -R50, R17, 0x3 ;  /* 0x0000001132117211 */ /* 0x000fe400078019ff */
[C---:B------:R-:W-:Y:S01]  /*0aa0*/  SHF.L.U64.HI R3, R2.reuse, 0x3, R19 ;  /* 0x0000000302037819 */ /* 0x040fe20000010213 */
[----:B------:R-:W-:Y:S01]  /*0ab0*/  IMAD.WIDE.U32 R54, R13, UR8, R54 ;  /* 0x000000080d367c25 */ /* 0x000fe2000f8e0036 */
[----:B------:R-:W-:Y:S01]  /*0ac0*/  IADD3 R56, P1, PT, R2, R8, RZ ;  /* 0x0000000802387210 */ /* 0x000fe20007f3e0ff */
[----:B------:R-:W-:Y:S02]  /*0ad0*/  STL [R1+0x24], R17 ;  /* 0x0000241101007387 */ /* 0x000fe40000100800 */
[----:B------:R-:W-:-:S02]  /*0ae0*/  IMAD R16, R5, 0x7, RZ ;  /* 0x0000000705107824 */ /* 0x000fc400078e02ff */
[----:B------:R-:W-:-:S03]  /*0af0*/  IMAD.WIDE.U32 R12, R4, 0x6, R6 ;  /* 0x00000006040c7825 */ /* 0x000fc600078e0006 */
[----:B------:R-:W-:Y:S01]  /*0b00*/  IADD3.X R57, PT, PT, R19, R9, R16, P1, !PT ;  /* 0x0000000913397210 */ /* 0x000fe20000ffe410 */
[----:B------:R-:W-:Y:S01]  /*0b10*/  IMAD.WIDE.U32 R14, R4, 0x5, R6 ;  /* 0x00000005040e7825 */ /* 0x000fe200078e0006 */
[----:B------:R-:W-:-:S03]  /*0b20*/  IADD3 R58, P2, PT, R2, R12, RZ ;  /* 0x0000000c023a7210 */ /* 0x000fc60007f5e0ff */
[----:B------:R-:W-:Y:S01]  /*0b30*/  IMAD R18, R5, 0x6, RZ ;  /* 0x0000000605127824 */ /* 0x000fe200078e02ff */
[C---:B------:R-:W-:Y:S01]  /*0b40*/  IADD3 R60, P3, PT, R2.reuse, R14, RZ ;  /* 0x0000000e023c7210 */ /* 0x040fe20007f7e0ff */
[----:B------:R-:W-:Y:S01]  /*0b50*/  IMAD.X R0, R3, 0x1, ~R0, P0 ;  /* 0x0000000103007824 */ /* 0x000fe200000e0e00 */
[----:B------:R-:W-:Y:S01]  /*0b60*/  IADD3 R24, P0, P1, R2, R4, -R50 ;  /* 0x0000000402187210 */ /* 0x000fe2000791e832 */
[----:B------:R-:W-:Y:S01]  /*0b70*/  IMAD R22, R5, 0x5, RZ ;  /* 0x0000000505167824 */ /* 0x000fe200078e02ff */
[C---:B------:R-:W-:Y:S01]  /*0b80*/  IADD3.X R59, PT, PT, R19.reuse, R13, R18, P2, !PT ;  /* 0x0000000d133b7210 */ /* 0x040fe200017fe412 */
[C---:B------:R-:W-:Y:S01]  /*0b90*/  IMAD.SHL.U32 R3, R4.reuse, 0x2, RZ ;  /* 0x0000000204037824 */ /* 0x040fe200078e00ff */
[----:B------:R0:W-:Y:S01]  /*0ba0*/  STL [R1+0x20], R0 ;  /* 0x0000200001007387 */ /* 0x0001e20000100800 */
[----:B------:R-:W-:Y:S01]  /*0bb0*/  IMAD.WIDE.U32 R6, R4, 0x3, R6 ;  /* 0x0000000304067825 */ /* 0x000fe200078e0006 */
[----:B------:R-:W-:Y:S02]  /*0bc0*/  IADD3.X R25, PT, PT, R19, R5, ~R51, P0, P1 ;  /* 0x0000000513197210 */ /* 0x000fe400007e2c33 */
[C---:B------:R-:W-:Y:S01]  /*0bd0*/  IADD3 R14, P1, P2, R2.reuse, UR5, -R50 ;  /* 0x00000005020e7c10 */ /* 0x040fe2000fa3e832 */
[----:B------:R-:W-:Y:S01]  /*0be0*/  IMAD.IADD R53, R55, 0x1, R53 ;  /* 0x0000000137357824 */ /* 0x000fe200078e0235 */
[----:B------:R-:W-:Y:S01]  /*0bf0*/  IADD3.X R61, PT, PT, R19, R15, R22, P3, !PT ;  /* 0x0000000f133d7210 */ /* 0x000fe20001ffe416 */
[----:B------:R1:W-:Y:S01]  /*0c00*/  STL.64 [R1+0x18], R24 ;  /* 0x0000181801007387 */ /* 0x0003e20000100a00 */
[----:B------:R-:W-:-:S02]  /*0c10*/  IADD3 R12, P4, P5, R2, -R50, R3 ;  /* 0x80000032020c7210 */ /* 0x000fc40007d9e003 */
[----:B0-----:R-:W-:Y:S01]  /*0c20*/  SHF.L.U64.HI R0, R4, 0x1, R5 ;  /* 0x0000000104007819 */ /* 0x001fe20000010205 */
[----:B------:R-:W-:Y:S01]  /*0c30*/  IMAD R4, R5, 0x3, RZ ;  /* 0x0000000305047824 */ /* 0x000fe200078e02ff */
[C---:B------:R-:W-:Y:S02]  /*0c40*/  IADD3 R8, P3, PT, R2.reuse, R6, RZ ;  /* 0x0000000602087210 */ /* 0x040fe40007f7e0ff */
[C---:B------:R-:W-:Y:S02]  /*0c50*/  IADD3.X R15, PT, PT, R19.reuse, UR4, ~R51, P1, P2 ;  /* 0x00000004130f7c10 */ /* 0x040fe40008fe4c33 */
[C---:B------:R-:W-:Y:S02]  /*0c60*/  IADD3.X R13, PT, PT, R19.reuse, ~R51, R0, P4, P5 ;  /* 0x80000033130d7210 */ /* 0x040fe400027ea400 */
[----:B------:R-:W-:Y:S01]  /*0c70*/  IADD3.X R9, PT, PT, R19, R7, R4, P3, !PT ;  /* 0x0000000713097210 */ /* 0x000fe20001ffe404 */
[----:B------:R1:W-:Y:S01]  /*0c80*/  STL.64 [R1], R14 ;  /* 0x0000000e01007387 */ /* 0x0003e20000100a00 */
[----:B------:R-:W-:-:S03]  /*0c90*/  IADD3 R50, P0, PT, R2, -R50, RZ ;  /* 0x8000003202327210 */ /* 0x000fc60007f1e0ff */
[----:B------:R1:W-:Y:S01]  /*0ca0*/  STL.64 [R1+0x10], R12 ;  /* 0x0000100c01007387 */ /* 0x0003e20000100a00 */
[----:B------:R-:W-:-:S03]  /*0cb0*/  IADD3.X R51, PT, PT, R19, ~R51, RZ, P0, !PT ;  /* 0x8000003313337210 */ /* 0x000fc600007fe4ff */
[----:B------:R1:W-:Y:S06]  /*0cc0*/  STL.64 [R1+0x8], R8 ;  /* 0x0000080801007387 */ /* 0x0003ec0000100a00 */
.L_x_61:
[----:B0-----:R-:W0:Y:S01]  /*0cd0*/  LDCU.64 UR6, c[0x0][0x3a8] ;  /* 0x00007500ff0677ac */ /* 0x001e220008000a00 */
[----:B-1-3--:R-:W-:Y:S01]  /*0ce0*/  MOV R3, R53 ;  /* 0x0000003500037202 */ /* 0x00afe20000000f00 */
[----:B------:R-:W-:Y:S01]  /*0cf0*/  IMAD.MOV.U32 R2, RZ, RZ, R54 ;  /* 0x000000ffff027224 */ /* 0x000fe200078e0036 */
[----:B-1----:R-:W-:Y:S01]  /*0d00*/  CS2R R14, SRZ ;  /* 0x00000000000e7805 */ /* 0x002fe2000001ff00 */
[----:B------:R-:W1:Y:S01]  /*0d10*/  LDCU.64 UR8, c[0x0][0x3d0] ;  /* 0x00007a00ff0877ac */ /* 0x000e620008000a00 */
[----:B0-----:R-:W-:-:S04]  /*0d20*/  UISETP.GE.U32.AND UP0, UPT, UR6, 0x8, UPT ;  /* 0x000000080600788c */ /* 0x001fc8000bf06070 */
[----:B------:R-:W-:Y:S01]  /*0d30*/  UISETP.GE.U32.AND.EX UP0, UPT, UR7, URZ, UPT, UP0 ;  /* 0x000000ff0700728c */ /* 0x000fe2000bf06100 */
[----:B-1----:R-:W-:Y:S02]  /*0d40*/  IMAD R0, R52, UR8, RZ ;  /* 0x0000000834007c24 */ /* 0x002fe4000f8e02ff */
[----:B------:R-:W-:-:S04]  /*0d50*/  IMAD.WIDE.U32 R22, R49, UR8, R2 ;  /* 0x0000000831167c25 */ /* 0x000fc8000f8e0002 */
[----:B------:R-:W-:-:S04]  /*0d60*/  IMAD R3, R49, UR9, R0 ;  /* 0x0000000931037c24 */ /* 0x000fc8000f8e0200 */
[----:B------:R-:W-:Y:S01]  /*0d70*/  IMAD.IADD R0, R23, 0x1, R3 ;  /* 0x0000000117007824 */ /* 0x000fe200078e0203 */
[----:B--2---:R-:W-:Y:S06]  /*0d80*/  BRA.U !UP0, `(.L_x_54) ;  /* 0x0000000d08447547 */ /* 0x004fec000b800000 */
[----:B------:R-:W2:Y:S01]  /*0d90*/  LDL.64 R16, [R1+0x18] ;  /* 0x0000180001107983 */ /* 0x000ea20000100a00 */
[----:B------:R-:W0:Y:S03]  /*0da0*/  LDCU.128 UR8, c[0x0][0x390] ;  /* 0x00007200ff0877ac */ /* 0x000e260008000c00 */
[----:B------:R-:W3:Y:S04]  /*0db0*/  LDL R6, [R1+0x24] ;  /* 0x0000240001067983 */ /* 0x000ee80000100800 */
[----:B------:R-:W4:Y:S04]  /*0dc0*/  LDL.64 R26, [R1+0x10] ;  /* 0x00001000011a7983 */ /* 0x000f280000100a00 */
[----:B------:R-:W5:Y:S04]  /*0dd0*/  LDL R8, [R1+0x20] ;  /* 0x0000200001087983 */ /* 0x000f680000100800 */
[----:B------:R-:W5:Y:S04]  /*0de0*/  LDL.64 R24, [R1+0x8] ;  /* 0x0000080001187983 */ /* 0x000f680000100a00 */
[----:B------:R-:W5:Y:S01]  /*0df0*/  LDL.64 R18, [R1] ;  /* 0x0000000001127983 */ /* 0x000f620000100a00 */
[----:B0-----:R-:W-:-:S02]  /*0e00*/  IMAD R5, R21, UR8, RZ ;  /* 0x0000000815057c24 */ /* 0x001fc4000f8e02ff */
[----:B------:R-:W-:Y:S02]  /*0e10*/  IMAD.MOV.U32 R2, RZ, RZ, R22 ;  /* 0x000000ffff027224 */ /* 0x000fe400078e0016 */
[----:B------:R-:W-:Y:S02]  /*0e20*/  IMAD.MOV.U32 R3, RZ, RZ, R0 ;  /* 0x000000ffff037224 */ /* 0x000fe400078e0000 */
[C---:B------:R-:W-:Y:S02]  /*0e30*/  IMAD R5, R20.reuse, UR9, R5 ;  /* 0x0000000914057c24 */ /* 0x040fe4000f8e0205 */
[----:B------:R-:W-:Y:S01]  /*0e40*/  IMAD.WIDE.U32 R12, R20, UR8, R2 ;  /* 0x00000008140c7c25 */ /* 0x000fe2000f8e0002 */
[----:B------:R-:W0:Y:S03]  /*0e50*/  LDCU.64 UR8, c[0x0][0x388] ;  /* 0x00007100ff0877ac */ /* 0x000e260008000a00 */
[----:B------:R-:W-:-:S04]  /*0e60*/  IMAD.IADD R2, R13, 0x1, R5 ;  /* 0x000000010d027824 */ /* 0x000fc800078e0205 */
[----:B------:R-:W-:Y:S02]  /*0e70*/  IMAD R5, R2, UR10, RZ ;  /* 0x0000000a02057c24 */ /* 0x000fe4000f8e02ff */
[----:B------:R-:W-:-:S04]  /*0e80*/  IMAD.WIDE.U32 R2, R12, UR10, RZ ;  /* 0x0000000a0c027c25 */ /* 0x000fc8000f8e00ff */
[C---:B------:R-:W-:Y:S01]  /*0e90*/  IMAD.WIDE.U32 R14, R12.reuse, UR10, R58 ;  /* 0x0000000a0c0e7c25 */ /* 0x040fe2000f8e003a */
[----:B------:R-:W-:Y:S02]  /*0ea0*/  ULOP3.LUT UR6, UR6, 0xfffffff8, URZ, 0xc0, !UPT ;  /* 0xfffffff806067892 */ /* 0x000fe4000f8ec0ff */
[----:B------:R-:W-:Y:S01]  /*0eb0*/  ULOP3.LUT UR7, UR7, 0x7fffffff, URZ, 0xc0, !UPT ;  /* 0x7fffffff07077892 */ /* 0x000fe2000f8ec0ff */
[----:B--2---:R-:W-:-:S04]  /*0ec0*/  IMAD.WIDE.U32 R44, R12, UR10, R16 ;  /* 0x0000000a0c2c7c25 */ /* 0x004fc8000f8e0010 */
[----:B------:R-:W-:Y:S01]  /*0ed0*/  IMAD R16, R12, UR11, R5 ;  /* 0x0000000b0c107c24 */ /* 0x000fe2000f8e0205 */
[----:B---3--:R-:W-:-:S04]  /*0ee0*/  LEA R47, P0, R2, R6, 0x3 ;  /* 0x00000006022f7211 */ /* 0x008fc800078018ff */
[----:B------:R-:W-:Y:S01]  /*0ef0*/  IADD3 R3, PT, PT, R3, R16, RZ ;  /* 0x0000001003037210 */ /* 0x000fe20007ffe0ff */
[----:B----4-:R-:W-:Y:S02]  /*0f00*/  IMAD.WIDE.U32 R42, R12, UR10, R26 ;  /* 0x0000000a0c2a7c25 */ /* 0x010fe4000f8e001a */
[----:B------:R-:W1:Y:S01]  /*0f10*/  LDC.64 R26, c[0x0][0x3e0] ;  /* 0x0000f800ff1a7b82 */ /* 0x000e620000000a00 */
[----:B-----5:R-:W-:-:S07]  /*0f20*/  LEA.HI.X R46, R2, R8, R3, 0x3, P0 ;  /* 0x00000008022e7211 */ /* 0x020fce00000f1c03 */
[----:B------:R-:W1:Y:S01]  /*0f30*/  LDC.64 R8, c[0x0][0x3e8] ;  /* 0x0000fa00ff087b82 */ /* 0x000e620000000a00 */
[----:B------:R-:W-:-:S07]  /*0f40*/  IMAD.WIDE.U32 R40, R12, UR10, R24 ;  /* 0x0000000a0c287c25 */ /* 0x000fce000f8e0018 */
[----:B------:R-:W2:Y:S01]  /*0f50*/  LDC.64 R24, c[0x0][0x3d8] ;  /* 0x0000f600ff187b82 */ /* 0x000ea20000000a00 */
[----:B------:R-:W-:-:S04]  /*0f60*/  IMAD.WIDE.U32 R4, R12, UR10, R18 ;  /* 0x0000000a0c047c25 */ /* 0x000fc8000f8e0012 */
[----:B------:R-:W-:-:S04]  /*0f70*/  IMAD.WIDE.U32 R6, R12, UR10, R60 ;  /* 0x0000000a0c067c25 */ /* 0x000fc8000f8e003c */
[C---:B------:R-:W-:Y:S02]  /*0f80*/  IMAD.IADD R3, R16.reuse, 0x1, R5 ;  /* 0x0000000110037824 */ /* 0x040fe400078e0205 */
[----:B------:R-:W-:Y:S02]  /*0f90*/  IMAD.IADD R5, R16, 0x1, R7 ;  /* 0x0000000110057824 */ /* 0x000fe400078e0207 */
[----:B------:R-:W-:-:S04]  /*0fa0*/  IMAD.WIDE.U32 R12, R12, UR10, R56 ;  /* 0x0000000a0c0c7c25 */ /* 0x000fc8000f8e0038 */
[-C--:B-1----:R-:W-:Y:S02]  /*0fb0*/  IMAD R9, R9, R26.reuse, RZ ;  /* 0x0000001a09097224 */ /* 0x082fe400078e02ff */
[----:B------:R-:W-:Y:S02]  /*0fc0*/  IMAD.IADD R7, R16, 0x1, R15 ;  /* 0x0000000110077824 */ /* 0x000fe400078e020f */
[C---:B------:R-:W-:Y:S02]  /*0fd0*/  IMAD R15, R8.reuse, R27, R9 ;  /* 0x0000001b080f7224 */ /* 0x040fe400078e0209 */
[----:B------:R-:W-:Y:S01]  /*0fe0*/  IMAD.WIDE.U32 R26, R8, R26, RZ ;  /* 0x0000001a081a7225 */ /* 0x000fe200078e00ff */
[----:B------:R-:W-:-:S03]  /*0ff0*/  SHF.L.U64.HI R2, R4, 0x3, R3 ;  /* 0x0000000304027819 */ /* 0x000fc60000010203 */
[C---:B------:R-:W-:Y:S01]  /*1000*/  IMAD.IADD R9, R16.reuse, 0x1, R13 ;  /* 0x0000000110097824 */ /* 0x040fe200078e020d */
[C---:B------:R-:W-:Y:S01]  /*1010*/  IADD3 R41, PT, PT, R16.reuse, R41, RZ ;  /* 0x0000002910297210 */ /* 0x040fe20007ffe0ff */
[C---:B------:R-:W-:Y:S02]  /*1020*/  IMAD.IADD R45, R16.reuse, 0x1, R45 ;  /* 0x00000001102d7824 */ /* 0x040fe400078e022d */
[----:B------:R-:W-:Y:S02]  /*1030*/  IMAD.IADD R43, R16, 0x1, R43 ;  /* 0x00000001102b7824 */ /* 0x000fe400078e022b */
[----:B------:R-:W-:Y:S01]  /*1040*/  IMAD.SHL.U32 R3, R4, 0x8, RZ ;  /* 0x0000000804037824 */ /* 0x000fe200078e00ff */
[C---:B------:R-:W-:Y:S01]  /*1050*/  SHF.L.U64.HI R4, R6.reuse, 0x3, R5 ;  /* 0x0000000306047819 */ /* 0x040fe20000010205 */
[----:B------:R-:W-:Y:S01]  /*1060*/  IMAD.IADD R15, R27, 0x1, R15 ;  /* 0x000000011b0f7824 */ /* 0x000fe200078e020f */
[----:B------:R-:W-:Y:S02]  /*1070*/  SHF.L.U32 R5, R6, 0x3, RZ ;  /* 0x0000000306057819 */ /* 0x000fe400000006ff */
[C---:B------:R-:W-:Y:S01]  /*1080*/  SHF.L.U64.HI R6, R14.reuse, 0x3, R7 ;  /* 0x000000030e067819 */ /* 0x040fe20000010207 */
[----:B------:R-:W-:Y:S01]  /*1090*/  IMAD.SHL.U32 R7, R14, 0x8, RZ ;  /* 0x000000080e077824 */ /* 0x000fe200078e00ff */
[----:B------:R-:W-:Y:S01]  /*10a0*/  SHF.L.U64.HI R8, R12, 0x3, R9 ;  /* 0x000000030c087819 */ /* 0x000fe20000010209 */
[----:B0-----:R-:W-:Y:S01]  /*10b0*/  IMAD.U32 R13, RZ, RZ, UR9 ;  /* 0x00000009ff0d7e24 */ /* 0x001fe2000f8e00ff */
[C---:B------:R-:W-:Y:S01]  /*10c0*/  SHF.L.U64.HI R45, R44.reuse, 0x3, R45 ;  /* 0x000000032c2d7819 */ /* 0x040fe2000001022d */
[----:B------:R-:W-:Y:S01]  /*10d0*/  IMAD.SHL.U32 R44, R44, 0x8, RZ ;  /* 0x000000082c2c7824 */ /* 0x000fe200078e00ff */
[C---:B------:R-:W-:Y:S01]  /*10e0*/  SHF.L.U64.HI R43, R42.reuse, 0x3, R43 ;  /* 0x000000032a2b7819 */ /* 0x040fe2000001022b */
[----:B------:R-:W-:Y:S01]  /*10f0*/  IMAD.SHL.U32 R42, R42, 0x8, RZ ;  /* 0x000000082a2a7824 */ /* 0x000fe200078e00ff */
[C---:B------:R-:W-:Y:S01]  /*1100*/  SHF.L.U64.HI R41, R40.reuse, 0x3, R41 ;  /* 0x0000000328297819 */ /* 0x040fe20000010229 */
[----:B------:R-:W-:Y:S01]  /*1110*/  IMAD.SHL.U32 R40, R40, 0x8, RZ ;  /* 0x0000000828287824 */ /* 0x000fe200078e00ff */
[----:B------:R-:W-:Y:S01]  /*1120*/  SHF.L.U32 R9, R12, 0x3, RZ ;  /* 0x000000030c097819 */ /* 0x000fe200000006ff */
[----:B------:R-:W-:Y:S01]  /*1130*/  IMAD.U32 R12, RZ, RZ, UR8 ;  /* 0x00000008ff0c7e24 */ /* 0x000fe2000f8e00ff */
[C---:B--2---:R-:W-:Y:S01]  /*1140*/  SHF.L.U64.HI R48, R24.reuse, 0x6, R25 ;  /* 0x0000000618307819 */ /* 0x044fe20000010219 */
[----:B------:R-:W-:Y:S01]  /*1150*/  IMAD.MOV.U32 R16, RZ, RZ, R51 ;  /* 0x000000ffff107224 */ /* 0x000fe200078e0033 */
[----:B------:R-:W-:Y:S01]  /*1160*/  SHF.L.U64.HI R14, R24, 0x3, R25 ;  /* 0x00000003180e7819 */ /* 0x000fe20000010219 */
[----:B------:R-:W-:Y:S01]  /*1170*/  IMAD.U32 R18, RZ, RZ, UR6 ;  /* 0x00000006ff127e24 */ /* 0x000fe2000f8e00ff */
[----:B------:R-:W-:Y:S01]  /*1180*/  SHF.L.U64.HI R15, R26, 0x6, R15 ;  /* 0x000000061a0f7819 */ /* 0x000fe2000001020f */
[----:B------:R-:W-:Y:S01]  /*1190*/  IMAD.U32 R19, RZ, RZ, UR7 ;  /* 0x00000007ff137e24 */ /* 0x000fe2000f8e00ff */
[----:B------:R-:W-:-:S07]  /*11a0*/  MOV R17, R50 ;  /* 0x0000003200117202 */ /* 0x000fce0000000f00 */
.L_x_55:
[----:B0-----:R-:W0:Y:S01]  /*11b0*/  LDCU.128 UR8, c[0x0][0x390] ;  /* 0x00007200ff0877ac */ /* 0x001e220008000c00 */
[----:B------:R-:W-:Y:S02]  /*11c0*/  LOP3.LUT R25, R0, R16, RZ, 0xfc, !PT ;  /* 0x0000001000197212 */ /* 0x000fe400078efcff */
[----:B------:R-:W-:Y:S02]  /*11d0*/  CS2R R28, SRZ ;  /* 0x00000000001c7805 */ /* 0x000fe4000001ff00 */
[----:B------:R-:W-:Y:S01]  /*11e0*/  CS2R R34, SRZ ;  /* 0x0000000000227805 */ /* 0x000fe2000001ff00 */
[----:B------:R-:W1:Y:S01]  /*11f0*/  LDC.64 R36, c[0x0][0x3e8] ;  /* 0x0000fa00ff247b82 */ /* 0x000e620000000a00 */
[----:B0-----:R-:W-:Y:S02]  /*1200*/  ISETP.GE.U32.AND P1, PT, R17, UR10, PT ;  /* 0x0000000a11007c0c */ /* 0x001fe4000bf26070 */
[----:B------:R-:W-:Y:S02]  /*1210*/  ISETP.GE.U32.AND P0, PT, R22, UR8, PT ;  /* 0x0000000816007c0c */ /* 0x000fe4000bf06070 */
[----:B------:R-:W-:-:S04]  /*1220*/  ISETP.GE.AND.EX P1, PT, R16, UR11, PT, P1 ;  /* 0x0000000b10007c0c */ /* 0x000fc8000bf26310 */
[----:B------:R-:W-:-:S04]  /*1230*/  ISETP.GE.OR.EX P1, PT, R0, UR9, P1, P0 ;  /* 0x0000000900007c0c */ /* 0x000fc80008f26700 */
[----:B------:R-:W-:-:S13]  /*1240*/  ISETP.LT.OR P1, PT, R25, RZ, P1 ;  /* 0x000000ff1900720c */ /* 0x000fda0000f21670 */
[----:B------:R-:W-:-:S04]  /*1250*/  @!P1 IADD3 R30, P2, PT, R12, R47, RZ ;  /* 0x0000002f0c1e9210 */ /* 0x000fc80007f5e0ff */
[----:B------:R-:W-:-:S05]  /*1260*/  @!P1 IADD3.X R31, PT, PT, R13, R46, RZ, P2, !PT ;  /* 0x0000002e0d1f9210 */ /* 0x000fca00017fe4ff */
[----:B------:R0:W2:Y:S02]  /*1270*/  @!P1 LDG.E.64 R28, desc[UR16][R30.64] ;  /* 0x000000101e1c9981 */ /* 0x0000a4000c1e1b00 */
[----:B0-----:R-:W0:Y:S02]  /*1280*/  LDC.64 R30, c[0x0][0x3d8] ;  /* 0x0000f600ff1e7b82 */ /* 0x001e240000000a00 */
[----:B0-----:R-:W-:-:S04]  /*1290*/  IADD3 R25, P2, PT, R17, R30, RZ ;  /* 0x0000001e11197210 */ /* 0x001fc80007f5e0ff */
[----:B------:R-:W-:Y:S01]  /*12a0*/  ISETP.GE.U32.AND P1, PT, R25, UR10, PT ;  /* 0x0000000a19007c0c */ /* 0x000fe2000bf26070 */
[----:B------:R-:W-:-:S05]  /*12b0*/  IMAD.X R25, R16, 0x1, R31, P2 ;  /* 0x0000000110197824 */ /* 0x000fca00010e061f */
[----:B------:R-:W-:Y:S02]  /*12c0*/  ISETP.GE.AND.EX P1, PT, R25, UR11, PT, P1 ;  /* 0x0000000b19007c0c */ /* 0x000fe4000bf26310 */
[C---:B------:R-:W-:Y:S02]  /*12d0*/  LOP3.LUT R25, R0.reuse, R25, RZ, 0xfc, !PT ;  /* 0x0000001900197212 */ /* 0x040fe400078efcff */
[----:B------:R-:W-:-:S04]  /*12e0*/  ISETP.GE.OR.EX P1, PT, R0, UR9, P1, P0 ;  /* 0x0000000900007c0c */ /* 0x000fc80008f26700 */
[----:B------:R-:W-:-:S13]  /*12f0*/  ISETP.LT.OR P1, PT, R25, RZ, P1 ;  /* 0x000000ff1900720c */ /* 0x000fda0000f21670 */
[----:B------:R-:W-:-:S05]  /*1300*/  @!P1 IADD3 R32, P2, PT, R12, R44, RZ ;  /* 0x0000002c0c209210 */ /* 0x000fca0007f5e0ff */
[----:B------:R-:W-:Y:S01]  /*1310*/  @!P1 IMAD.X R33, R13, 0x1, R45, P2 ;  /* 0x000000010d219824 */ /* 0x000fe200010e062d */
[----:B--2---:R0:W-:Y:S04]  /*1320*/  STG.E.64 desc[UR16][R10.64], R28 ;  /* 0x0000001c0a007986 */ /* 0x0041e8000c101b10 */
[----:B------:R2:W3:Y:S01]  /*1330*/  @!P1 LDG.E.64 R34, desc[UR16][R32.64] ;  /* 0x0000001020229981 */ /* 0x0004e2000c1e1b00 */
[----:B------:R-:W-:-:S04]  /*1340*/  LEA R25, P2, R30, R17, 0x1 ;  /* 0x000000111e197211 */ /* 0x000fc800078408ff */
[----:B------:R-:W-:Y:S02]  /*1350*/  ISETP.GE.U32.AND P1, PT, R25, UR10, PT ;  /* 0x0000000a19007c0c */ /* 0x000fe4000bf26070 */
[----:B------:R-:W-:Y:S01]  /*1360*/  LEA.HI.X R25, R30, R16, R31, 0x1, P2 ;  /* 0x000000101e197211 */ /* 0x000fe200010f0c1f */
[----:B--2---:R-:W1:Y:S03]  /*1370*/  LDC.64 R32, c[0x0][0x3e0] ;  /* 0x0000f800ff207b82 */ /* 0x004e660000000a00 */
[----:B------:R-:W-:Y:S02]  /*1380*/  ISETP.GE.AND.EX P1, PT, R25, UR11, PT, P1 ;  /* 0x0000000b19007c0c */ /* 0x000fe4000bf26310 */
[C---:B------:R-:W-:Y:S02]  /*1390*/  LOP3.LUT R25, R0.reuse, R25, RZ, 0xfc, !PT ;  /* 0x0000001900197212 */ /* 0x040fe400078efcff */
[----:B------:R-:W-:-:S04]  /*13a0*/  ISETP.GE.OR.EX P1, PT, R0, UR9, P1, P0 ;  /* 0x0000000900007c0c */ /* 0x000fc80008f26700 */
[----:B------:R-:W-:Y:S01]  /*13b0*/  ISETP.LT.OR P1, PT, R25, RZ, P1 ;  /* 0x000000ff1900720c */ /* 0x000fe20000f21670 */
[-C--:B-1----:R-:W-:Y:S02]  /*13c0*/  IMAD R37, R37, R32.reuse, RZ ;  /* 0x0000002025257224 */ /* 0x082fe400078e02ff */
[----:B0-----:R-:W-:-:S04]  /*13d0*/  IMAD.WIDE.U32 R28, R36, R32, RZ ;  /* 0x00000020241c7225 */ /* 0x001fc800078e00ff */
[----:B------:R-:W-:Y:S01]  /*13e0*/  IMAD R25, R36, R33, R37 ;  /* 0x0000002124197224 */ /* 0x000fe200078e0225 */
[----:B------:R-:W-:-:S03]  /*13f0*/  LEA R36, P2, R28, R10, 0x3 ;  /* 0x0000000a1c247211 */ /* 0x000fc600078418ff */
[----:B------:R-:W-:-:S05]  /*1400*/  IMAD.IADD R25, R29, 0x1, R25 ;  /* 0x000000011d197824 */ /* 0x000fca00078e0219 */
[----:B------:R-:W-:Y:S02]  /*1410*/  LEA.HI.X R37, R28, R11, R25, 0x3, P2 ;  /* 0x0000000b1c257211 */ /* 0x000fe400010f1c19 */
[----:B------:R-:W-:-:S04]  /*1420*/  @!P1 IADD3 R32, P2, PT, R12, R42, RZ ;  /* 0x0000002a0c209210 */ /* 0x000fc80007f5e0ff */
[----:B------:R-:W-:Y:S01]  /*1430*/  @!P1 IADD3.X R33, PT, PT, R13, R43, RZ, P2, !PT ;  /* 0x0000002b0d219210 */ /* 0x000fe200017fe4ff */
[----:B---3--:R0:W-:Y:S02]  /*1440*/  STG.E.64 desc[UR16][R36.64], R34 ;  /* 0x0000002224007986 */ /* 0x0081e4000c101b10 */
[----:B0-----:R-:W-:-:S06]  /*1450*/  CS2R R36, SRZ ;  /* 0x0000000000247805 */ /* 0x001fcc000001ff00 */
[----:B------:R0:W2:Y:S01]  /*1460*/  @!P1 LDG.E.64 R36, desc[UR16][R32.64] ;  /* 0x0000001020249981 */ /* 0x0000a2000c1e1b00 */
[----:B------:R-:W-:Y:S01]  /*1470*/  IMAD R29, R31, 0x3, RZ ;  /* 0x000000031f1d7824 */ /* 0x000fe200078e02ff */
[----:B------:R-:W-:-:S04]  /*1480*/  LEA R38, P2, R28, R10, 0x4 ;  /* 0x0000000a1c267211 */ /* 0x000fc800078420ff */
[----:B------:R-:W-:Y:S01]  /*1490*/  LEA.HI.X R39, R28, R11, R25, 0x4, P2 ;  /* 0x0000000b1c277211 */ /* 0x000fe200010f2419 */
[----:B0-----:R-:W-:Y:S02]  /*14a0*/  IMAD.MOV.U32 R32, RZ, RZ, R17 ;  /* 0x000000ffff207224 */ /* 0x001fe400078e0011 */
[----:B------:R-:W-:Y:S02]  /*14b0*/  IMAD.MOV.U32 R33, RZ, RZ, R16 ;  /* 0x000000ffff217224 */ /* 0x000fe400078e0010 */
[----:B------:R-:W-:-:S04]  /*14c0*/  IMAD.WIDE.U32 R34, R30, 0x3, R32 ;  /* 0x000000031e227825 */ /* 0x000fc800078e0020 */
[----:B------:R-:W-:Y:S01]  /*14d0*/  IMAD.IADD R29, R29, 0x1, R35 ;  /* 0x000000011d1d7824 */ /* 0x000fe200078e0223 */
[----:B------:R-:W-:-:S04]  /*14e0*/  ISETP.GE.U32.AND P1, PT, R34, UR10, PT ;  /* 0x0000000a22007c0c */ /* 0x000fc8000bf26070 */
[----:B------:R-:W-:Y:S02]  /*14f0*/  ISETP.GE.AND.EX P1, PT, R29, UR11, PT, P1 ;  /* 0x0000000b1d007c0c */ /* 0x000fe4000bf26310 */
[C---:B------:R-:W-:Y:S02]  /*1500*/  LOP3.LUT R29, R0.reuse, R29, RZ, 0xfc, !PT ;  /* 0x0000001d001d7212 */ /* 0x040fe400078efcff */
[----:B------:R-:W-:-:S04]  /*1510*/  ISETP.GE.OR.EX P1, PT, R0, UR9, P1, P0 ;  /* 0x0000000900007c0c */ /* 0x000fc80008f26700 */
[----:B------:R-:W-:-:S13]  /*1520*/  ISETP.LT.OR P1, PT, R29, RZ, P1 ;  /* 0x000000ff1d00720c */ /* 0x000fda0000f21670 */
[----:B------:R-:W-:-:S04]  /*1530*/  @!P1 IADD3 R34, P2, PT, R12, R40, RZ ;  /* 0x000000280c229210 */ /* 0x000fc80007f5e0ff */
[----:B------:R-:W-:Y:S01]  /*1540*/  @!P1 IADD3.X R35, PT, PT, R13, R41, RZ, P2, !PT ;  /* 0x000000290d239210 */ /* 0x000fe200017fe4ff */
[----:B--2---:R0:W-:Y:S02]  /*1550*/  STG.E.64 desc[UR16][R38.64], R36 ;  /* 0x0000002426007986 */ /* 0x0041e4000c101b10 */
[----:B0-----:R-:W-:-:S06]  /*1560*/  CS2R R36, SRZ ;  /* 0x0000000000247805 */ /* 0x001fcc000001ff00 */
[----:B------:R0:W2:Y:S01]  /*1570*/  @!P1 LDG.E.64 R36, desc[UR16][R34.64] ;  /* 0x0000001022249981 */ /* 0x0000a2000c1e1b00 */
        /* <DEDUP_REMOVED lines=12> */
[----:B--2---:R0:W-:Y:S02]  /*1640*/  STG.E.64 desc[UR16][R38.64], R36 ;  /* 0x0000002426007986 */ /* 0x0041e4000c101b10 */
[----:B0-----:R-:W-:-:S06]  /*1650*/  CS2R R36, SRZ ;  /* 0x0000000000247805 */ /* 0x001fcc000001ff00 */
[----:B------:R0:W2:Y:S01]  /*1660*/  @!P1 LDG.E.64 R36, desc[UR16][R34.64] ;  /* 0x0000001022249981 */ /* 0x0000a2000c1e1b00 */
[----:B------:R-:W-:Y:S01]  /*1670*/  IMAD R29, R31, 0x5, RZ ;  /* 0x000000051f1d7824 */ /* 0x000fe200078e02ff */
[----:B------:R-:W-:-:S04]  /*1680*/  LEA R38, P2, R28, R10, 0x5 ;  /* 0x0000000a1c267211 */ /* 0x000fc800078428ff */
[----:B------:R-:W-:Y:S01]  /*1690*/  LEA.HI.X R39, R28, R11, R25, 0x5, P2 ;  /* 0x0000000b1c277211 */ /* 0x000fe200010f2c19 */
[----:B0-----:R-:W-:-:S04]  /*16a0*/  IMAD.WIDE.U32 R34, R30, 0x5, R32 ;  /* 0x000000051e227825 */ /* 0x001fc800078e0020 */
        /* <DEDUP_REMOVED lines=11> */
[----:B------:R-:W-:Y:S02]  /*1760*/  IMAD R29, R31, 0x6, RZ ;  /* 0x000000061f1d7824 */ /* 0x000fe400078e02ff */
[----:B0-----:R-:W-:-:S04]  /*1770*/  IMAD.WIDE.U32 R34, R30, 0x6, R32 ;  /* 0x000000061e227825 */ /* 0x001fc800078e0020 */
        /* <DEDUP_REMOVED lines=9> */
[----:B------:R-:W-:-:S05]  /*1810*/  @!P1 IADD3 R38, P2, PT, R12, R7, RZ ;  /* 0x000000070c269210 */ /* 0x000fca0007f5e0ff */
[----:B------:R-:W-:Y:S01]  /*1820*/  @!P1 IMAD.X R39, R13, 0x1, R6, P2 ;  /* 0x000000010d279824 */ /* 0x000fe200010e0606 */
[----:B--2---:R0:W-:Y:S02]  /*1830*/  STG.E.64 desc[UR16][R34.64], R36 ;  /* 0x0000002422007986 */ /* 0x0041e4000c101b10 */
[----:B0-----:R-:W-:-:S06]  /*1840*/  CS2R R34, SRZ ;  /* 0x0000000000227805 */ /* 0x001fcc000001ff00 */
[----:B------:R-:W2:Y:S01]  /*1850*/  @!P1 LDG.E.64 R34, desc[UR16][R38.64] ;  /* 0x0000001026229981 */ /* 0x000ea2000c1e1b00 */
[----:B------:R-:W-:-:S04]  /*1860*/  IMAD.WIDE.U32 R32, R30, 0x7, R32 ;  /* 0x000000071e207825 */ /* 0x000fc800078e0020 */
[----:B------:R-:W-:Y:S01]  /*1870*/  IMAD R31, R31, 0x7, RZ ;  /* 0x000000071f1f7824 */ /* 0x000fe200078e02ff */
[----:B------:R-:W-:Y:S01]  /*1880*/  ISETP.GE.U32.AND P1, PT, R32, UR10, PT ;  /* 0x0000000a20007c0c */ /* 0x000fe2000bf26070 */
[----:B------:R-:W-:-:S03]  /*1890*/  IMAD.WIDE.U32 R36, R28, 0x30, R10 ;  /* 0x000000301c247825 */ /* 0x000fc600078e000a */
[----:B------:R-:W-:Y:S01]  /*18a0*/  IADD3 R31, PT, PT, R31, R33, RZ ;  /* 0x000000211f1f7210 */ /* 0x000fe20007ffe0ff */
[----:B------:R-:W-:Y:S01]  /*18b0*/  IMAD R29, R25, 0x30, RZ ;  /* 0x00000030191d7824 */ /* 0x000fe200078e02ff */
[----:B------:R-:W-:Y:S02]  /*18c0*/  CS2R R32, SRZ ;  /* 0x0000000000207805 */ /* 0x000fe4000001ff00 */
[----:B------:R-:W-:Y:S01]  /*18d0*/  ISETP.GE.AND.EX P1, PT, R31, UR11, PT, P1 ;  /* 0x0000000b1f007c0c */ /* 0x000fe2000bf26310 */
[----:B------:R-:W-:Y:S01]  /*18e0*/  IMAD.IADD R37, R37, 0x1, R29 ;  /* 0x0000000125257824 */ /* 0x000fe200078e021d */
[C---:B------:R-:W-:Y:S02]  /*18f0*/  LOP3.LUT R31, R0.reuse, R31, RZ, 0xfc, !PT ;  /* 0x0000001f001f7212 */ /* 0x040fe400078efcff */
[----:B------:R-:W-:-:S04]  /*1900*/  ISETP.GE.OR.EX P1, PT, R0, UR9, P1, P0 ;  /* 0x0000000900007c0c */ /* 0x000fc80008f26700 */
[----:B------:R-:W-:-:S13]  /*1910*/  ISETP.LT.OR P1, PT, R31, RZ, P1 ;  /* 0x000000ff1f00720c */ /* 0x000fda0000f21670 */
[----:B------:R-:W-:-:S05]  /*1920*/  @!P1 IADD3 R30, P0, PT, R12, R9, RZ ;  /* 0x000000090c1e9210 */ /* 0x000fca0007f1e0ff */
[----:B------:R-:W-:Y:S01]  /*1930*/  @!P1 IMAD.X R31, R13, 0x1, R8, P0 ;  /* 0x000000010d1f9824 */ /* 0x000fe200000e0608 */
[----:B--2---:R0:W-:Y:S04]  /*1940*/  STG.E.64 desc[UR16][R36.64], R34 ;  /* 0x0000002224007986 */ /* 0x0041e8000c101b10 */
[----:B------:R-:W2:Y:S01]  /*1950*/  @!P1 LDG.E.64 R32, desc[UR16][R30.64] ;  /* 0x000000101e209981 */ /* 0x000ea2000c1e1b00 */
[----:B------:R-:W-:Y:S01]  /*1960*/  IMAD.WIDE.U32 R28, R28, 0x38, R10 ;  /* 0x000000381c1c7825 */ /* 0x000fe200078e000a */
[----:B------:R-:W-:Y:S02]  /*1970*/  IADD3 R18, P0, PT, R18, -0x8, RZ ;  /* 0xfffffff812127810 */ /* 0x000fe40007f1e0ff */
[----:B------:R-:W-:Y:S01]  /*1980*/  LEA R10, P3, R26, R10, 0x6 ;  /* 0x0000000a1a0a7211 */ /* 0x000fe200078630ff */
[----:B------:R-:W-:Y:S01]  /*1990*/  IMAD R25, R25, 0x38, RZ ;  /* 0x0000003819197824 */ /* 0x000fe200078e02ff */
[----:B------:R-:W-:-:S02]  /*19a0*/  IADD3.X R19, PT, PT, R19, -0x1, RZ, P0, !PT ;  /* 0xffffffff13137810 */ /* 0x000fc400007fe4ff */
[----:B------:R-:W-:Y:S01]  /*19b0*/  ISETP.NE.U32.AND P0, PT, R18, RZ, PT ;  /* 0x000000ff1200720c */ /* 0x000fe20003f05070 */
[----:B------:R-:W-:Y:S01]  /*19c0*/  IMAD.IADD R29, R29, 0x1, R25 ;  /* 0x000000011d1d7824 */ /* 0x000fe200078e0219 */
[C---:B------:R-:W-:Y:S01]  /*19d0*/  LEA R12, P1, R24.reuse, R12, 0x6 ;  /* 0x0000000c180c7211 */ /* 0x040fe200078230ff */
[----:B------:R-:W-:Y:S01]  /*19e0*/  IMAD.X R11, R11, 0x1, R15, P3 ;  /* 0x000000010b0b7824 */ /* 0x000fe200018e060f */
[----:B------:R-:W-:Y:S02]  /*19f0*/  ISETP.NE.AND.EX P0, PT, R19, RZ, PT, P0 ;  /* 0x000000ff1300720c */ /* 0x000fe40003f05300 */
[----:B------:R-:W-:Y:S01]  /*1a00*/  LEA R17, P2, R24, R17, 0x3 ;  /* 0x0000001118117211 */ /* 0x000fe200078418ff */
[----:B------:R-:W-:-:S03]  /*1a10*/  IMAD.X R13, R13, 0x1, R48, P1 ;  /* 0x000000010d0d7824 */ /* 0x000fc600008e0630 */
[----:B------:R-:W-:Y:S01]  /*1a20*/  IADD3.X R16, PT, PT, R16, R14, RZ, P2, !PT ;  /* 0x0000000e10107210 */ /* 0x000fe200017fe4ff */
[----:B--2---:R0:W-:Y:S06]  /*1a30*/  STG.E.64 desc[UR16][R28.64], R32 ;  /* 0x000000201c007986 */ /* 0x0041ec000c101b10 */
[----:B------:R-:W-:Y:S05]  /*1a40*/  @P0 BRA `(.L_x_55) ;  /* 0xfffffff400d80947 */ /* 0x000fea000383ffff */
[----:B------:R-:W1:Y:S02]  /*1a50*/  LDCU.64 UR6, c[0x0][0x3a8] ;  /* 0x00007500ff0677ac */ /* 0x000e640008000a00 */
[----:B-1----:R-:W-:Y:S02]  /*1a60*/  ULOP3.LUT UR6, UR6, 0xfffffff8, URZ, 0xc0, !UPT ;  /* 0xfffffff806067892 */ /* 0x002fe4000f8ec0ff */
[----:B------:R-:W-:-:S04]  /*1a70*/  ULOP3.LUT UR7, UR7, 0x7fffffff, URZ, 0xc0, !UPT ;  /* 0x7fffffff07077892 */ /* 0x000fc8000f8ec0ff */
[----:B------:R-:W-:Y:S02]  /*1a80*/  IMAD.U32 R15, RZ, RZ, UR6 ;  /* 0x00000006ff0f7e24 */ /* 0x000fe4000f8e00ff */
[----:B------:R-:W-:-:S07]  /*1a90*/  MOV R14, UR7 ;  /* 0x00000007000e7c02 */ /* 0x000fce0008000f00 */
.L_x_54:
        /* <DEDUP_REMOVED lines=13> */
[----:B------:R-:W2:Y:S01]  /*1b70*/  LDC.64 R12, c[0x0][0x3e0] ;  /* 0x0000f800ff0c7b82 */ /* 0x000ea20000000a00 */
[----:B------:R-:W3:Y:S07]  /*1b80*/  LDCU.128 UR12, c[0x0][0x390] ;  /* 0x00007200ff0c77ac */ /* 0x000eee0008000c00 */
[----:B------:R-:W2:Y:S01]  /*1b90*/  LDC.64 R18, c[0x0][0x3e8] ;  /* 0x0000fa00ff127b82 */ /* 0x000ea20000000a00 */
[----:B-1----:R-:W-:-:S02]  /*1ba0*/  IMAD R4, R14, UR10, RZ ;  /* 0x0000000a0e047c24 */ /* 0x002fc4000f8e02ff */
[----:B------:R-:W-:Y:S01]  /*1bb0*/  IMAD.WIDE.U32 R2, R15, UR10, R50 ;  /* 0x0000000a0f027c25 */ /* 0x000fe2000f8e0032 */
[----:B---3--:R-:W-:-:S03]  /*1bc0*/  ISETP.GE.U32.AND P0, PT, R22, UR12, PT ;  /* 0x0000000c16007c0c */ /* 0x008fc6000bf06070 */
[----:B------:R-:W-:Y:S01]  /*1bd0*/  IMAD R5, R15, UR11, R4 ;  /* 0x0000000b0f057c24 */ /* 0x000fe2000f8e0204 */
[----:B------:R-:W-:-:S03]  /*1be0*/  ISETP.GE.U32.AND P1, PT, R2, UR14, PT ;  /* 0x0000000e02007c0c */ /* 0x000fc6000bf26070 */
[----:B------:R-:W-:-:S05]  /*1bf0*/  IMAD.IADD R3, R3, 0x1, R5 ;  /* 0x0000000103037824 */ /* 0x000fca00078e0205 */
[----:B------:R-:W-:Y:S02]  /*1c00*/  ISETP.GE.AND.EX P1, PT, R3, UR15, PT, P1 ;  /* 0x0000000f03007c0c */ /* 0x000fe4000bf26310 */
[C---:B------:R-:W-:Y:S02]  /*1c10*/  LOP3.LUT R4, R0.reuse, R3, RZ, 0xfc, !PT ;  /* 0x0000000300047212 */ /* 0x040fe400078efcff */
[----:B------:R-:W-:-:S04]  /*1c20*/  ISETP.GE.OR.EX P1, PT, R0, UR13, P1, P0 ;  /* 0x0000000d00007c0c */ /* 0x000fc80008f26700 */
[----:B------:R-:W-:-:S13]  /*1c30*/  ISETP.LT.OR P1, PT, R4, RZ, P1 ;  /* 0x000000ff0400720c */ /* 0x000fda0000f21670 */
[----:B------:R-:W1:Y:S01]  /*1c40*/  @!P1 LDC.64 R4, c[0x0][0x388] ;  /* 0x0000e200ff049b82 */ /* 0x000e620000000a00 */
[----:B------:R-:W-:Y:S02]  /*1c50*/  @!P1 IMAD R9, R21, UR12, RZ ;  /* 0x0000000c15099c24 */ /* 0x000fe4000f8e02ff */
[----:B------:R-:W-:Y:S02]  /*1c60*/  @!P1 IMAD.MOV.U32 R6, RZ, RZ, R22 ;  /* 0x000000ffff069224 */ /* 0x000fe400078e0016 */
[----:B------:R-:W-:Y:S02]  /*1c70*/  @!P1 IMAD.MOV.U32 R7, RZ, RZ, R0 ;  /* 0x000000ffff079224 */ /* 0x000fe400078e0000 */
[C---:B------:R-:W-:Y:S02]  /*1c80*/  @!P1 IMAD R9, R20.reuse, UR13, R9 ;  /* 0x0000000d14099c24 */ /* 0x040fe4000f8e0209 */
[----:B------:R-:W-:-:S05]  /*1c90*/  @!P1 IMAD.WIDE.U32 R6, R20, UR12, R6 ;  /* 0x0000000c14069c25 */ /* 0x000fca000f8e0006 */
[----:B------:R-:W-:-:S05]  /*1ca0*/  @!P1 IADD3 R9, PT, PT, R7, R9, RZ ;  /* 0x0000000907099210 */ /* 0x000fca0007ffe0ff */
[----:B------:R-:W-:Y:S02]  /*1cb0*/  @!P1 IMAD R7, R9, UR14, RZ ;  /* 0x0000000e09079c24 */ /* 0x000fe4000f8e02ff */
[----:B------:R-:W-:-:S04]  /*1cc0*/  @!P1 IMAD.WIDE.U32 R8, R6, UR14, R2 ;  /* 0x0000000e06089c25 */ /* 0x000fc8000f8e0002 */
[----:B------:R-:W-:Y:S01]  /*1cd0*/  @!P1 IMAD R7, R6, UR15, R7 ;  /* 0x0000000f06079c24 */ /* 0x000fe2000f8e0207 */
[----:B-1----:R-:W-:-:S03]  /*1ce0*/  @!P1 LEA R6, P2, R8, R4, 0x3 ;  /* 0x0000000408069211 */ /* 0x002fc600078418ff */
[----:B------:R-:W-:-:S05]  /*1cf0*/  @!P1 IMAD.IADD R4, R7, 0x1, R9 ;  /* 0x0000000107049824 */ /* 0x000fca00078e0209 */
[----:B------:R-:W-:Y:S02]  /*1d00*/  @!P1 LEA.HI.X R7, R8, R5, R4, 0x3, P2 ;  /* 0x0000000508079211 */ /* 0x000fe400010f1c04 */
[----:B------:R-:W-:-:S06]  /*1d10*/  CS2R R4, SRZ ;  /* 0x0000000000047805 */ /* 0x000fcc000001ff00 */
[----:B------:R1:W3:Y:S01]  /*1d20*/  @!P1 LDG.E.64 R4, desc[UR16][R6.64] ;  /* 0x0000001006049981 */ /* 0x0002e2000c1e1b00 */
        /* <DEDUP_REMOVED lines=8> */
[----:B------:R-:W-:Y:S02]  /*1db0*/  @!P1 IMAD R9, R21, UR12, RZ ;  /* 0x0000000c15099c24 */ /* 0x000fe4000f8e02ff */
[----:B-1----:R-:W-:Y:S02]  /*1dc0*/  @!P1 IMAD.MOV.U32 R6, RZ, RZ, R22 ;  /* 0x000000ffff069224 */ /* 0x002fe400078e0016 */
[----:B------:R-:W-:Y:S02]  /*1dd0*/  @!P1 IMAD.MOV.U32 R7, RZ, RZ, R0 ;  /* 0x000000ffff079224 */ /* 0x000fe400078e0000 */
[C---:B------:R-:W-:Y:S02]  /*1de0*/  @!P1 IMAD R9, R20.reuse, UR13, R9 ;  /* 0x0000000d14099c24 */ /* 0x040fe4000f8e0209 */
[----:B------:R-:W-:-:S05]  /*1df0*/  @!P1 IMAD.WIDE.U32 R6, R20, UR12, R6 ;  /* 0x0000000c14069c25 */ /* 0x000fca000f8e0006 */
[----:B------:R-:W-:-:S05]  /*1e00*/  @!P1 IADD3 R9, PT, PT, R7, R9, RZ ;  /* 0x0000000907099210 */ /* 0x000fca0007ffe0ff */
[----:B------:R-:W-:Y:S02]  /*1e10*/  @!P1 IMAD R7, R9, UR14, RZ ;  /* 0x0000000e09079c24 */ /* 0x000fe4000f8e02ff */
[----:B------:R-:W-:-:S04]  /*1e20*/  @!P1 IMAD.WIDE.U32 R8, R6, UR14, R2 ;  /* 0x0000000e06089c25 */ /* 0x000fc8000f8e0002 */
[----:B------:R-:W-:Y:S01]  /*1e30*/  @!P1 IMAD R7, R6, UR15, R7 ;  /* 0x0000000f06079c24 */ /* 0x000fe2000f8e0207 */
[----:B----4-:R-:W-:-:S03]  /*1e40*/  @!P1 LEA R16, P2, R8, R16, 0x3 ;  /* 0x0000001008109211 */ /* 0x010fc600078418ff */
[----:B------:R-:W-:-:S05]  /*1e50*/  @!P1 IMAD.IADD R6, R7, 0x1, R9 ;  /* 0x0000000107069824 */ /* 0x000fca00078e0209 */
[----:B------:R-:W-:Y:S02]  /*1e60*/  @!P1 LEA.HI.X R17, R8, R17, R6, 0x3, P2 ;  /* 0x0000001108119211 */ /* 0x000fe400010f1c06 */
[----:B------:R-:W-:Y:S01]  /*1e70*/  CS2R R6, SRZ ;  /* 0x0000000000067805 */ /* 0x000fe2000001ff00 */
[----:B---3--:R1:W-:Y:S05]  /*1e80*/  STG.E.64 desc[UR16][R10.64], R4 ;  /* 0x000000040a007986 */ /* 0x0083ea000c101b10 */
[----:B------:R3:W4:Y:S01]  /*1e90*/  @!P1 LDG.E.64 R6, desc[UR16][R16.64] ;  /* 0x0000001010069981 */ /* 0x000722000c1e1b00 */
[----:B------:R-:W-:Y:S01]  /*1ea0*/  IADD3 R2, P2, PT, R2, UR10, RZ ;  /* 0x0000000a02027c10 */ /* 0x000fe2000ff5e0ff */
[----:B--2---:R-:W-:-:S03]  /*1eb0*/  IMAD R19, R19, R12, RZ ;  /* 0x0000000c13137224 */ /* 0x004fc600078e02ff */
[----:B------:R-:W-:Y:S01]  /*1ec0*/  ISETP.GE.U32.AND P1, PT, R2, UR14, PT ;  /* 0x0000000e02007c0c */ /* 0x000fe2000bf26070 */
[----:B------:R-:W-:Y:S01]  /*1ed0*/  IMAD R19, R18, R13, R19 ;  /* 0x0000000d12137224 */ /* 0x000fe200078e0213 */
[----:B------:R-:W-:-:S04]  /*1ee0*/  IADD3.X R3, PT, PT, R3, UR11, RZ, P2, !PT ;  /* 0x0000000b03037c10 */ /* 0x000fc800097fe4ff */
[----:B------:R-:W-:Y:S02]  /*1ef0*/  ISETP.GE.AND.EX P1, PT, R3, UR15, PT, P1 ;  /* 0x0000000f03007c0c */ /* 0x000fe4000bf26310 */
[C---:B------:R-:W-:Y:S02]  /*1f00*/  LOP3.LUT R8, R0.reuse, R3, RZ, 0xfc, !PT ;  /* 0x0000000300087212 */ /* 0x040fe400078efcff */
[----:B------:R-:W-:-:S04]  /*1f10*/  ISETP.GE.OR.EX P1, PT, R0, UR13, P1, P0 ;  /* 0x0000000d00007c0c */ /* 0x000fc80008f26700 */
[----:B------:R-:W-:-:S13]  /*1f20*/  ISETP.LT.OR P1, PT, R8, RZ, P1 ;  /* 0x000000ff0800720c */ /* 0x000fda0000f21670 */
[----:B------:R-:W2:Y:S01]  /*1f30*/  @!P1 LDC.64 R8, c[0x0][0x388] ;  /* 0x0000e200ff089b82 */ /* 0x000ea20000000a00 */
[----:B------:R-:W-:Y:S02]  /*1f40*/  @!P1 IMAD R25, R21, UR12, RZ ;  /* 0x0000000c15199c24 */ /* 0x000fe4000f8e02ff */
[----:B-1----:R-:W-:Y:S02]  /*1f50*/  @!P1 IMAD.MOV.U32 R4, RZ, RZ, R22 ;  /* 0x000000ffff049224 */ /* 0x002fe400078e0016 */
[----:B------:R-:W-:Y:S02]  /*1f60*/  @!P1 IMAD.MOV.U32 R5, RZ, RZ, R0 ;  /* 0x000000ffff059224 */ /* 0x000fe400078e0000 */
[C---:B------:R-:W-:Y:S02]  /*1f70*/  @!P1 IMAD R25, R20.reuse, UR13, R25 ;  /* 0x0000000d14199c24 */ /* 0x040fe4000f8e0219 */
[----:B---3--:R-:W-:-:S04]  /*1f80*/  @!P1 IMAD.WIDE.U32 R16, R20, UR12, R4 ;  /* 0x0000000c14109c25 */ /* 0x008fc8000f8e0004 */
[----:B------:R-:W-:Y:S01]  /*1f90*/  IMAD.WIDE.U32 R4, R18, R12, RZ ;  /* 0x0000000c12047225 */ /* 0x000fe200078e00ff */
[----:B------:R-:W-:-:S03]  /*1fa0*/  @!P1 IADD3 R25, PT, PT, R17, R25, RZ ;  /* 0x0000001911199210 */ /* 0x000fc60007ffe0ff */
[----:B------:R-:W-:Y:S01]  /*1fb0*/  @!P1 IMAD.WIDE.U32 R12, R16, UR14, R2 ;  /* 0x0000000e100c9c25 */ /* 0x000fe2000f8e0002 */
[----:B------:R-:W-:-:S03]  /*1fc0*/  LEA R10, P2, R4, R10, 0x3 ;  /* 0x0000000a040a7211 */ /* 0x000fc600078418ff */
[----:B------:R-:W-:Y:S02]  /*1fd0*/  @!P1 IMAD R25, R25, UR14, RZ ;  /* 0x0000000e19199c24 */ /* 0x000fe4000f8e02ff */
[----:B------:R-:W-:Y:S01]  /*1fe0*/  IMAD.IADD R5, R5, 0x1, R19 ;  /* 0x0000000105057824 */ /* 0x000fe200078e0213 */
[----:B--2---:R-:W-:Y:S01]  /*1ff0*/  @!P1 LEA R8, P3, R12, R8, 0x3 ;  /* 0x000000080c089211 */ /* 0x004fe200078618ff */
[----:B------:R-:W-:-:S03]  /*2000*/  @!P1 IMAD R25, R16, UR15, R25 ;  /* 0x0000000f10199c24 */ /* 0x000fc6000f8e0219 */
[----:B------:R-:W-:Y:S01]  /*2010*/  LEA.HI.X R11, R4, R11, R5, 0x3, P2 ;  /* 0x0000000b040b7211 */ /* 0x000fe200010f1c05 */
[----:B------:R-:W-:-:S05]  /*2020*/  @!P1 IMAD.IADD R13, R25, 0x1, R13 ;  /* 0x00000001190d9824 */ /* 0x000fca00078e020d */
[----:B------:R-:W-:Y:S02]  /*2030*/  @!P1 LEA.HI.X R9, R12, R9, R13, 0x3, P3 ;  /* 0x000000090c099211 */ /* 0x000fe400018f1c0d */
[----:B------:R-:W-:Y:S01]  /*2040*/  CS2R R12, SRZ ;  /* 0x00000000000c7805 */ /* 0x000fe2000001ff00 */
[----:B----4-:R1:W-:Y:S05]  /*2050*/  STG.E.64 desc[UR16][R10.64], R6 ;  /* 0x000000060a007986 */ /* 0x0103ea000c101b10 */
        /* <DEDUP_REMOVED lines=9> */
[----:B-1----:R-:W-:Y:S01]  /*20f0*/  @!P1 MOV R7, R0 ;  /* 0x0000000000079202 */ /* 0x002fe20000000f00 */
[----:B------:R-:W-:Y:S02]  /*2100*/  @!P1 IMAD R19, R21, UR12, RZ ;  /* 0x0000000c15139c24 */ /* 0x000fe4000f8e02ff */
[----:B------:R-:W-:Y:S02]  /*2110*/  @!P1 IMAD.MOV.U32 R6, RZ, RZ, R22 ;  /* 0x000000ffff069224 */ /* 0x000fe400078e0016 */
[C---:B------:R-:W-:Y:S02]  /*2120*/  @!P1 IMAD R19, R20.reuse, UR13, R19 ;  /* 0x0000000d14139c24 */ /* 0x040fe4000f8e0213 */
[----:B--2---:R-:W-:Y:S01]  /*2130*/  @!P1 IMAD.WIDE.U32 R8, R20, UR12, R6 ;  /* 0x0000000c14089c25 */ /* 0x004fe2000f8e0006 */
[----:B------:R-:W-:-:S03]  /*2140*/  @!P1 IADD3 R6, P0, PT, R2, UR10, RZ ;  /* 0x0000000a02069c10 */ /* 0x000fc6000ff1e0ff */
[----:B------:R-:W-:Y:S01]  /*2150*/  @!P1 IMAD.IADD R19, R9, 0x1, R19 ;  /* 0x0000000109139824 */ /* 0x000fe200078e0213 */
[----:B------:R-:W-:Y:S02]  /*2160*/  @!P1 IADD3.X R7, PT, PT, R3, UR11, RZ, P0, !PT ;  /* 0x0000000b03079c10 */ /* 0x000fe400087fe4ff */
[----:B------:R-:W-:Y:S01]  /*2170*/  LEA R2, P0, R4, R10, 0x3 ;  /* 0x0000000a04027211 */ /* 0x000fe200078018ff */
[----:B------:R-:W-:Y:S02]  /*2180*/  @!P1 IMAD R19, R19, UR14, RZ ;  /* 0x0000000e13139c24 */ /* 0x000fe4000f8e02ff */
[----:B------:R-:W-:Y:S01]  /*2190*/  @!P1 IMAD.WIDE.U32 R6, R8, UR14, R6 ;  /* 0x0000000e08069c25 */ /* 0x000fe2000f8e0006 */
[----:B------:R-:W-:-:S03]  /*21a0*/  LEA.HI.X R3, R4, R11, R5, 0x3, P0 ;  /* 0x0000000b04037211 */ /* 0x000fc600000f1c05 */
[----:B------:R-:W-:Y:S01]  /*21b0*/  @!P1 IMAD R19, R8, UR15, R19 ;  /* 0x0000000f08139c24 */ /* 0x000fe2000f8e0213 */
[----:B----4-:R-:W-:-:S03]  /*21c0*/  @!P1 LEA R16, P2, R6, R16, 0x3 ;  /* 0x0000001006109211 */ /* 0x010fc600078418ff */
[----:B------:R-:W-:-:S05]  /*21d0*/  @!P1 IMAD.IADD R7, R19, 0x1, R7 ;  /* 0x0000000113079824 */ /* 0x000fca00078e0207 */
[----:B------:R-:W-:Y:S02]  /*21e0*/  @!P1 LEA.HI.X R17, R6, R17, R7, 0x3, P2 ;  /* 0x0000001106119211 */ /* 0x000fe400010f1c07 */
[----:B------:R-:W-:Y:S01]  /*21f0*/  CS2R R6, SRZ ;  /* 0x0000000000067805 */ /* 0x000fe2000001ff00 */
[----:B---3--:R1:W-:Y:S05]  /*2200*/  STG.E.64 desc[UR16][R2.64], R12 ;  /* 0x0000000c02007986 */ /* 0x0083ea000c101b10 */
[----:B------:R-:W2:Y:S01]  /*2210*/  @!P1 LDG.E.64 R6, desc[UR16][R16.64] ;  /* 0x0000001010069981 */ /* 0x000ea2000c1e1b00 */
[C---:B------:R-:W-:Y:S01]  /*2220*/  IMAD.SHL.U32 R9, R4.reuse, 0x8, RZ ;  /* 0x0000000804097824 */ /* 0x040fe200078e00ff */
[----:B------:R-:W-:-:S02]  /*2230*/  SHF.L.U64.HI R11, R4, 0x3, R5 ;  /* 0x00000003040b7819 */ /* 0x000fc40000010205 */
[----:B------:R-:W-:Y:S02]  /*2240*/  IADD3 R15, P1, PT, R15, 0x4, RZ ;  /* 0x000000040f0f7810 */ /* 0x000fe40007f3e0ff */
[----:B------:R-:W-:-:S03]  /*2250*/  IADD3 R4, P0, PT, R9, R2, RZ ;  /* 0x0000000209047210 */ /* 0x000fc60007f1e0ff */
[----:B------:R-:W-:Y:S01]  /*2260*/  IMAD.X R14, RZ, RZ, R14, P1 ;  /* 0x000000ffff0e7224 */ /* 0x000fe200008e060e */
[----:B------:R-:W-:Y:S02]  /*2270*/  IADD3.X R5, PT, PT, R11, R3, RZ, P0, !PT ;  /* 0x000000030b057210 */ /* 0x000fe400007fe4ff */
[----:B------:R-:W-:-:S05]  /*2280*/  IADD3 R10, P0, PT, R4, R9, RZ ;  /* 0x00000009040a7210 */ /* 0x000fca0007f1e0ff */
[----:B------:R-:W-:Y:S01]  /*2290*/  IMAD.X R11, R5, 0x1, R11, P0 ;  /* 0x00000001050b7824 */ /* 0x000fe200000e060b */
[----:B--2---:R1:W-:Y:S07]  /*22a0*/  STG.E.64 desc[UR16][R4.64], R6 ;  /* 0x0000000604007986 */ /* 0x0043ee000c101b10 */
.L_x_57:
[----:B------:R-:W-:Y:S05]  /*22b0*/  BRA.U !UP1, `(.L_x_56) ;  /* 0x0000000509ec7547 */ /* 0x000fea000b800000 */
[----:B------:R-:W-:Y:S02]  /*22c0*/  UISETP.NE.U32.AND UP1, UPT, UR8, 0x1, UPT ;  /* 0x000000010800788c */ /* 0x000fe4000bf25070 */
[----:B------:R-:W-:Y:S02]  /*22d0*/  ULOP3.LUT UR6, UR7, 0x1, URZ, 0xc0, !UPT ;  /* 0x0000000107067892 */ /* 0x000fe4000f8ec0ff */
[----:B------:R-:W-:Y:S02]  /*22e0*/  UISETP.NE.AND.EX UP1, UPT, URZ, URZ, UPT, UP1 ;  /* 0x000000ffff00728c */ /* 0x000fe4000bf25310 */
[----:B------:R-:W-:-:S04]  /*22f0*/  UISETP.NE.U32.AND UP0, UPT, UR6, 0x1, UPT ;  /* 0x000000010600788c */ /* 0x000fc8000bf05070 */
[----:B------:R-:W-:-:S03]  /*2300*/  UISETP.NE.U32.AND.EX UP0, UPT, URZ, URZ, UPT, UP0 ;  /* 0x000000ffff00728c */ /* 0x000fc6000bf05100 */
[----:B------:R-:W-:Y:S08]  /*2310*/  BRA.U !UP1, `(.L_x_58) ;  /* 0x0000000509087547 */ /* 0x000ff0000b800000 */
[----:B------:R-:W2:Y:S01]  /*2320*/  LDCU.64 UR6, c[0x0][0x3d8] ;  /* 0x00007b00ff0677ac */ /* 0x000ea20008000a00 */
[----:B-1----:R-:W-:Y:S01]  /*2330*/  MOV R5, R51 ;  /* 0x0000003300057202 */ /* 0x002fe20000000f00 */
[----:B------:R-:W-:Y:S01]  /*2340*/  IMAD.MOV.U32 R4, RZ, RZ, R50 ;  /* 0x000000ffff047224 */ /* 0x000fe200078e0032 */
[----:B------:R-:W1:Y:S01]  /*2350*/  LDCU.128 UR8, c[0x0][0x390] ;  /* 0x00007200ff0877ac */ /* 0x000e620008000c00 */
[----:B--2---:R-:W-:Y:S02]  /*2360*/  IMAD R2, R14, UR6, RZ ;  /* 0x000000060e027c24 */ /* 0x004fe4000f8e02ff */
[----:B------:R-:W-:Y:S01]  /*2370*/  IMAD.WIDE.U32 R4, R15, UR6, R4 ;  /* 0x000000060f047c25 */ /* 0x000fe2000f8e0004 */
[----:B-1----:R-:W-:-:S03]  /*2380*/  ISETP.GE.U32.AND P0, PT, R22, UR8, PT ;  /* 0x0000000816007c0c */ /* 0x002fc6000bf06070 */
        /* <DEDUP_REMOVED lines=21> */
[----:B------:R1:W2:Y:S01]  /*24e0*/  @!P1 LDG.E.64 R2, desc[UR16][R6.64] ;  /* 0x0000001006029981 */ /* 0x0002a2000c1e1b00 */
        /* <DEDUP_REMOVED lines=8> */
[----:B------:R-:W-:Y:S02]  /*2570*/  @!P1 IMAD R13, R21, UR8, RZ ;  /* 0x00000008150d9c24 */ /* 0x000fe4000f8e02ff */
[----:B-1----:R-:W-:Y:S02]  /*2580*/  @!P1 IMAD.MOV.U32 R6, RZ, RZ, R22 ;  /* 0x000000ffff069224 */ /* 0x002fe400078e0016 */
[----:B------:R-:W-:Y:S02]  /*2590*/  @!P1 IMAD.MOV.U32 R7, RZ, RZ, R0 ;  /* 0x000000ffff079224 */ /* 0x000fe400078e0000 */
[C---:B------:R-:W-:Y:S02]  /*25a0*/  @!P1 IMAD R13, R20.reuse, UR9, R13 ;  /* 0x00000009140d9c24 */ /* 0x040fe4000f8e020d */
[----:B------:R-:W-:-:S05]  /*25b0*/  @!P1 IMAD.WIDE.U32 R6, R20, UR8, R6 ;  /* 0x0000000814069c25 */ /* 0x000fca000f8e0006 */
[----:B------:R-:W-:Y:S01]  /*25c0*/  @!P1 IADD3 R13, PT, PT, R7, R13, RZ ;  /* 0x0000000d070d9210 */ /* 0x000fe20007ffe0ff */
[----:B------:R-:W-:-:S04]  /*25d0*/  @!P1 IMAD.WIDE.U32 R8, R6, UR10, R8 ;  /* 0x0000000a06089c25 */ /* 0x000fc8000f8e0008 */
[----:B------:R-:W-:-:S04]  /*25e0*/  @!P1 IMAD R13, R13, UR10, RZ ;  /* 0x0000000a0d0d9c24 */ /* 0x000fc8000f8e02ff */
[----:B------:R-:W-:Y:S01]  /*25f0*/  @!P1 IMAD R13, R6, UR11, R13 ;  /* 0x0000000b060d9c24 */ /* 0x000fe2000f8e020d */
[----:B---3--:R-:W-:Y:S02]  /*2600*/  @!P1 LEA R4, P0, R8, R4, 0x3 ;  /* 0x0000000408049211 */ /* 0x008fe400078018ff */
[----:B------:R-:W-:Y:S01]  /*2610*/  CS2R R6, SRZ ;  /* 0x0000000000067805 */ /* 0x000fe2000001ff00 */
[----:B------:R-:W1:Y:S01]  /*2620*/  LDCU.128 UR8, c[0x0][0x3e0] ;  /* 0x00007c00ff0877ac */ /* 0x000e620008000c00 */
[----:B------:R-:W-:-:S05]  /*2630*/  @!P1 IMAD.IADD R13, R13, 0x1, R9 ;  /* 0x000000010d0d9824 */ /* 0x000fca00078e0209 */
[----:B------:R-:W-:Y:S01]  /*2640*/  @!P1 LEA.HI.X R5, R8, R5, R13, 0x3, P0 ;  /* 0x0000000508059211 */ /* 0x000fe200000f1c0d */
[----:B--2---:R2:W-:Y:S04]  /*2650*/  STG.E.64 desc[UR16][R10.64], R2 ;  /* 0x000000020a007986 */ /* 0x0045e8000c101b10 */
[----:B------:R-:W3:Y:S01]  /*2660*/  @!P1 LDG.E.64 R6, desc[UR16][R4.64] ;  /* 0x0000001004069981 */ /* 0x000ee2000c1e1b00 */
[----:B-1----:R-:W-:Y:S01]  /*2670*/  UIMAD UR11, UR11, UR8, URZ ;  /* 0x000000080b0b72a4 */ /* 0x002fe2000f8e02ff */
[----:B------:R-:W-:Y:S01]  /*2680*/  IADD3 R15, P1, PT, R15, 0x2, RZ ;  /* 0x000000020f0f7810 */ /* 0x000fe20007f3e0ff */
[----:B------:R-:W-:Y:S02]  /*2690*/  UIMAD.WIDE.U32 UR6, UR10, UR8, URZ ;  /* 0x000000080a0672a5 */ /* 0x000fe4000f8e00ff */
[----:B------:R-:W-:-:S02]  /*26a0*/  UIMAD UR9, UR10, UR9, UR11 ;  /* 0x000000090a0972a4 */ /* 0x000fc4000f8e020b */
[----:B------:R-:W-:Y:S01]  /*26b0*/  USHF.L.U32 UR8, UR6, 0x3, URZ ;  /* 0x0000000306087899 */ /* 0x000fe200080006ff */
[----:B------:R-:W-:Y:S01]  /*26c0*/  IMAD.X R14, RZ, RZ, R14, P1 ;  /* 0x000000ffff0e7224 */ /* 0x000fe200008e060e */
[----:B------:R-:W-:-:S04]  /*26d0*/  UIADD3 UR9, UPT, UPT, UR7, UR9, URZ ;  /* 0x0000000907097290 */ /* 0x000fc8000fffe0ff */
[----:B------:R-:W-:Y:S01]  /*26e0*/  USHF.L.U64.HI UR9, UR6, 0x3, UR9 ;  /* 0x0000000306097899 */ /* 0x000fe20008010209 */
[----:B------:R-:W-:-:S05]  /*26f0*/  IADD3 R8, P0, PT, R10, UR8, RZ ;  /* 0x000000080a087c10 */ /* 0x000fca000ff1e0ff */
[----:B------:R-:W-:Y:S02]  /*2700*/  IADD3.X R9, PT, PT, R11, UR9, RZ, P0, !PT ;  /* 0x000000090b097c10 */ /* 0x000fe400087fe4ff */
[----:B--2---:R-:W-:-:S04]  /*2710*/  IADD3 R10, P0, PT, R8, UR8, RZ ;  /* 0x00000008080a7c10 */ /* 0x004fc8000ff1e0ff */
[----:B------:R-:W-:Y:S01]  /*2720*/  IADD3.X R11, PT, PT, R9, UR9, RZ, P0, !PT ;  /* 0x00000009090b7c10 */ /* 0x000fe200087fe4ff */
[----:B---3--:R2:W-:Y:S08]  /*2730*/  STG.E.64 desc[UR16][R8.64], R6 ;  /* 0x0000000608007986 */ /* 0x0085f0000c101b10 */
.L_x_58:
[----:B------:R-:W-:Y:S05]  /*2740*/  BRA.U UP0, `(.L_x_56) ;  /* 0x0000000100c87547 */ /* 0x000fea000b800000 */
[----:B------:R-:W3:Y:S01]  /*2750*/  LDCU.64 UR6, c[0x0][0x3d8] ;  /* 0x00007b00ff0677ac */ /* 0x000ee20008000a00 */
[----:B-1----:R-:W1:Y:S01]  /*2760*/  LDC.64 R2, c[0x0][0x398] ;  /* 0x0000e600ff027b82 */ /* 0x002e620000000a00 */
[----:B------:R-:W-:Y:S01]  /*2770*/  MOV R13, R51 ;  /* 0x00000033000d7202 */ /* 0x000fe20000000f00 */
[----:B------:R-:W-:Y:S01]  /*2780*/  IMAD.MOV.U32 R12, RZ, RZ, R50 ;  /* 0x000000ffff0c7224 */ /* 0x000fe200078e0032 */
[----:B------:R-:W-:Y:S05]  /*2790*/  BSSY.RECONVERGENT B0, `(.L_x_59) ;  /* 0x0000024000007945 */ /* 0x000fea0003800200 */
[----:B--2---:R-:W2:Y:S08]  /*27a0*/  LDC.64 R8, c[0x0][0x390] ;  /* 0x0000e400ff087b82 */ /* 0x004eb00000000a00 */
[----:B------:R-:W4:Y:S01]  /*27b0*/  LDC.64 R4, c[0x0][0x3e0] ;  /* 0x0000f800ff047b82 */ /* 0x000f220000000a00 */
[----:B---3--:R-:W-:-:S02]  /*27c0*/  IMAD R14, R14, UR6, RZ ;  /* 0x000000060e0e7c24 */ /* 0x008fc4000f8e02ff */
[----:B------:R-:W-:-:S04]  /*27d0*/  IMAD.WIDE.U32 R12, R15, UR6, R12 ;  /* 0x000000060f0c7c25 */ /* 0x000fc8000f8e000c */
[----:B------:R-:W-:Y:S01]  /*27e0*/  IMAD R15, R15, UR7, R14 ;  /* 0x000000070f0f7c24 */ /* 0x000fe2000f8e020e */
[----:B-1----:R-:W-:Y:S01]  /*27f0*/  ISETP.GE.U32.AND P0, PT, R12, R2, PT ;  /* 0x000000020c00720c */ /* 0x002fe20003f06070 */
[----:B------:R-:W1:Y:S02]  /*2800*/  LDC.64 R6, c[0x0][0x3e8] ;  /* 0x0000fa00ff067b82 */ /* 0x000e640000000a00 */
[----:B------:R-:W-:Y:S01]  /*2810*/  IMAD.IADD R17, R13, 0x1, R15 ;  /* 0x000000010d117824 */ /* 0x000fe200078e020f */
[----:B------:R-:W-:Y:S02]  /*2820*/  CS2R R14, SRZ ;  /* 0x00000000000e7805 */ /* 0x000fe4000001ff00 */
[----:B--2---:R-:W-:Y:S02]  /*2830*/  ISETP.GE.U32.AND P1, PT, R22, R8, PT ;  /* 0x000000081600720c */ /* 0x004fe40003f26070 */
[----:B------:R-:W-:-:S04]  /*2840*/  ISETP.GE.AND.EX P0, PT, R17, R3, PT, P0 ;  /* 0x000000031100720c */ /* 0x000fc80003f06300 */
[C---:B------:R-:W-:Y:S02]  /*2850*/  ISETP.GE.OR.EX P0, PT, R0.reuse, R9, P0, P1 ;  /* 0x000000090000720c */ /* 0x040fe40000706710 */
[----:B------:R-:W-:-:S04]  /*2860*/  LOP3.LUT R0, R0, R17, RZ, 0xfc, !PT ;  /* 0x0000001100007212 */ /* 0x000fc800078efcff */
[----:B------:R-:W-:-:S13]  /*2870*/  ISETP.LT.OR P0, PT, R0, RZ, P0 ;  /* 0x000000ff0000720c */ /* 0x000fda0000701670 */
[----:B----4-:R-:W-:Y:S05]  /*2880*/  @P0 BRA `(.L_x_60) ;  /* 0x0000000000500947 */ /* 0x010fea0003800000 */
[----:B------:R-:W2:Y:S01]  /*2890*/  LDCU.64 UR6, c[0x0][0x3d0] ;  /* 0x00007a00ff0677ac */ /* 0x000ea20008000a00 */
[----:B------:R-:W-:Y:S02]  /*28a0*/  IMAD.MOV.U32 R14, RZ, RZ, R54 ;  /* 0x000000ffff0e7224 */ /* 0x000fe400078e0036 */
[----:B------:R-:W-:Y:S02]  /*28b0*/  IMAD.MOV.U32 R15, RZ, RZ, R53 ;  /* 0x000000ffff0f7224 */ /* 0x000fe400078e0035 */
[----:B--2---:R-:W-:Y:S02]  /*28c0*/  IMAD R0, R52, UR6, RZ ;  /* 0x0000000634007c24 */ /* 0x004fe4000f8e02ff */
[----:B------:R-:W-:-:S04]  /*28d0*/  IMAD.WIDE.U32 R14, R49, UR6, R14 ;  /* 0x00000006310e7c25 */ /* 0x000fc8000f8e000e */
[----:B------:R-:W-:Y:S01]  /*28e0*/  IMAD R13, R49, UR7, R0 ;  /* 0x00000007310d7c24 */ /* 0x000fe2000f8e0200 */
[----:B------:R-:W2:Y:S01]  /*28f0*/  LDCU.64 UR6, c[0x0][0x388] ;  /* 0x00007100ff0677ac */ /* 0x000ea20008000a00 */
[----:B------:R-:W-:-:S03]  /*2900*/  IMAD R0, R21, R8, RZ ;  /* 0x0000000815007224 */ /* 0x000fc600078e02ff */
[----:B------:R-:W-:Y:S01]  /*2910*/  IADD3 R15, PT, PT, R13, R15, RZ ;  /* 0x0000000f0d0f7210 */ /* 0x000fe20007ffe0ff */
[C---:B------:R-:W-:Y:S02]  /*2920*/  IMAD R13, R20.reuse, R9, R0 ;  /* 0x00000009140d7224 */ /* 0x040fe400078e0200 */
[----:B------:R-:W-:-:S04]  /*2930*/  IMAD.WIDE.U32 R8, R20, R8, R14 ;  /* 0x0000000814087225 */ /* 0x000fc800078e000e */
[----:B------:R-:W-:Y:S02]  /*2940*/  IMAD.IADD R9, R13, 0x1, R9 ;  /* 0x000000010d097824 */ /* 0x000fe400078e0209 */
[----:B------:R-:W-:Y:S02]  /*2950*/  IMAD.MOV.U32 R13, RZ, RZ, R17 ;  /* 0x000000ffff0d7224 */ /* 0x000fe400078e0011 */
[-C--:B------:R-:W-:Y:S02]  /*2960*/  IMAD R9, R9, R2.reuse, RZ ;  /* 0x0000000209097224 */ /* 0x080fe400078e02ff */
[----:B------:R-:W-:-:S04]  /*2970*/  IMAD.WIDE.U32 R12, R8, R2, R12 ;  /* 0x00000002080c7225 */ /* 0x000fc800078e000c */
[----:B------:R-:W-:Y:S01]  /*2980*/  IMAD R3, R8, R3, R9 ;  /* 0x0000000308037224 */ /* 0x000fe200078e0209 */
[----:B--2---:R-:W-:-:S03]  /*2990*/  LEA R14, P0, R12, UR6, 0x3 ;  /* 0x000000060c0e7c11 */ /* 0x004fc6000f8018ff */
[----:B------:R-:W-:-:S05]  /*29a0*/  IMAD.IADD R3, R13, 0x1, R3 ;  /* 0x000000010d037824 */ /* 0x000fca00078e0203 */
[----:B------:R-:W-:-:S06]  /*29b0*/  LEA.HI.X R15, R12, UR7, R3, 0x3, P0 ;  /* 0x000000070c0f7c11 */ /* 0x000fcc00080f1c03 */
[----:B------:R-:W5:Y:S02]  /*29c0*/  LDG.E.64 R14, desc[UR16][R14.64] ;  /* 0x000000100e0e7981 */ /* 0x000f64000c1e1b00 */
.L_x_60:
[----:B------:R-:W-:Y:S05]  /*29d0*/  BSYNC.RECONVERGENT B0 ;  /* 0x0000000000007941 */ /* 0x000fea0003800200 */
.L_x_59:
[----:B------:R-:W-:Y:S01]  /*29e0*/  MOV R2, R10 ;  /* 0x0000000a00027202 */ /* 0x000fe20000000f00 */
[----:B------:R-:W-:Y:S02]  /*29f0*/  IMAD.MOV.U32 R3, RZ, RZ, R11 ;  /* 0x000000ffff037224 */ /* 0x000fe400078e000b */
[-C--:B-1----:R-:W-:Y:S02]  /*2a00*/  IMAD R7, R7, R4.reuse, RZ ;  /* 0x0000000407077224 */ /* 0x082fe400078e02ff */
[C---:B------:R-:W-:Y:S01]  /*2a10*/  IMAD.WIDE.U32 R8, R6.reuse, R4, RZ ;  /* 0x0000000406087225 */ /* 0x040fe200078e00ff */
[----:B-----5:R3:W-:Y:S03]  /*2a20*/  STG.E.64 desc[UR16][R2.64], R14 ;  /* 0x0000000e02007986 */ /* 0x0207e6000c101b10 */
[----:B------:R-:W-:Y:S01]  /*2a30*/  IMAD R5, R6, R5, R7 ;  /* 0x0000000506057224 */ /* 0x000fe200078e0207 */
[----:B------:R-:W-:-:S03]  /*2a40*/  LEA R10, P0, R8, R10, 0x3 ;  /* 0x0000000a080a7211 */ /* 0x000fc600078018ff */
[----:B------:R-:W-:-:S05]  /*2a50*/  IMAD.IADD R5, R9, 0x1, R5 ;  /* 0x0000000109057824 */ /* 0x000fca00078e0205 */
[----:B------:R-:W-:-:S07]  /*2a60*/  LEA.HI.X R11, R8, R11, R5, 0x3, P0 ;  /* 0x0000000b080b7211 */ /* 0x000fce00000f1c05 */
.L_x_56:
[----:B------:R-:W4:Y:S01]  /*2a70*/  LDCU.64 UR6, c[0x0][0x3a0] ;  /* 0x00007400ff0677ac */ /* 0x000f220008000a00 */
[----:B------:R-:W-:-:S05]  /*2a80*/  IADD3 R49, P0, PT, R49, 0x1, RZ ;  /* 0x0000000131317810 */ /* 0x000fca0007f1e0ff */
[----:B------:R-:W-:Y:S01]  /*2a90*/  IMAD.X R52, RZ, RZ, R52, P0 ;  /* 0x000000ffff347224 */ /* 0x000fe200000e0634 */
[----:B----4-:R-:W-:-:S04]  /*2aa0*/  ISETP.NE.U32.AND P0, PT, R49, UR6, PT ;  /* 0x0000000631007c0c */ /* 0x010fc8000bf05070 */
[----:B------:R-:W-:-:S13]  /*2ab0*/  ISETP.NE.AND.EX P0, PT, R52, UR7, PT, P0 ;  /* 0x0000000734007c0c */ /* 0x000fda000bf05300 */
[----:B------:R-:W-:Y:S05]  /*2ac0*/  @P0 BRA `(.L_x_61) ;  /* 0xffffffe000800947 */ /* 0x000fea000383ffff */
[----:B-1-3--:R-:W3:Y:S01]  /*2ad0*/  LDL.LU R3, [R1+0x28] ;  /* 0x0000280001037983 */ /* 0x00aee20000300800 */
[----:B------:R-:W1:Y:S03]  /*2ae0*/  LDCU UR6, c[0x0][0x360] ;  /* 0x00006c00ff0677ac */ /* 0x000e660008000800 */
[----:B------:R-:W4:Y:S01]  /*2af0*/  LDL.LU R2, [R1+0x2c] ;  /* 0x00002c0001027983 */ /* 0x000f220000300800 */
[----:B------:R-:W1:Y:S01]  /*2b00*/  LDC R0, c[0x0][0x370] ;  /* 0x0000dc00ff007b82 */ /* 0x000e620000000800 */
[----:B------:R-:W5:Y:S01]  /*2b10*/  LDCU.64 UR8, c[0x0][0x380] ;  /* 0x00007000ff0877ac */ /* 0x000f620008000a00 */
[----:B-1----:R-:W-:-:S05]  /*2b20*/  IMAD R0, R0, UR6, RZ ;  /* 0x0000000600007c24 */ /* 0x002fca000f8e02ff */
[----:B---3--:R-:W-:-:S04]  /*2b30*/  IADD3 R3, P0, PT, R0, R3, RZ ;  /* 0x0000000300037210 */ /* 0x008fc80007f1e0ff */
[----:B----4-:R-:W-:Y:S01]  /*2b40*/  IADD3.X R2, PT, PT, RZ, R2, RZ, P0, !PT ;  /* 0x00000002ff027210 */ /* 0x010fe200007fe4ff */
[----:B------:R1:W-:Y:S01]  /*2b50*/  STL [R1+0x28], R3 ;  /* 0x0000280301007387 */ /* 0x0003e20000100800 */
[----:B-----5:R-:W-:-:S03]  /*2b60*/  ISETP.GE.U32.AND P0, PT, R3, UR8, PT ;  /* 0x0000000803007c0c */ /* 0x020fc6000bf06070 */
[----:B------:R1:W-:Y:S01]  /*2b70*/  STL [R1+0x2c], R2 ;  /* 0x00002c0201007387 */ /* 0x0003e20000100800 */
[----:B------:R-:W-:-:S13]  /*2b80*/  ISETP.GE.AND.EX P0, PT, R2, UR9, PT, P0 ;  /* 0x0000000902007c0c */ /* 0x000fda000bf06300 */
[----:B-1----:R-:W-:Y:S05]  /*2b90*/  @!P0 BRA `(.L_x_62) ;  /* 0xffffffd400808947 */ /* 0x002fea000383ffff */
[----:B------:R-:W-:Y:S05]  /*2ba0*/  EXIT ;  /* 0x000000000000794d */ /* 0x000fea0003800000 */
        .weak           $__internal_3_$__cuda_sm20_div_s64
        .type           $__internal_3_$__cuda_sm20_div_s64,@function
        .size           $__internal_3_$__cuda_sm20_div_s64,(.L_x_519 - $__internal_3_$__cuda_sm20_div_s64)
$__internal_3_$__cuda_sm20_div_s64:
        /* <DEDUP_REMOVED lines=8> */
[----:B0-----:R-:W-:-:S06]  /*2c30*/  VIADD R12, R10, 0x1ffffffe ;  /* 0x1ffffffe0a0c7836 */ /* 0x001fcc0000000000 */
[----:B------:R-:W0:Y:S02]  /*2c40*/  F2I.U64.TRUNC R12, R12 ;  /* 0x0000000c000c7311 */ /* 0x000e24000020d800 */
[----:B0-----:R-:W-:-:S04]  /*2c50*/  IMAD.WIDE.U32 R14, R12, R6, RZ ;  /* 0x000000060c0e7225 */ /* 0x001fc800078e00ff */
[----:B------:R-:W-:Y:S01]  /*2c60*/  IMAD R15, R12, R7, R15 ;  /* 0x000000070c0f7224 */ /* 0x000fe200078e020f */
[----:B------:R-:W-:-:S03]  /*2c70*/  IADD3 R17, P0, PT, RZ, -R14, RZ ;  /* 0x8000000eff117210 */ /* 0x000fc60007f1e0ff */
[----:B------:R-:W-:Y:S02]  /*2c80*/  IMAD R15, R13, R6, R15 ;  /* 0x000000060d0f7224 */ /* 0x000fe400078e020f */
[----:B------:R-:W-:-:S04]  /*2c90*/  IMAD.HI.U32 R14, R12, R17, RZ ;  /* 0x000000110c0e7227 */ /* 0x000fc800078e00ff */
[----:B------:R-:W-:Y:S01]  /*2ca0*/  IMAD.X R19, RZ, RZ, ~R15, P0 ;  /* 0x000000ffff137224 */ /* 0x000fe200000e0e0f */
[----:B------:R-:W-:-:S03]  /*2cb0*/  MOV R15, R12 ;  /* 0x0000000c000f7202 */ /* 0x000fc60000000f00 */
        /* <DEDUP_REMOVED lines=37> */
[----:B------:R-:W-:-:S05]  /*2f10*/  IMAD R10, R17, R6, R10 ;  /* 0x00000006110a7224 */ /* 0x000fca00078e020a */
[----:B------:R-:W-:Y:S02]  /*2f20*/  IADD3.X R23, PT, PT, ~R10, R14, RZ, P1, !PT ;  /* 0x0000000e0a177210 */ /* 0x000fe40000ffe5ff */
[----:B------:R-:W-:Y:S02]  /*2f30*/  IADD3 R13, P1, PT, R21, -R6, RZ ;  /* 0x80000006150d7210 */ /* 0x000fe40007f3e0ff */
[----:B------:R-:W-:Y:S02]  /*2f40*/  ISETP.GE.U32.AND.EX P0, PT, R23, R7, PT, P0 ;  /* 0x000000071700720c */ /* 0x000fe40003f06100 */
[----:B------:R-:W-:Y:S01]  /*2f50*/  IADD3 R10, P2, PT, R15, 0x1, RZ ;  /* 0x000000010f0a7810 */ /* 0x000fe20007f5e0ff */
[----:B------:R-:W-:Y:S01]  /*2f60*/  IMAD.X R19, R23, 0x1, ~R7, P1 ;  /* 0x0000000117137824 */ /* 0x000fe200008e0e07 */
[----:B------:R-:W-:Y:S02]  /*2f70*/  SEL R13, R13, R21, P0 ;  /* 0x000000150d0d7207 */ /* 0x000fe40000000000 */
[----:B------:R-:W-:Y:S01]  /*2f80*/  SEL R15, R10, R15, P0 ;  /* 0x0000000f0a0f7207 */ /* 0x000fe20000000000 */
[----:B------:R-:W-:Y:S01]  /*2f90*/  IMAD.X R12, RZ, RZ, R17, P2 ;  /* 0x000000ffff0c7224 */ /* 0x000fe200010e0611 */
[----:B------:R-:W-:-:S02]  /*2fa0*/  SEL R19, R19, R23, P0 ;  /* 0x0000001713137207 */ /* 0x000fc40000000000 */
        /* <DEDUP_REMOVED lines=11> */
[-C--:B------:R-:W-:Y:S02]  /*3060*/  IADD3.X R6, PT, PT, RZ, ~R21.reuse, RZ, P2, !PT ;  /* 0x80000015ff067210 */ /* 0x080fe400017fe4ff */
[----:B------:R-:W-:Y:S01]  /*3070*/  SEL R20, R7, R20, !P1 ;  /* 0x0000001407147207 */ /* 0x000fe20004800000 */
[----:B------:R-:W-:Y:S01]  /*3080*/  IMAD.MOV.U32 R7, RZ, RZ, 0x0 ;  /* 0x00000000ff077424 */ /* 0x000fe200078e00ff */
[----:B------:R-:W-:Y:S01]  /*3090*/  SEL R21, R6, R21, !P1 ;  /* 0x0000001506157207 */ /* 0x000fe20004800000 */
[----:B------:R-:W-:Y:S01]  /*30a0*/  IMAD.MOV.U32 R6, RZ, RZ, R2 ;  /* 0x000000ffff067224 */ /* 0x000fe200078e0002 */
[----:B------:R-:W-:-:S04]  /*30b0*/  ISETP.NE.AND.EX P0, PT, R8, RZ, PT, P0 ;  /* 0x000000ff0800720c */ /* 0x000fc80003f05300 */
[----:B------:R-:W-:Y:S02]  /*30c0*/  SEL R20, R20, 0xffffffff, P0 ;  /* 0xffffffff14147807 */ /* 0x000fe40000000000 */
[----:B------:R-:W-:Y:S01]  /*30d0*/  SEL R21, R21, 0xffffffff, P0 ;  /* 0xffffffff15157807 */ /* 0x000fe20000000000 */
[----:B------:R-:W-:Y:S06]  /*30e0*/  RET.REL.NODEC R6 `(_ZN2at6native13im2col_kernelIdEEvlPKT_llllllllllllPS2_) ;  /* 0xffffffcc06c47950 */ /* 0x000fec0003c3ffff */
.L_x_63:
        /* <DEDUP_REMOVED lines=9> */
.L_x_519:


//--------------------- .text._ZN2at6native13col2im_kernelIN3c108BFloat16EfEEvlPKT_llllllllllllPS4_ --------------------------
	.section	.text._ZN2at6native13col2im_kernelIN3c108BFloat16EfEEvlPKT_llllllllllllPS4_,"ax",@progbits
	.align	128
        .global         _ZN2at6native13col2im_kernelIN3c108BFloat16EfEEvlPKT_llllllllllllPS4_
        .type           _ZN2at6native13col2im_kernelIN3c108BFloat16EfEEvlPKT_llllllllllllPS4_,@function
        .size           _ZN2at6native13col2im_kernelIN3c108BFloat16EfEEvlPKT_llllllllllllPS4_,(.L_x_521 - _ZN2at6native13col2im_kernelIN3c108BFloat16EfEEvlPKT_llllllllllllPS4_)
        .other          _ZN2at6native13col2im_kernelIN3c108BFloat16EfEEvlPKT_llllllllllllPS4_,@"STO_CUDA_ENTRY STV_DEFAULT"
_ZN2at6native13col2im_kernelIN3c108BFloat16EfEEvlPKT_llllllllllllPS4_:
.text._ZN2at6native13col2im_kernelIN3c108BFloat16EfEEvlPKT_llllllllllllPS4_:
        /* <DEDUP_REMOVED lines=11> */
[----:B------:R-:W0:Y:S01]  /*00b0*/  LDC.64 R38, c[0x0][0x3c8] ;  /* 0x0000f200ff267b82 */ /* 0x000e220000000a00 */
[----:B------:R1:W-:Y:S01]  /*00c0*/  STL [R1+0x4], R2 ;  /* 0x0000040201007387 */ /* 0x0003e20000100800 */
[----:B------:R-:W2:Y:S03]  /*00d0*/  LDCU.64 UR6, c[0x0][0x3e8] ;  /* 0x00007d00ff0677ac */ /* 0x000ea60008000a00 */
[----:B------:R1:W-:Y:S01]  /*00e0*/  STL [R1+0x8], R3 ;  /* 0x0000080301007387 */ /* 0x0003e20000100800 */
[----:B------:R-:W3:Y:S01]  /*00f0*/  LDCU.64 UR8, c[0x0][0x358] ;  /* 0x00006b00ff0877ac */ /* 0x000ee20008000a00 */
[----:B--2---:R-:W-:Y:S02]  /*0100*/  USHF.L.U64.HI UR4, UR6, 0x1, UR7 ;  /* 0x0000000106047899 */ /* 0x004fe40008010207 */
[----:B------:R-:W-:Y:S01]  /*0110*/  USHF.L.U32 UR5, UR6, 0x1, URZ ;  /* 0x0000000106057899 */ /* 0x000fe200080006ff */
[----:B01-3--:R-:W-:-:S11]  /*0120*/  SHF.L.U64.HI R47, R38, 0x2, R39 ;  /* 0x00000002262f7819 */ /* 0x00bfd60000010227 */
.L_x_175:
[----:B------:R-:W2:Y:S01]  /*0130*/  LDL R4, [R1+0x4] ;  /* 0x0000040001047983 */ /* 0x000ea20000100800 */
[----:B------:R-:W0:Y:S01]  /*0140*/  LDCU UR6, c[0x0][0x39c] ;  /* 0x00007380ff0677ac */ /* 0x000e220008000800 */
[----:B------:R-:W-:Y:S01]  /*0150*/  BSSY.RECONVERGENT B0, `(.L_x_64) ;  /* 0x000002e000007945 */ /* 0x000fe20003800200 */
[----:B--2---:R-:W-:-:S04]  /*0160*/  SHF.R.S32.HI R5, RZ, 0x1f, R4 ;  /* 0x0000001fff057819 */ /* 0x004fc80000011404 */
[----:B0-----:R-:W-:-:S04]  /*0170*/  LOP3.LUT R0, R5, UR6, RZ, 0xfc, !PT ;  /* 0x0000000605007c12 */ /* 0x001fc8000f8efcff */
[----:B------:R-:W-:-:S13]  /*0180*/  ISETP.NE.U32.AND P0, PT, R0, RZ, PT ;  /* 0x000000ff0000720c */ /* 0x000fda0003f05070 */
[----:B------:R-:W-:Y:S05]  /*0190*/  @P0 BRA `(.L_x_65) ;  /* 0x0000000000600947 */ /* 0x000fea0003800000 */
[----:B------:R-:W0:Y:S01]  /*01a0*/  LDCU UR6, c[0x0][0x398] ;  /* 0x00007300ff0677ac */ /* 0x000e220008000800 */
[----:B------:R-:W-:Y:S01]  /*01b0*/  HFMA2 R27, -RZ, RZ, 0, 0 ;  /* 0x00000000ff1b7431 */ /* 0x000fe200000001ff */
[----:B0-----:R-:W0:Y:S01]  /*01c0*/  I2F.U32.RP R0, UR6 ;  /* 0x0000000600007d06 */ /* 0x001e220008209000 */
[----:B------:R-:W-:-:S07]  /*01d0*/  ISETP.NE.U32.AND P2, PT, RZ, UR6, PT ;  /* 0x00000006ff007c0c */ /* 0x000fce000bf45070 */
[----:B0-----:R-:W0:Y:S02]  /*01e0*/  MUFU.RCP R0, R0 ;  /* 0x0000000000007308 */ /* 0x001e240000001000 */
[----:B0-----:R-:W-:-:S06]  /*01f0*/  IADD3 R2, PT, PT, R0, 0xffffffe, RZ ;  /* 0x0ffffffe00027810 */ /* 0x001fcc0007ffe0ff */
[----:B------:R0:W1:Y:S02]  /*0200*/  F2I.FTZ.U32.TRUNC.NTZ R3, R2 ;  /* 0x0000000200037305 */ /* 0x000064000021f000 */
[----:B0-----:R-:W-:Y:S02]  /*0210*/  IMAD.MOV.U32 R2, RZ, RZ, RZ ;  /* 0x000000ffff027224 */ /* 0x001fe400078e00ff */
[----:B-1----:R-:W-:-:S04]  /*0220*/  IMAD.MOV R7, RZ, RZ, -R3 ;  /* 0x000000ffff077224 */ /* 0x002fc800078e0a03 */
[----:B------:R-:W-:-:S04]  /*0230*/  IMAD R7, R7, UR6, RZ ;  /* 0x0000000607077c24 */ /* 0x000fc8000f8e02ff */
[----:B------:R-:W-:-:S06]  /*0240*/  IMAD.HI.U32 R3, R3, R7, R2 ;  /* 0x0000000703037227 */ /* 0x000fcc00078e0002 */
[----:B------:R-:W-:-:S05]  /*0250*/  IMAD.HI.U32 R26, R3, R4, RZ ;  /* 0x00000004031a7227 */ /* 0x000fca00078e00ff */
[----:B------:R-:W-:-:S05]  /*0260*/  IADD3 R3, PT, PT, -R26, RZ, RZ ;  /* 0x000000ff1a037210 */ /* 0x000fca0007ffe1ff */
[----:B------:R-:W-:-:S05]  /*0270*/  IMAD R3, R3, UR6, R4 ;  /* 0x0000000603037c24 */ /* 0x000fca000f8e0204 */
[----:B------:R-:W-:-:S13]  /*0280*/  ISETP.GE.U32.AND P0, PT, R3, UR6, PT ;  /* 0x0000000603007c0c */ /* 0x000fda000bf06070 */
[----:B------:R-:W-:Y:S02]  /*0290*/  @P0 VIADD R3, R3, -UR6 ;  /* 0x8000000603030c36 */ /* 0x000fe40008000000 */
[----:B------:R-:W-:-:S03]  /*02a0*/  @P0 VIADD R26, R26, 0x1 ;  /* 0x000000011a1a0836 */ /* 0x000fc60000000000 */
[----:B------:R-:W-:Y:S01]  /*02b0*/  ISETP.GE.U32.AND P1, PT, R3, UR6, PT ;  /* 0x0000000603007c0c */ /* 0x000fe2000bf26070 */
[----:B------:R-:W-:-:S12]  /*02c0*/  IMAD.MOV.U32 R3, RZ, RZ, RZ ;  /* 0x000000ffff037224 */ /* 0x000fd800078e00ff */
[----:B------:R-:W-:Y:S02]  /*02d0*/  @P1 IADD3 R26, PT, PT, R26, 0x1, RZ ;  /* 0x000000011a1a1810 */ /* 0x000fe40007ffe0ff */
[----:B------:R-:W-:-:S05]  /*02e0*/  @!P2 LOP3.LUT R26, RZ, UR6, RZ, 0x33, !PT ;  /* 0x00000006ff1aac12 */ /* 0x000fca000f8e33ff */
[----:B------:R-:W-:-:S04]  /*02f0*/  IMAD.MOV R2, RZ, RZ, -R26 ;  /* 0x000000ffff027224 */ /* 0x000fc800078e0a1a */
[----:B------:R-:W-:Y:S01]  /*0300*/  IMAD R2, R2, UR6, R4 ;  /* 0x0000000602027c24 */ /* 0x000fe2000f8e0204 */
[----:B------:R-:W-:Y:S06]  /*0310*/  BRA `(.L_x_66) ;  /* 0x0000000000447947 */ /* 0x000fec0003800000 */
.L_x_65:
[----:B------:R-:W0:Y:S01]  /*0320*/  LDCU.64 UR6, c[0x0][0x398] ;  /* 0x00007300ff0677ac */ /* 0x000e220008000a00 */
[----:B------:R-:W-:Y:S01]  /*0330*/  IMAD.MOV.U32 R40, RZ, RZ, R4 ;  /* 0x000000ffff287224 */ /* 0x000fe200078e0004 */
[----:B------:R-:W-:Y:S01]  /*0340*/  MOV R4, 0x390 ;  /* 0x0000039000047802 */ /* 0x000fe20000000f00 */
[----:B------:R-:W-:Y:S02]  /*0350*/  IMAD.MOV.U32 R0, RZ, RZ, R5 ;  /* 0x000000ffff007224 */ /* 0x000fe400078e0005 */
[----:B0-----:R-:W-:Y:S01]  /*0360*/  IMAD.U32 R3, RZ, RZ, UR6 ;  /* 0x00000006ff037e24 */ /* 0x001fe2000f8e00ff */
[----:B------:R-:W-:-:S07]  /*0370*/  MOV R2, UR7 ;  /* 0x0000000700027c02 */ /* 0x000fce0008000f00 */
[----:B------:R-:W-:Y:S05]  /*0380*/  CALL.REL.NOINC `($__internal_4_$__cuda_sm20_div_s64) ;  /* 0x0000005800a47944 */ /* 0x000fea0003c00000 */
[----:B------:R-:W2:Y:S01]  /*0390*/  LDL R2, [R1+0x4] ;  /* 0x0000040001027983 */ /* 0x000ea20000100800 */
[----:B------:R-:W0:Y:S01]  /*03a0*/  LDCU.64 UR6, c[0x0][0x398] ;  /* 0x00007300ff0677ac */ /* 0x000e220008000a00 */
[----:B------:R-:W-:Y:S01]  /*03b0*/  IADD3 R7, P0, PT, RZ, -R26, RZ ;  /* 0x8000001aff077210 */ /* 0x000fe20007f1e0ff */
[----:B------:R-:W-:-:S04]  /*03c0*/  IMAD.MOV.U32 R27, RZ, RZ, R0 ;  /* 0x000000ffff1b7224 */ /* 0x000fc800078e0000 */
[----:B------:R-:W-:-:S04]  /*03d0*/  IMAD.X R6, RZ, RZ, ~R0, P0 ;  /* 0x000000ffff067224 */ /* 0x000fc800000e0e00 */
[----:B0-----:R-:W-:Y:S01]  /*03e0*/  IMAD R6, R6, UR6, RZ ;  /* 0x0000000606067c24 */ /* 0x001fe2000f8e02ff */
[----:B--2---:R-:W-:-:S05]  /*03f0*/  MOV R4, R2 ;  /* 0x0000000200047202 */ /* 0x004fca0000000f00 */
[----:B------:R-:W-:-:S04]  /*0400*/  IMAD.WIDE.U32 R2, R7, UR6, R4 ;  /* 0x0000000607027c25 */ /* 0x000fc8000f8e0004 */
[----:B------:R-:W-:-:S04]  /*0410*/  IMAD R7, R7, UR7, R6 ;  /* 0x0000000707077c24 */ /* 0x000fc8000f8e0206 */
[----:B------:R-:W-:-:S07]  /*0420*/  IMAD.IADD R3, R3, 0x1, R7 ;  /* 0x0000000103037824 */ /* 0x000fce00078e0207 */
.L_x_66:
[----:B------:R-:W-:Y:S05]  /*0430*/  BSYNC.RECONVERGENT B0 ;  /* 0x0000000000007941 */ /* 0x000fea0003800200 */
.L_x_64:
[----:B------:R-:W0:Y:S01]  /*0440*/  LDCU UR10, c[0x0][0x394] ;  /* 0x00007280ff0a77ac */ /* 0x000e220008000800 */
[----:B------:R-:W-:Y:S01]  /*0450*/  BSSY.RECONVERGENT B0, `(.L_x_67) ;  /* 0x0000025000007945 */ /* 0x000fe20003800200 */
[----:B------:R-:W1:Y:S01]  /*0460*/  LDCU.64 UR6, c[0x0][0x3b8] ;  /* 0x00007700ff0677ac */ /* 0x000e620008000a00 */
[----:B0-----:R-:W-:-:S04]  /*0470*/  LOP3.LUT R0, R27, UR10, RZ, 0xfc, !PT ;  /* 0x0000000a1b007c12 */ /* 0x001fc8000f8efcff */
[----:B------:R-:W-:Y:S02]  /*0480*/  ISETP.NE.U32.AND P0, PT, R0, RZ, PT ;  /* 0x000000ff0000720c */ /* 0x000fe40003f05070 */
[----:B-1----:R-:W-:-:S04]  /*0490*/  IADD3 R54, P1, PT, R2, UR6, RZ ;  /* 0x0000000602367c10 */ /* 0x002fc8000ff3e0ff */
[----:B------:R-:W-:-:S07]  /*04a0*/  IADD3.X R55, PT, PT, R3, UR7, RZ, P1, !PT ;  /* 0x0000000703377c10 */ /* 0x000fce0008ffe4ff */
[----:B------:R-:W-:Y:S05]  /*04b0*/  @P0 BRA `(.L_x_68) ;  /* 0x0000000000540947 */ /* 0x000fea0003800000 */
[----:B------:R-:W0:Y:S02]  /*04c0*/  LDCU UR6, c[0x0][0x390] ;  /* 0x00007200ff0677ac */ /* 0x000e240008000800 */
        /* <DEDUP_REMOVED lines=11> */
[----:B------:R-:W-:Y:S02]  /*0580*/  IMAD R26, R3, UR6, R26 ;  /* 0x00000006031a7c24 */ /* 0x000fe4000f8e021a */
[----:B------:R-:W-:-:S03]  /*0590*/  IMAD.MOV.U32 R3, RZ, RZ, RZ ;  /* 0x000000ffff037224 */ /* 0x000fc600078e00ff */
[----:B------:R-:W-:-:S13]  /*05a0*/  ISETP.GE.U32.AND P0, PT, R26, UR6, PT ;  /* 0x000000061a007c0c */ /* 0x000fda000bf06070 */
[----:B------:R-:W-:-:S05]  /*05b0*/  @P0 VIADD R26, R26, -UR6 ;  /* 0x800000061a1a0c36 */ /* 0x000fca0008000000 */
[----:B------:R-:W-:-:S13]  /*05c0*/  ISETP.GE.U32.AND P0, PT, R26, UR6, PT ;  /* 0x000000061a007c0c */ /* 0x000fda000bf06070 */
[----:B------:R-:W-:Y:S01]  /*05d0*/  @P0 VIADD R26, R26, -UR6 ;  /* 0x800000061a1a0c36 */ /* 0x000fe20008000000 */
[----:B------:R-:W-:-:S04]  /*05e0*/  @!P1 LOP3.LUT R26, RZ, UR6, RZ, 0x33, !PT ;  /* 0x00000006ff1a9c12 */ /* 0x000fc8000f8e33ff */
[----:B------:R-:W-:Y:S01]  /*05f0*/  MOV R2, R26 ;  /* 0x0000001a00027202 */ /* 0x000fe20000000f00 */
[----:B------:R-:W-:Y:S06]  /*0600*/  BRA `(.L_x_69) ;  /* 0x0000000000247947 */ /* 0x000fec0003800000 */
.L_x_68:
[----:B------:R-:W0:Y:S01]  /*0610*/  LDCU.64 UR6, c[0x0][0x390] ;  /* 0x00007200ff0677ac */ /* 0x000e220008000a00 */
[----:B------:R-:W-:Y:S01]  /*0620*/  IMAD.MOV.U32 R31, RZ, RZ, R26 ;  /* 0x000000ffff1f7224 */ /* 0x000fe200078e001a */
[----:B------:R-:W-:Y:S02]  /*0630*/  MOV R35, R27 ;  /* 0x0000001b00237202 */ /* 0x000fe40000000f00 */
[----:B------:R-:W-:Y:S01]  /*0640*/  MOV R30, 0x680 ;  /* 0x00000680001e7802 */ /* 0x000fe20000000f00 */
[----:B0-----:R-:W-:Y:S02]  /*0650*/  IMAD.U32 R4, RZ, RZ, UR6 ;  /* 0x00000006ff047e24 */ /* 0x001fe4000f8e00ff */
[----:B------:R-:W-:-:S07]  /*0660*/  IMAD.U32 R0, RZ, RZ, UR7 ;  /* 0x00000007ff007e24 */ /* 0x000fce000f8e00ff */
[----:B------:R-:W-:Y:S05]  /*0670*/  CALL.REL.NOINC `($__internal_5_$__cuda_sm20_rem_s64) ;  /* 0x0000005c00387944 */ /* 0x000fea0003c00000 */
[----:B------:R-:W-:Y:S01]  /*0680*/  MOV R2, R0 ;  /* 0x0000000000027202 */ /* 0x000fe20000000f00 */
[----:B------:R-:W-:-:S07]  /*0690*/  IMAD.MOV.U32 R3, RZ, RZ, R4 ;  /* 0x000000ffff037224 */ /* 0x000fce00078e0004 */
.L_x_69:
[----:B------:R-:W-:Y:S05]  /*06a0*/  BSYNC.RECONVERGENT B0 ;  /* 0x0000000000007941 */ /* 0x000fea0003800200 */
.L_x_67:
[----:B------:R0:W5:Y:S01]  /*06b0*/  LDL R12, [R1+0x4] ;  /* 0x00000400010c7983 */ /* 0x0001620000100800 */
[----:B------:R-:W1:Y:S01]  /*06c0*/  LDC.64 R10, c[0x0][0x390] ;  /* 0x0000e400ff0a7b82 */ /* 0x000e620000000a00 */
[----:B------:R-:W2:Y:S01]  /*06d0*/  LDCU.64 UR6, c[0x0][0x3b0] ;  /* 0x00007600ff0677ac */ /* 0x000ea20008000a00 */
[----:B------:R-:W-:Y:S06]  /*06e0*/  BSSY.RECONVERGENT B0, `(.L_x_70) ;  /* 0x0000027000007945 */ /* 0x000fec0003800200 */
[----:B------:R-:W1:Y:S01]  /*06f0*/  LDC.64 R8, c[0x0][0x398] ;  /* 0x0000e600ff087b82 */ /* 0x000e620000000a00 */
[----:B--2---:R-:W-:-:S04]  /*0700*/  IADD3 R60, P1, PT, R2, UR6, RZ ;  /* 0x00000006023c7c10 */ /* 0x004fc8000ff3e0ff */
[----:B------:R-:W-:Y:S01]  /*0710*/  IADD3.X R61, PT, PT, R3, UR7, RZ, P1, !PT ;  /* 0x00000007033d7c10 */ /* 0x000fe20008ffe4ff */
[-C--:B-1----:R-:W-:Y:S02]  /*0720*/  IMAD R0, R9, R10.reuse, RZ ;  /* 0x0000000a09007224 */ /* 0x082fe400078e02ff */
[----:B------:R-:W-:-:S04]  /*0730*/  IMAD.WIDE.U32 R6, R8, R10, RZ ;  /* 0x0000000a08067225 */ /* 0x000fc800078e00ff */
[----:B------:R-:W-:-:S04]  /*0740*/  IMAD R9, R8, R11, R0 ;  /* 0x0000000b08097224 */ /* 0x000fc800078e0200 */
[----:B------:R-:W-:-:S05]  /*0750*/  IMAD.IADD R4, R7, 0x1, R9 ;  /* 0x0000000107047824 */ /* 0x000fca00078e0209 */
[----:B------:R-:W-:-:S04]  /*0760*/  LOP3.LUT R0, R5, R4, RZ, 0xfc, !PT ;  /* 0x0000000405007212 */ /* 0x000fc800078efcff */
[----:B------:R-:W-:-:S13]  /*0770*/  ISETP.NE.U32.AND P0, PT, R0, RZ, PT ;  /* 0x000000ff0000720c */ /* 0x000fda0003f05070 */
[----:B0-----:R-:W-:Y:S05]  /*0780*/  @P0 BRA `(.L_x_71) ;  /* 0x0000000000500947 */ /* 0x001fea0003800000 */
[----:B------:R-:W0:Y:S01]  /*0790*/  I2F.U32.RP R0, R6 ;  /* 0x0000000600007306 */ /* 0x000e220000209000 */
[----:B------:R-:W-:Y:S01]  /*07a0*/  ISETP.NE.U32.AND P2, PT, R6, RZ, PT ;  /* 0x000000ff0600720c */ /* 0x000fe20003f45070 */
[----:B------:R-:W-:-:S06]  /*07b0*/  IMAD.MOV.U32 R19, RZ, RZ, RZ ;  /* 0x000000ffff137224 */ /* 0x000fcc00078e00ff */
[----:B0-----:R-:W0:Y:S02]  /*07c0*/  MUFU.RCP R0, R0 ;  /* 0x0000000000007308 */ /* 0x001e240000001000 */
[----:B0-----:R-:W-:-:S06]  /*07d0*/  IADD3 R2, PT, PT, R0, 0xffffffe, RZ ;  /* 0x0ffffffe00027810 */ /* 0x001fcc0007ffe0ff */
[----:B------:R0:W1:Y:S02]  /*07e0*/  F2I.FTZ.U32.TRUNC.NTZ R3, R2 ;  /* 0x0000000200037305 */ /* 0x000064000021f000 */
[----:B0-----:R-:W-:Y:S02]  /*07f0*/  IMAD.MOV.U32 R2, RZ, RZ, RZ ;  /* 0x000000ffff027224 */ /* 0x001fe400078e00ff */
[----:B-1----:R-:W-:-:S04]  /*0800*/  IMAD.MOV R5, RZ, RZ, -R3 ;  /* 0x000000ffff057224 */ /* 0x002fc800078e0a03 */
[----:B------:R-:W-:-:S04]  /*0810*/  IMAD R5, R5, R6, RZ ;  /* 0x0000000605057224 */ /* 0x000fc800078e02ff */
[----:B------:R-:W-:-:S06]  /*0820*/  IMAD.HI.U32 R3, R3, R5, R2 ;  /* 0x0000000503037227 */ /* 0x000fcc00078e0002 */
[----:B-----5:R-:W-:-:S05]  /*0830*/  IMAD.HI.U32 R18, R3, R12, RZ ;  /* 0x0000000c03127227 */ /* 0x020fca00078e00ff */
[----:B------:R-:W-:-:S05]  /*0840*/  IADD3 R3, PT, PT, -R18, RZ, RZ ;  /* 0x000000ff12037210 */ /* 0x000fca0007ffe1ff */
[----:B------:R-:W-:-:S05]  /*0850*/  IMAD R3, R6, R3, R12 ;  /* 0x0000000306037224 */ /* 0x000fca00078e020c */
[----:B------:R-:W-:-:S13]  /*0860*/  ISETP.GE.U32.AND P0, PT, R3, R6, PT ;  /* 0x000000060300720c */ /* 0x000fda0003f06070 */
[----:B------:R-:W-:Y:S02]  /*0870*/  @P0 IMAD.IADD R3, R3, 0x1, -R6 ;  /* 0x0000000103030824 */ /* 0x000fe400078e0a06 */
[----:B------:R-:W-:-:S03]  /*0880*/  @P0 VIADD R18, R18, 0x1 ;  /* 0x0000000112120836 */ /* 0x000fc60000000000 */
[----:B------:R-:W-:-:S13]  /*0890*/  ISETP.GE.U32.AND P1, PT, R3, R6, PT ;  /* 0x000000060300720c */ /* 0x000fda0003f26070 */
[----:B------:R-:W-:Y:S02]  /*08a0*/  @P1 IADD3 R18, PT, PT, R18, 0x1, RZ ;  /* 0x0000000112121810 */ /* 0x000fe40007ffe0ff */
[----:B------:R-:W-:Y:S01]  /*08b0*/  @!P2 LOP3.LUT R18, RZ, R6, RZ, 0x33, !PT ;  /* 0x00000006ff12a212 */ /* 0x000fe200078e33ff */
[----:B------:R-:W-:Y:S06]  /*08c0*/  BRA `(.L_x_72) ;  /* 0x0000000000207947 */ /* 0x000fec0003800000 */
.L_x_71:
[----:B------:R-:W-:Y:S01]  /*08d0*/  IMAD.MOV.U32 R2, RZ, RZ, R4 ;  /* 0x000000ffff027224 */ /* 0x000fe200078e0004 */
[----:B------:R-:W-:Y:S01]  /*08e0*/  MOV R0, R5 ;  /* 0x0000000500007202 */ /* 0x000fe20000000f00 */
[----:B------:R-:W-:Y:S01]  /*08f0*/  IMAD.MOV.U32 R3, RZ, RZ, R6 ;  /* 0x000000ffff037224 */ /* 0x000fe200078e0006 */
[----:B------:R-:W-:Y:S01]  /*0900*/  MOV R4, 0x930 ;  /* 0x0000093000047802 */ /* 0x000fe20000000f00 */
[----:B-----5:R-:W-:-:S07]  /*0910*/  IMAD.MOV.U32 R40, RZ, RZ, R12 ;  /* 0x000000ffff287224 */ /* 0x020fce00078e000c */
[----:B------:R-:W-:Y:S05]  /*0920*/  CALL.REL.NOINC `($__internal_4_$__cuda_sm20_div_s64) ;  /* 0x00000054003c7944 */ /* 0x000fea0003c00000 */
[----:B------:R-:W-:Y:S01]  /*0930*/  MOV R18, R26 ;  /* 0x0000001a00127202 */ /* 0x000fe20000000f00 */
[----:B------:R-:W-:-:S07]  /*0940*/  IMAD.MOV.U32 R19, RZ, RZ, R0 ;  /* 0x000000ffff137224 */ /* 0x000fce00078e0000 */
.L_x_72:
[----:B------:R-:W-:Y:S05]  /*0950*/  BSYNC.RECONVERGENT B0 ;  /* 0x0000000000007941 */ /* 0x000fea0003800200 */
.L_x_70:
[----:B------:R-:W0:Y:S01]  /*0960*/  LDCU.64 UR6, c[0x0][0x3a8] ;  /* 0x00007500ff0677ac */ /* 0x000e220008000a00 */
[----:B------:R-:W1:Y:S01]  /*0970*/  LDC.64 R4, c[0x0][0x3d8] ;  /* 0x0000f600ff047b82 */ /* 0x000e620000000a00 */
[----:B------:R-:W-:Y:S01]  /*0980*/  BSSY.RECONVERGENT B0, `(.L_x_73) ;  /* 0x0000032000007945 */ /* 0x000fe20003800200 */
[----:B------:R-:W-:Y:S01]  /*0990*/  CS2R R48, SRZ ;  /* 0x0000000000307805 */ /* 0x000fe2000001ff00 */
[----:B0-----:R-:W-:-:S04]  /*09a0*/  UIADD3 UR6, UP0, UPT, UR6, -0x1, URZ ;  /* 0xffffffff06067890 */ /* 0x001fc8000ff1e0ff */
[----:B------:R-:W-:Y:S02]  /*09b0*/  UIADD3.X UR7, UPT, UPT, UR7, -0x1, URZ, UP0, !UPT ;  /* 0xffffffff07077890 */ /* 0x000fe400087fe4ff */
[----:B-1----:R-:W-:-:S04]  /*09c0*/  IMAD.WIDE.U32 R2, R4, UR6, RZ ;  /* 0x0000000604027c25 */ /* 0x002fc8000f8e00ff */
[----:B------:R-:W-:Y:S01]  /*09d0*/  IMAD R0, R4, UR7, RZ ;  /* 0x0000000704007c24 */ /* 0x000fe2000f8e02ff */
[----:B------:R-:W-:-:S03]  /*09e0*/  ISETP.GT.U32.AND P0, PT, R54, R2, PT ;  /* 0x000000023600720c */ /* 0x000fc60003f04070 */
[----:B------:R-:W-:-:S04]  /*09f0*/  IMAD R5, R5, UR6, R0 ;  /* 0x0000000605057c24 */ /* 0x000fc8000f8e0200 */
[----:B------:R-:W-:-:S05]  /*0a00*/  IMAD.IADD R5, R3, 0x1, R5 ;  /* 0x0000000103057824 */ /* 0x000fca00078e0205 */
[----:B------:R-:W-:-:S13]  /*0a10*/  ISETP.GT.AND.EX P0, PT, R55, R5, PT, P0 ;  /* 0x000000053700720c */ /* 0x000fda0003f04300 */
[----:B------:R-:W-:Y:S05]  /*0a20*/  @!P0 BRA `(.L_x_74) ;  /* 0x00000000009c8947 */ /* 0x000fea0003800000 */
[----:B------:R-:W0:Y:S01]  /*0a30*/  LDCU UR6, c[0x0][0x3cc] ;  /* 0x00007980ff0677ac */ /* 0x000e220008000800 */
[----:B------:R-:W-:Y:S01]  /*0a40*/  LOP3.LUT R3, RZ, R2, RZ, 0x33, !PT ;  /* 0x00000002ff037212 */ /* 0x000fe200078e33ff */
[----:B------:R-:W-:Y:S01]  /*0a50*/  BSSY.RECONVERGENT B1, `(.L_x_75) ;  /* 0x0000022000017945 */ /* 0x000fe20003800200 */
[----:B------:R-:W-:Y:S02]  /*0a60*/  LOP3.LUT R5, RZ, R5, RZ, 0x33, !PT ;  /* 0x00000005ff057212 */ /* 0x000fe400078e33ff */
[----:B------:R-:W-:-:S04]  /*0a70*/  IADD3 R40, P0, PT, R3, R54, RZ ;  /* 0x0000003603287210 */ /* 0x000fc80007f1e0ff */
[----:B------:R-:W-:-:S04]  /*0a80*/  IADD3.X R0, PT, PT, R5, R55, RZ, P0, !PT ;  /* 0x0000003705007210 */ /* 0x000fc800007fe4ff */
[----:B0-----:R-:W-:-:S04]  /*0a90*/  LOP3.LUT R2, R0, UR6, RZ, 0xfc, !PT ;  /* 0x0000000600027c12 */ /* 0x001fc8000f8efcff */
[----:B------:R-:W-:-:S13]  /*0aa0*/  ISETP.NE.U32.AND P0, PT, R2, RZ, PT ;  /* 0x000000ff0200720c */ /* 0x000fda0003f05070 */
[----:B------:R-:W-:Y:S05]  /*0ab0*/  @P0 BRA `(.L_x_76) ;  /* 0x0000000000540947 */ /* 0x000fea0003800000 */
[----:B------:R-:W0:Y:S01]  /*0ac0*/  LDCU UR6, c[0x0][0x3c8] ;  /* 0x00007900ff0677ac */ /* 0x000e220008000800 */
[----:B------:R-:W-:Y:S01]  /*0ad0*/  IMAD.MOV.U32 R27, RZ, RZ, RZ ;  /* 0x000000ffff1b7224 */ /* 0x000fe200078e00ff */
        /* <DEDUP_REMOVED lines=8> */
[----:B------:R-:W-:-:S06]  /*0b60*/  IMAD.HI.U32 R3, R3, R5, R2 ;  /* 0x0000000503037227 */ /* 0x000fcc00078e0002 */
[----:B------:R-:W-:-:S04]  /*0b70*/  IMAD.HI.U32 R26, R3, R40, RZ ;  /* 0x00000028031a7227 */ /* 0x000fc800078e00ff */
[----:B------:R-:W-:-:S04]  /*0b80*/  IMAD.MOV R3, RZ, RZ, -R26 ;  /* 0x000000ffff037224 */ /* 0x000fc800078e0a1a */
[----:B------:R-:W-:-:S05]  /*0b90*/  IMAD R3, R3, UR6, R40 ;  /* 0x0000000603037c24 */ /* 0x000fca000f8e0228 */
[----:B------:R-:W-:-:S13]  /*0ba0*/  ISETP.GE.U32.AND P0, PT, R3, UR6, PT ;  /* 0x0000000603007c0c */ /* 0x000fda000bf06070 */
[----:B------:R-:W-:Y:S01]  /*0bb0*/  @P0 VIADD R3, R3, -UR6 ;  /* 0x8000000603030c36 */ /* 0x000fe20008000000 */
[----:B------:R-:W-:-:S04]  /*0bc0*/  @P0 IADD3 R26, PT, PT, R26, 0x1, RZ ;  /* 0x000000011a1a0810 */ /* 0x000fc80007ffe0ff */
[----:B------:R-:W-:-:S13]  /*0bd0*/  ISETP.GE.U32.AND P1, PT, R3, UR6, PT ;  /* 0x0000000603007c0c */ /* 0x000fda000bf26070 */
[----:B------:R-:W-:Y:S01]  /*0be0*/  @P1 VIADD R26, R26, 0x1 ;  /* 0x000000011a1a1836 */ /* 0x000fe20000000000 */
[----:B------:R-:W-:Y:S01]  /*0bf0*/  @!P2 LOP3.LUT R26, RZ, UR6, RZ, 0x33, !PT ;  /* 0x00000006ff1aac12 */ /* 0x000fe2000f8e33ff */
[----:B------:R-:W-:Y:S06]  /*0c00*/  BRA `(.L_x_77) ;  /* 0x0000000000187947 */ /* 0x000fec0003800000 */
.L_x_76:
[----:B------:R-:W0:Y:S01]  /*0c10*/  LDCU.64 UR6, c[0x0][0x3c8] ;  /* 0x00007900ff0677ac */ /* 0x000e220008000a00 */
[----:B------:R-:W-:Y:S02]  /*0c20*/  MOV R4, 0xc60 ;  /* 0x00000c6000047802 */ /* 0x000fe40000000f00 */
[----:B0-----:R-:W-:Y:S01]  /*0c30*/  MOV R3, UR6 ;  /* 0x0000000600037c02 */ /* 0x001fe20008000f00 */
[----:B------:R-:W-:-:S07]  /*0c40*/  IMAD.U32 R2, RZ, RZ, UR7 ;  /* 0x00000007ff027e24 */ /* 0x000fce000f8e00ff */
[----:B------:R-:W-:Y:S05]  /*0c50*/  CALL.REL.NOINC `($__internal_4_$__cuda_sm20_div_s64) ;  /* 0x0000005000707944 */ /* 0x000fea0003c00000 */
[----:B------:R-:W-:-:S07]  /*0c60*/  IMAD.MOV.U32 R27, RZ, RZ, R0 ;  /* 0x000000ffff1b7224 */ /* 0x000fce00078e0000 */
.L_x_77:
[----:B------:R-:W-:Y:S05]  /*0c70*/  BSYNC.RECONVERGENT B1 ;  /* 0x0000000000017941 */ /* 0x000fea0003800200 */
.L_x_75:
[----:B------:R-:W-:-:S04]  /*0c80*/  IADD3 R48, P0, PT, R26, 0x1, RZ ;  /* 0x000000011a307810 */ /* 0x000fc80007f1e0ff */
[----:B------:R-:W-:-:S09]  /*0c90*/  IADD3.X R49, PT, PT, RZ, R27, RZ, P0, !PT ;  /* 0x0000001bff317210 */ /* 0x000fd200007fe4ff */
.L_x_74:
[----:B------:R-:W-:Y:S05]  /*0ca0*/  BSYNC.RECONVERGENT B0 ;  /* 0x0000000000007941 */ /* 0x000fea0003800200 */
.L_x_73:
[----:B------:R-:W0:Y:S01]  /*0cb0*/  LDCU UR6, c[0x0][0x3cc] ;  /* 0x00007980ff0677ac */ /* 0x000e220008000800 */
[----:B------:R-:W-:Y:S01]  /*0cc0*/  BSSY.RECONVERGENT B0, `(.L_x_78) ;  /* 0x0000021000007945 */ /* 0x000fe20003800200 */
        /* <DEDUP_REMOVED lines=10> */
[----:B0-----:R-:W-:Y:S01]  /*0d70*/  MOV R2, RZ ;  /* 0x000000ff00027202 */ /* 0x001fe20000000f00 */
        /* <DEDUP_REMOVED lines=13> */
.L_x_79:
[----:B------:R-:W0:Y:S01]  /*0e50*/  LDCU.64 UR6, c[0x0][0x3c8] ;  /* 0x00007900ff0677ac */ /* 0x000e220008000a00 */
[----:B------:R-:W-:Y:S02]  /*0e60*/  MOV R40, R54 ;  /* 0x0000003600287202 */ /* 0x000fe40000000f00 */
[----:B------:R-:W-:Y:S02]  /*0e70*/  MOV R0, R55 ;  /* 0x0000003700007202 */ /* 0x000fe40000000f00 */
[----:B------:R-:W-:Y:S01]  /*0e80*/  MOV R4, 0xec0 ;  /* 0x00000ec000047802 */ /* 0x000fe20000000f00 */
[----:B0-----:R-:W-:Y:S02]  /*0e90*/  IMAD.U32 R3, RZ, RZ, UR6 ;  /* 0x00000006ff037e24 */ /* 0x001fe4000f8e00ff */
[----:B------:R-:W-:-:S07]  /*0ea0*/  IMAD.U32 R2, RZ, RZ, UR7 ;  /* 0x00000007ff027e24 */ /* 0x000fce000f8e00ff */
[----:B------:R-:W-:Y:S05]  /*0eb0*/  CALL.REL.NOINC `($__internal_4_$__cuda_sm20_div_s64) ;  /* 0x0000004c00d87944 */ /* 0x000fea0003c00000 */
[----:B------:R-:W-:-:S07]  /*0ec0*/  IMAD.MOV.U32 R27, RZ, RZ, R0 ;  /* 0x000000ffff1b7224 */ /* 0x000fce00078e0000 */
.L_x_80:
[----:B------:R-:W-:Y:S05]  /*0ed0*/  BSYNC.RECONVERGENT B0 ;  /* 0x0000000000007941 */ /* 0x000fea0003800200 */
.L_x_78:
[----:B------:R-:W0:Y:S01]  /*0ee0*/  LDCU.64 UR6, c[0x0][0x3a0] ;  /* 0x00007400ff0677ac */ /* 0x000e220008000a00 */
[----:B------:R-:W1:Y:S01]  /*0ef0*/  LDC.64 R6, c[0x0][0x3d0] ;  /* 0x0000f400ff067b82 */ /* 0x000e620000000a00 */
[----:B------:R-:W-:Y:S01]  /*0f00*/  IADD3 R36, P0, PT, R26, 0x1, RZ ;  /* 0x000000011a247810 */ /* 0x000fe20007f1e0ff */
[----:B------:R-:W-:Y:S01]  /*0f10*/  BSSY.RECONVERGENT B0, `(.L_x_81) ;  /* 0x0000039000007945 */ /* 0x000fe20003800200 */
[----:B------:R-:W2:Y:S01]  /*0f20*/  LDCU.64 UR10, c[0x0][0x3e8] ;  /* 0x00007d00ff0a77ac */ /* 0x000ea20008000a00 */
[----:B------:R-:W-:Y:S02]  /*0f30*/  IMAD.MOV.U32 R5, RZ, RZ, RZ ;  /* 0x000000ffff057224 */ /* 0x000fe400078e00ff */
[----:B------:R-:W-:Y:S01]  /*0f40*/  IMAD.X R26, RZ, RZ, R27, P0 ;  /* 0x000000ffff1a7224 */ /* 0x000fe200000e061b */
[----:B0-----:R-:W-:-:S04]  /*0f50*/  UIADD3 UR6, UP0, UPT, UR6, -0x1, URZ ;  /* 0xffffffff06067890 */ /* 0x001fc8000ff1e0ff */
[----:B------:R-:W-:Y:S01]  /*0f60*/  UIADD3.X UR7, UPT, UPT, UR7, -0x1, URZ, UP0, !UPT ;  /* 0xffffffff07077890 */ /* 0x000fe200087fe4ff */
[----:B--2---:R-:W-:Y:S01]  /*0f70*/  ISETP.LT.U32.AND P1, PT, R36, UR10, PT ;  /* 0x0000000a24007c0c */ /* 0x004fe2000bf21070 */
[----:B-1----:R-:W-:-:S03]  /*0f80*/  IMAD.WIDE.U32 R2, R6, UR6, RZ ;  /* 0x0000000606027c25 */ /* 0x002fc6000f8e00ff */
[----:B------:R-:W-:Y:S01]  /*0f90*/  ISETP.LT.AND.EX P1, PT, R26, UR11, PT, P1 ;  /* 0x0000000b1a007c0c */ /* 0x000fe2000bf21310 */
[----:B------:R-:W-:Y:S01]  /*0fa0*/  IMAD R0, R6, UR7, RZ ;  /* 0x0000000706007c24 */ /* 0x000fe2000f8e02ff */
[----:B------:R-:W-:Y:S01]  /*0fb0*/  ISETP.GT.U32.AND P0, PT, R60, R2, PT ;  /* 0x000000023c00720c */ /* 0x000fe20003f04070 */
[----:B------:R-:W-:Y:S01]  /*0fc0*/  IMAD.MOV.U32 R6, RZ, RZ, RZ ;  /* 0x000000ffff067224 */ /* 0x000fe200078e00ff */
[----:B------:R-:W-:Y:S01]  /*0fd0*/  SEL R36, R36, UR10, P1 ;  /* 0x0000000a24247c07 */ /* 0x000fe20008800000 */
[----:B------:R-:W-:Y:S01]  /*0fe0*/  IMAD R7, R7, UR6, R0 ;  /* 0x0000000607077c24 */ /* 0x000fe2000f8e0200 */
[----:B------:R-:W-:-:S04]  /*0ff0*/  SEL R39, R26, UR11, P1 ;  /* 0x0000000b1a277c07 */ /* 0x000fc80008800000 */
[----:B------:R-:W-:-:S04]  /*1000*/  IADD3 R7, PT, PT, R3, R7, RZ ;  /* 0x0000000703077210 */ /* 0x000fc80007ffe0ff */
        /* <DEDUP_REMOVED lines=32> */
.L_x_84:
[----:B------:R-:W0:Y:S01]  /*1210*/  LDCU.64 UR6, c[0x0][0x3c0] ;  /* 0x00007800ff0677ac */ /* 0x000e220008000a00 */
[----:B------:R-:W-:Y:S02]  /*1220*/  MOV R4, 0x1260 ;  /* 0x0000126000047802 */ /* 0x000fe40000000f00 */
[----:B0-----:R-:W-:Y:S01]  /*1230*/  MOV R3, UR6 ;  /* 0x0000000600037c02 */ /* 0x001fe20008000f00 */
[----:B------:R-:W-:-:S07]  /*1240*/  IMAD.U32 R2, RZ, RZ, UR7 ;  /* 0x00000007ff027e24 */ /* 0x000fce000f8e00ff */
[----:B------:R-:W-:Y:S05]  /*1250*/  CALL.REL.NOINC `($__internal_4_$__cuda_sm20_div_s64) ;  /* 0x0000004800f07944 */ /* 0x000fea0003c00000 */
[----:B------:R-:W-:-:S07]  /*1260*/  IMAD.MOV.U32 R27, RZ, RZ, R0 ;  /* 0x000000ffff1b7224 */ /* 0x000fce00078e0000 */
.L_x_85:
[----:B------:R-:W-:Y:S05]  /*1270*/  BSYNC.RECONVERGENT B1 ;  /* 0x0000000000017941 */ /* 0x000fea0003800200 */
.L_x_83:
[----:B------:R-:W-:-:S04]  /*1280*/  IADD3 R5, P0, PT, R26, 0x1, RZ ;  /* 0x000000011a057810 */ /* 0x000fc80007f1e0ff */
[----:B------:R-:W-:-:S09]  /*1290*/  IADD3.X R6, PT, PT, RZ, R27, RZ, P0, !PT ;  /* 0x0000001bff067210 */ /* 0x000fd200007fe4ff */
.L_x_82:
[----:B------:R-:W-:Y:S05]  /*12a0*/  BSYNC.RECONVERGENT B0 ;  /* 0x0000000000007941 */ /* 0x000fea0003800200 */
.L_x_81:
        /* <DEDUP_REMOVED lines=26> */
.L_x_87:
        /* <DEDUP_REMOVED lines=8> */
.L_x_88:
[----:B------:R-:W-:Y:S05]  /*14d0*/  BSYNC.RECONVERGENT B0 ;  /* 0x0000000000007941 */ /* 0x000fea0003800200 */
.L_x_86:
[----:B------:R-:W0:Y:S01]  /*14e0*/  LDCU.64 UR6, c[0x0][0x3e0] ;  /* 0x00007c00ff0677ac */ /* 0x000e220008000a00 */
[----:B------:R-:W-:Y:S01]  /*14f0*/  IADD3 R59, P0, PT, R26, 0x1, RZ ;  /* 0x000000011a3b7810 */ /* 0x000fe20007f1e0ff */
[----:B------:R-:W-:Y:S01]  /*1500*/  BSSY.RECONVERGENT B1, `(.L_x_89) ;  /* 0x000047d000017945 */ /* 0x000fe20003800200 */
[----:B------:R-:W-:-:S03]  /*1510*/  HFMA2 R7, -RZ, RZ, 0, 0 ;  /* 0x00000000ff077431 */ /* 0x000fc600000001ff */
[----:B------:R-:W-:Y:S01]  /*1520*/  IMAD.X R26, RZ, RZ, R27, P0 ;  /* 0x000000ffff1a7224 */ /* 0x000fe200000e061b */
[----:B0-----:R-:W-:-:S04]  /*1530*/  ISETP.LT.U32.AND P0, PT, R59, UR6, PT ;  /* 0x000000063b007c0c */ /* 0x001fc8000bf01070 */
[----:B------:R-:W-:-:S04]  /*1540*/  ISETP.LT.AND.EX P0, PT, R26, UR7, PT, P0 ;  /* 0x000000071a007c0c */ /* 0x000fc8000bf01300 */
[----:B------:R-:W-:Y:S02]  /*1550*/  SEL R0, R26, UR7, P0 ;  /* 0x000000071a007c07 */ /* 0x000fe40008000000 */
[----:B------:R-:W-:-:S03]  /*1560*/  SEL R59, R59, UR6, P0 ;  /* 0x000000063b3b7c07 */ /* 0x000fc60008000000 */
[----:B------:R0:W-:Y:S01]  /*1570*/  STL [R1], R0 ;  /* 0x0000000001007387 */ /* 0x0001e20000100800 */
[----:B------:R-:W-:-:S04]  /*1580*/  ISETP.GE.U32.AND P0, PT, R5, R59, PT ;  /* 0x0000003b0500720c */ /* 0x000fc80003f06070 */
[----:B------:R-:W-:-:S13]  /*1590*/  ISETP.GE.AND.EX P0, PT, R6, R0, PT, P0 ;  /* 0x000000000600720c */ /* 0x000fda0003f06300 */
[----:B0-----:R-:W-:Y:S05]  /*15a0*/  @P0 BRA `(.L_x_90) ;  /* 0x0000004400c80947 */ /* 0x001fea0003800000 */
[----:B------:R-:W0:Y:S01]  /*15b0*/  LDC.64 R2, c[0x0][0x3c8] ;  /* 0x0000f200ff027b82 */ /* 0x000e220000000a00 */
[----:B------:R-:W1:Y:S01]  /*15c0*/  LDCU.64 UR6, c[0x0][0x3c8] ;  /* 0x00007900ff0677ac */ /* 0x000e620008000a00 */
[----:B------:R-:W-:-:S05]  /*15d0*/  IADD3 R9, P0, PT, RZ, -R48, RZ ;  /* 0x80000030ff097210 */ /* 0x000fca0007f1e0ff */
[----:B------:R-:W-:Y:S02]  /*15e0*/  IMAD.X R0, RZ, RZ, ~R49, P0 ;  /* 0x000000ffff007224 */ /* 0x000fe400000e0e31 */
[----:B-1----:R-:W-:Y:S02]  /*15f0*/  IMAD R7, R49, UR6, RZ ;  /* 0x0000000631077c24 */ /* 0x002fe4000f8e02ff */
[----:B------:R-:W-:Y:S02]  /*1600*/  IMAD R0, R0, UR6, RZ ;  /* 0x0000000600007c24 */ /* 0x000fe4000f8e02ff */
[C---:B------:R-:W-:Y:S02]  /*1610*/  IMAD R7, R48.reuse, UR7, R7 ;  /* 0x0000000730077c24 */ /* 0x040fe4000f8e0207 */
[----:B0-----:R-:W-:-:S04]  /*1620*/  IMAD.WIDE.U32 R2, R48, UR6, R2 ;  /* 0x0000000630027c25 */ /* 0x001fc8000f8e0002 */
[----:B------:R-:W-:Y:S01]  /*1630*/  IMAD.IADD R57, R3, 0x1, R7 ;  /* 0x0000000103397824 */ /* 0x000fe200078e0207 */
[C---:B------:R-:W-:Y:S01]  /*1640*/  IADD3 R52, P1, P2, R54.reuse, -UR6, -R2 ;  /* 0x8000000636347c10 */ /* 0x040fe2000fa3e802 */
[----:B------:R-:W-:Y:S01]  /*1650*/  IMAD.WIDE.U32 R50, R9, UR6, R54 ;  /* 0x0000000609327c25 */ /* 0x000fe2000f8e0036 */
[----:B------:R-:W-:Y:S02]  /*1660*/  IADD3 R53, P0, PT, R54, -R2, RZ ;  /* 0x8000000236357210 */ /* 0x000fe40007f1e0ff */
[--C-:B------:R-:W-:Y:S01]  /*1670*/  IADD3.X R56, PT, PT, R55, ~UR7, ~R57.reuse, P1, P2 ;  /* 0x8000000737387c10 */ /* 0x100fe20008fe4c39 */
[----:B------:R-:W-:Y:S01]  /*1680*/  IMAD R9, R9, UR7, R0 ;  /* 0x0000000709097c24 */ /* 0x000fe2000f8e0200 */
[----:B------:R-:W-:Y:S01]  /*1690*/  MOV R7, RZ ;  /* 0x000000ff00077202 */ /* 0x000fe20000000f00 */
[----:B------:R-:W-:Y:S02]  /*16a0*/  IMAD.X R57, R55, 0x1, ~R57, P0 ;  /* 0x0000000137397824 */ /* 0x000fe400000e0e39 */
[----:B------:R-:W-:-:S07]  /*16b0*/  IMAD.IADD R58, R51, 0x1, R9 ;  /* 0x00000001333a7824 */ /* 0x000fce00078e0209 */
.L_x_174:
[----:B------:R-:W-:Y:S01]  /*16c0*/  ISETP.GE.U32.AND P0, PT, R48, R36, PT ;  /* 0x000000243000720c */ /* 0x000fe20003f06070 */
[----:B------:R-:W-:Y:S03]  /*16d0*/  BSSY.RECONVERGENT B0, `(.L_x_91) ;  /* 0x0000459000007945 */ /* 0x000fe60003800200 */
[----:B------:R-:W-:-:S13]  /*16e0*/  ISETP.GE.AND.EX P0, PT, R49, R39, PT, P0 ;  /* 0x000000273100720c */ /* 0x000fda0003f06300 */
[----:B------:R-:W-:Y:S05]  /*16f0*/  @P0 BRA `(.L_x_92) ;  /* 0x0000004400580947 */ /* 0x000fea0003800000 */
[----:B------:R-:W0:Y:S01]  /*1700*/  LDCU.64 UR6, c[0x0][0x3c0] ;  /* 0x00007800ff0677ac */ /* 0x000e220008000a00 */
[----:B------:R-:W-:Y:S01]  /*1710*/  IADD3 R3, P0, PT, RZ, -R5, RZ ;  /* 0x80000005ff037210 */ /* 0x000fe20007f1e0ff */
[----:B------:R-:W-:Y:S01]  /*1720*/  BSSY.RECONVERGENT B2, `(.L_x_93) ;  /* 0x0000027000027945 */ /* 0x000fe20003800200 */
[----:B------:R-:W1:Y:S02]  /*1730*/  LDCU UR10, c[0x0][0x3d4] ;  /* 0x00007a80ff0a77ac */ /* 0x000e640008000800 */
[----:B------:R-:W-:-:S05]  /*1740*/  IADD3.X R0, PT, PT, RZ, ~R6, RZ, P0, !PT ;  /* 0x80000006ff007210 */ /* 0x000fca00007fe4ff */
[----:B0-----:R-:W-:Y:S02]  /*1750*/  IMAD R0, R0, UR6, RZ ;  /* 0x0000000600007c24 */ /* 0x001fe4000f8e02ff */
[----:B------:R-:W-:-:S04]  /*1760*/  IMAD.WIDE.U32 R20, R3, UR6, R60 ;  /* 0x0000000603147c25 */ /* 0x000fc8000f8e003c */
[----:B------:R-:W-:-:S04]  /*1770*/  IMAD R3, R3, UR7, R0 ;  /* 0x0000000703037c24 */ /* 0x000fc8000f8e0200 */
[----:B------:R-:W-:-:S05]  /*1780*/  IMAD.IADD R8, R21, 0x1, R3 ;  /* 0x0000000115087824 */ /* 0x000fca00078e0203 */
[----:B-1----:R-:W-:-:S04]  /*1790*/  LOP3.LUT R11, R8, UR10, RZ, 0xfc, !PT ;  /* 0x0000000a080b7c12 */ /* 0x002fc8000f8efcff */
[----:B------:R-:W-:-:S13]  /*17a0*/  ISETP.NE.AND.EX P0, PT, R11, RZ, PT, !PT ;  /* 0x000000ff0b00720c */ /* 0x000fda0003f053f0 */
        /* <DEDUP_REMOVED lines=11> */
[----:B------:R-:W-:-:S06]  /*1860*/  IMAD.HI.U32 R3, R3, R9, R2 ;  /* 0x0000000903037227 */ /* 0x000fcc00078e0002 */
[----:B------:R-:W-:-:S04]  /*1870*/  IMAD.HI.U32 R3, R3, R20, RZ ;  /* 0x0000001403037227 */ /* 0x000fc800078e00ff */
[----:B------:R-:W-:-:S04]  /*1880*/  IMAD.MOV R3, RZ, RZ, -R3 ;  /* 0x000000ffff037224 */ /* 0x000fc800078e0a03 */
[----:B------:R-:W-:-:S05]  /*1890*/  IMAD R22, R3, UR6, R20 ;  /* 0x0000000603167c24 */ /* 0x000fca000f8e0214 */
[----:B------:R-:W-:-:S13]  /*18a0*/  ISETP.GE.U32.AND P0, PT, R22, UR6, PT ;  /* 0x0000000616007c0c */ /* 0x000fda000bf06070 */
[----:B------:R-:W-:-:S04]  /*18b0*/  @P0 IADD3 R22, PT, PT, R22, -UR6, RZ ;  /* 0x8000000616160c10 */ /* 0x000fc8000fffe0ff */
[----:B------:R-:W-:-:S13]  /*18c0*/  ISETP.GE.U32.AND P0, PT, R22, UR6, PT ;  /* 0x0000000616007c0c */ /* 0x000fda000bf06070 */
[----:B------:R-:W-:Y:S01]  /*18d0*/  @P0 VIADD R22, R22, -UR6 ;  /* 0x8000000616160c36 */ /* 0x000fe20008000000 */
[----:B------:R-:W-:Y:S01]  /*18e0*/  @!P1 LOP3.LUT R22, RZ, UR6, RZ, 0x33, !PT ;  /* 0x00000006ff169c12 */ /* 0x000fe2000f8e33ff */
[----:B------:R-:W-:Y:S06]  /*18f0*/  BRA `(.L_x_95) ;  /* 0x0000000000247947 */ /* 0x000fec0003800000 */
.L_x_94:
[----:B------:R-:W0:Y:S01]  /*1900*/  LDCU.64 UR6, c[0x0][0x3d0] ;  /* 0x00007a00ff0677ac */ /* 0x000e220008000a00 */
[----:B------:R-:W-:Y:S02]  /*1910*/  MOV R31, R20 ;  /* 0x00000014001f7202 */ /* 0x000fe40000000f00 */
[----:B------:R-:W-:Y:S02]  /*1920*/  MOV R35, R8 ;  /* 0x0000000800237202 */ /* 0x000fe40000000f00 */
[----:B------:R-:W-:Y:S01]  /*1930*/  MOV R30, 0x1970 ;  /* 0x00001970001e7802 */ /* 0x000fe20000000f00 */
[----:B0-----:R-:W-:Y:S02]  /*1940*/  IMAD.U32 R4, RZ, RZ, UR6 ;  /* 0x00000006ff047e24 */ /* 0x001fe4000f8e00ff */
[----:B------:R-:W-:-:S07]  /*1950*/  IMAD.U32 R0, RZ, RZ, UR7 ;  /* 0x00000007ff007e24 */ /* 0x000fce000f8e00ff */
[----:B------:R-:W-:Y:S05]  /*1960*/  CALL.REL.NOINC `($__internal_5_$__cuda_sm20_rem_s64) ;  /* 0x00000048007c7944 */ /* 0x000fea0003c00000 */
[----:B------:R-:W-:Y:S02]  /*1970*/  IMAD.MOV.U32 R22, RZ, RZ, R0 ;  /* 0x000000ffff167224 */ /* 0x000fe400078e0000 */
[----:B------:R-:W-:-:S07]  /*1980*/  IMAD.MOV.U32 R23, RZ, RZ, R4 ;  /* 0x000000ffff177224 */ /* 0x000fce00078e0004 */
.L_x_95:
[----:B------:R-:W-:Y:S05]  /*1990*/  BSYNC.RECONVERGENT B2 ;  /* 0x0000000000027941 */ /* 0x000fea0003800200 */
.L_x_93:
[----:B------:R-:W-:Y:S01]  /*19a0*/  IADD3 R14, PT, PT, -R48, R36, RZ ;  /* 0x00000024300e7210 */ /* 0x000fe20007ffe1ff */
[----:B------:R-:W-:Y:S01]  /*19b0*/  BSSY.RECONVERGENT B2, `(.L_x_96) ;  /* 0x00001b7000027945 */ /* 0x000fe20003800200 */
[----:B------:R-:W-:Y:S02]  /*19c0*/  IMAD.MOV.U32 R9, RZ, RZ, R48 ;  /* 0x000000ffff097224 */ /* 0x000fe400078e0030 */
[----:B------:R-:W-:Y:S01]  /*19d0*/  LOP3.LUT R14, R14, 0x3, RZ, 0xc0, !PT ;  /* 0x000000030e0e7812 */ /* 0x000fe200078ec0ff */
[----:B------:R-:W-:-:S03]  /*19e0*/  IMAD.MOV.U32 R10, RZ, RZ, R49 ;  /* 0x000000ffff0a7224 */ /* 0x000fc600078e0031 */
[----:B------:R-:W-:-:S04]  /*19f0*/  ISETP.NE.U32.AND P0, PT, R14, RZ, PT ;  /* 0x000000ff0e00720c */ /* 0x000fc80003f05070 */
[----:B------:R-:W-:-:S13]  /*1a00*/  ISETP.NE.AND.EX P0, PT, RZ, RZ, PT, P0 ;  /* 0x000000ffff00720c */ /* 0x000fda0003f05300 */
[----:B------:R-:W-:Y:S05]  /*1a10*/  @!P0 BRA `(.L_x_97) ;  /* 0x0000001800c08947 */ /* 0x000fea0003800000 */
[----:B------:R-:W-:Y:S01]  /*1a20*/  ISETP.NE.U32.AND P0, PT, R22, RZ, PT ;  /* 0x000000ff1600720c */ /* 0x000fe20003f05070 */
[----:B------:R-:W-:Y:S03]  /*1a30*/  BSSY.RECONVERGENT B3, `(.L_x_98) ;  /* 0x0000089000037945 */ /* 0x000fe60003800200 */
[----:B------:R-:W-:-:S13]  /*1a40*/  ISETP.NE.AND.EX P0, PT, R23, RZ, PT, P0 ;  /* 0x000000ff1700720c */ /* 0x000fda0003f05300 */
[----:B------:R-:W-:Y:S05]  /*1a50*/  @P0 BRA `(.L_x_99) ;  /* 0x0000000800180947 */ /* 0x000fea0003800000 */
[----:B------:R-:W0:Y:S01]  /*1a60*/  LDCU UR6, c[0x0][0x3dc] ;  /* 0x00007b80ff0677ac */ /* 0x000e220008000800 */
[----:B------:R-:W-:Y:S01]  /*1a70*/  BSSY.RECONVERGENT B4, `(.L_x_100) ;  /* 0x0000022000047945 */ /* 0x000fe20003800200 */
[----:B0-----:R-:W-:-:S04]  /*1a80*/  LOP3.LUT R9, R58, UR6, RZ, 0xfc, !PT ;  /* 0x000000063a097c12 */ /* 0x001fc8000f8efcff */
[----:B------:R-:W-:-:S13]  /*1a90*/  ISETP.NE.AND.EX P0, PT, R9, RZ, PT, !PT ;  /* 0x000000ff0900720c */ /* 0x000fda0003f053f0 */
        /* <DEDUP_REMOVED lines=15> */
[----:B------:R-:W-:-:S05]  /*1b90*/  @P0 VIADD R3, R3, -UR6 ;  /* 0x8000000603030c36 */ /* 0x000fca0008000000 */
[----:B------:R-:W-:-:S13]  /*1ba0*/  ISETP.GE.U32.AND P0, PT, R3, UR6, PT ;  /* 0x0000000603007c0c */ /* 0x000fda000bf06070 */
[----:B------:R-:W-:Y:S01]  /*1bb0*/  @P0 VIADD R3, R3, -UR6 ;  /* 0x8000000603030c36 */ /* 0x000fe20008000000 */
[----:B------:R-:W-:-:S04]  /*1bc0*/  @!P1 LOP3.LUT R3, RZ, UR6, RZ, 0x33, !PT ;  /* 0x00000006ff039c12 */ /* 0x000fc8000f8e33ff */
[----:B------:R-:W-:-:S04]  /*1bd0*/  ISETP.NE.U32.AND P0, PT, R3, RZ, PT ;  /* 0x000000ff0300720c */ /* 0x000fc80003f05070 */
[----:B------:R-:W-:Y:S01]  /*1be0*/  ISETP.NE.AND.EX P0, PT, RZ, RZ, PT, P0 ;  /* 0x000000ffff00720c */ /* 0x000fe20003f05300 */
[----:B------:R-:W-:-:S12]  /*1bf0*/  BRA `(.L_x_102) ;  /* 0x0000000000247947 */ /* 0x000fd80003800000 */
.L_x_101:
[----:B------:R-:W0:Y:S01]  /*1c00*/  LDCU.64 UR6, c[0x0][0x3d8] ;  /* 0x00007b00ff0677ac */ /* 0x000e220008000a00 */
[----:B------:R-:W-:Y:S02]  /*1c10*/  MOV R31, R50 ;  /* 0x00000032001f7202 */ /* 0x000fe40000000f00 */
[----:B------:R-:W-:Y:S02]  /*1c20*/  MOV R35, R58 ;  /* 0x0000003a00237202 */ /* 0x000fe40000000f00 */
[----:B------:R-:W-:Y:S01]  /*1c30*/  MOV R30, 0x1c70 ;  /* 0x00001c70001e7802 */ /* 0x000fe20000000f00 */
[----:B0-----:R-:W-:Y:S02]  /*1c40*/  IMAD.U32 R4, RZ, RZ, UR6 ;  /* 0x00000006ff047e24 */ /* 0x001fe4000f8e00ff */
[----:B------:R-:W-:-:S07]  /*1c50*/  IMAD.U32 R0, RZ, RZ, UR7 ;  /* 0x00000007ff007e24 */ /* 0x000fce000f8e00ff */
[----:B------:R-:W-:Y:S05]  /*1c60*/  CALL.REL.NOINC `($__internal_5_$__cuda_sm20_rem_s64) ;  /* 0x0000004400bc7944 */ /* 0x000fea0003c00000 */
[----:B------:R-:W-:-:S04]  /*1c70*/  ISETP.NE.U32.AND P0, PT, R0, RZ, PT ;  /* 0x000000ff0000720c */ /* 0x000fc80003f05070 */
[----:B------:R-:W-:-:S13]  /*1c80*/  ISETP.NE.AND.EX P0, PT, R4, RZ, PT, P0 ;  /* 0x000000ff0400720c */ /* 0x000fda0003f05300 */
.L_x_102:
[----:B------:R-:W-:Y:S05]  /*1c90*/  BSYNC.RECONVERGENT B4 ;  /* 0x0000000000047941 */ /* 0x000fea0003800200 */
.L_x_100:
[----:B------:R-:W-:Y:S05]  /*1ca0*/  @P0 BRA `(.L_x_99) ;  /* 0x0000000400840947 */ /* 0x000fea0003800000 */
[----:B------:R-:W-:Y:S01]  /*1cb0*/  ISETP.NE.AND.EX P0, PT, R11, RZ, PT, !PT ;  /* 0x000000ff0b00720c */ /* 0x000fe20003f053f0 */
[----:B------:R-:W-:-:S12]  /*1cc0*/  BSSY.RECONVERGENT B4, `(.L_x_103) ;  /* 0x0000020000047945 */ /* 0x000fd80003800200 */
[----:B------:R-:W-:Y:S05]  /*1cd0*/  @P0 BRA `(.L_x_104) ;  /* 0x0000000000540947 */ /* 0x000fea0003800000 */
        /* <DEDUP_REMOVED lines=11> */
[----:B------:R-:W-:Y:S02]  /*1d90*/  IMAD.MOV R3, RZ, RZ, -R12 ;  /* 0x000000ffff037224 */ /* 0x000fe400078e0a0c */
[----:B------:R-:W-:Y:S02]  /*1da0*/  IMAD.MOV.U32 R13, RZ, RZ, RZ ;  /* 0x000000ffff0d7224 */ /* 0x000fe400078e00ff */
        /* <DEDUP_REMOVED lines=8> */
.L_x_104:
[----:B------:R-:W0:Y:S01]  /*1e30*/  LDCU.64 UR6, c[0x0][0x3d0] ;  /* 0x00007a00ff0677ac */ /* 0x000e220008000a00 */
[----:B------:R-:W-:Y:S02]  /*1e40*/  MOV R40, R20 ;  /* 0x0000001400287202 */ /* 0x000fe40000000f00 */
[----:B------:R-:W-:Y:S02]  /*1e50*/  MOV R0, R8 ;  /* 0x0000000800007202 */ /* 0x000fe40000000f00 */
[----:B------:R-:W-:Y:S01]  /*1e60*/  MOV R4, 0x1ea0 ;  /* 0x00001ea000047802 */ /* 0x000fe20000000f00 */
[----:B0-----:R-:W-:Y:S02]  /*1e70*/  IMAD.U32 R3, RZ, RZ, UR6 ;  /* 0x00000006ff037e24 */ /* 0x001fe4000f8e00ff */
[----:B------:R-:W-:-:S07]  /*1e80*/  IMAD.U32 R2, RZ, RZ, UR7 ;  /* 0x00000007ff027e24 */ /* 0x000fce000f8e00ff */
[----:B------:R-:W-:Y:S05]  /*1e90*/  CALL.REL.NOINC `($__internal_4_$__cuda_sm20_div_s64) ;  /* 0x0000003c00e07944 */ /* 0x000fea0003c00000 */
[----:B------:R-:W-:Y:S02]  /*1ea0*/  IMAD.MOV.U32 R12, RZ, RZ, R26 ;  /* 0x000000ffff0c7224 */ /* 0x000fe400078e001a */
[----:B------:R-:W-:-:S07]  /*1eb0*/  IMAD.MOV.U32 R13, RZ, RZ, R0 ;  /* 0x000000ffff0d7224 */ /* 0x000fce00078e0000 */
.L_x_105:
[----:B------:R-:W-:Y:S05]  /*1ec0*/  BSYNC.RECONVERGENT B4 ;  /* 0x0000000000047941 */ /* 0x000fea0003800200 */
.L_x_103:
[----:B------:R-:W-:Y:S01]  /*1ed0*/  ISETP.NE.AND.EX P0, PT, R9, RZ, PT, !PT ;  /* 0x000000ff0900720c */ /* 0x000fe20003f053f0 */
[----:B------:R-:W-:-:S12]  /*1ee0*/  BSSY.RECONVERGENT B4, `(.L_x_106) ;  /* 0x000001f000047945 */ /* 0x000fd80003800200 */
[----:B------:R-:W-:Y:S05]  /*1ef0*/  @P0 BRA `(.L_x_107) ;  /* 0x0000000000540947 */ /* 0x000fea0003800000 */
[----:B------:R-:W0:Y:S01]  /*1f00*/  LDCU UR6, c[0x0][0x3d8] ;  /* 0x00007b00ff0677ac */ /* 0x000e220008000800 */
[----:B------:R-:W-:Y:S01]  /*1f10*/  IMAD.MOV.U32 R27, RZ, RZ, RZ ;  /* 0x000000ffff1b7224 */ /* 0x000fe200078e00ff */
        /* <DEDUP_REMOVED lines=15> */
[----:B------:R-:W-:-:S13]  /*2010*/  ISETP.GE.U32.AND P1, PT, R3, UR6, PT ;  /* 0x0000000603007c0c */ /* 0x000fda000bf26070 */
[----:B------:R-:W-:Y:S02]  /*2020*/  @P1 IADD3 R26, PT, PT, R26, 0x1, RZ ;  /* 0x000000011a1a1810 */ /* 0x000fe40007ffe0ff */
[----:B------:R-:W-:Y:S01]  /*2030*/  @!P2 LOP3.LUT R26, RZ, UR6, RZ, 0x33, !PT ;  /* 0x00000006ff1aac12 */ /* 0x000fe2000f8e33ff */
[----:B------:R-:W-:Y:S06]  /*2040*/  BRA `(.L_x_108) ;  /* 0x0000000000207947 */ /* 0x000fec0003800000 */
.L_x_107:
[----:B------:R-:W0:Y:S01]  /*2050*/  LDCU.64 UR6, c[0x0][0x3d8] ;  /* 0x00007b00ff0677ac */ /* 0x000e220008000a00 */
[----:B------:R-:W-:Y:S01]  /*2060*/  IMAD.MOV.U32 R40, RZ, RZ, R50 ;  /* 0x000000ffff287224 */ /* 0x000fe200078e0032 */
[----:B------:R-:W-:Y:S01]  /*2070*/  MOV R4, 0x20c0 ;  /* 0x000020c000047802 */ /* 0x000fe20000000f00 */
[----:B------:R-:W-:Y:S01]  /*2080*/  IMAD.MOV.U32 R0, RZ, RZ, R58 ;  /* 0x000000ffff007224 */ /* 0x000fe200078e003a */
[----:B0-----:R-:W-:Y:S01]  /*2090*/  MOV R3, UR6 ;  /* 0x0000000600037c02 */ /* 0x001fe20008000f00 */
[----:B------:R-:W-:-:S07]  /*20a0*/  IMAD.U32 R2, RZ, RZ, UR7 ;  /* 0x00000007ff027e24 */ /* 0x000fce000f8e00ff */
[----:B------:R-:W-:Y:S05]  /*20b0*/  CALL.REL.NOINC `($__internal_4_$__cuda_sm20_div_s64) ;  /* 0x0000003c00587944 */ /* 0x000fea0003c00000 */
[----:B------:R-:W-:-:S07]  /*20c0*/  MOV R27, R0 ;  /* 0x00000000001b7202 */ /* 0x000fce0000000f00 */
.L_x_108:
[----:B------:R-:W-:Y:S05]  /*20d0*/  BSYNC.RECONVERGENT B4 ;  /* 0x0000000000047941 */ /* 0x000fea0003800200 */
.L_x_106:
[----:B------:R-:W0:Y:S01]  /*20e0*/  LDCU.128 UR12, c[0x0][0x3a0] ;  /* 0x00007400ff0c77ac */ /* 0x000e220008000c00 */
[----:B------:R-:W-:Y:S02]  /*20f0*/  IMAD.MOV.U32 R2, RZ, RZ, R12 ;  /* 0x000000ffff027224 */ /* 0x000fe400078e000c */
[----:B------:R-:W-:Y:S01]  /*2100*/  IMAD.MOV.U32 R3, RZ, RZ, R13 ;  /* 0x000000ffff037224 */ /* 0x000fe200078e000d */
[----:B------:R-:W1:Y:S01]  /*2110*/  LDCU.128 UR16, c[0x0][0x3e0] ;  /* 0x00007c00ff1077ac */ /* 0x000e620008000c00 */
[----:B------:R-:W-:Y:S02]  /*2120*/  IMAD.MOV.U32 R12, RZ, RZ, R26 ;  /* 0x000000ffff0c7224 */ /* 0x000fe400078e001a */
[----:B------:R-:W-:Y:S01]  /*2130*/  IMAD.MOV.U32 R13, RZ, RZ, R27 ;  /* 0x000000ffff0d7224 */ /* 0x000fe200078e001b */
[----:B------:R-:W2:Y:S01]  /*2140*/  LDCU.64 UR6, c[0x0][0x388] ;  /* 0x00007100ff0677ac */ /* 0x000ea20008000a00 */
[----:B0-----:R-:W-:Y:S02]  /*2150*/  IMAD R9, R19, UR12, RZ ;  /* 0x0000000c13097c24 */ /* 0x001fe4000f8e02ff */
[----:B------:R-:W-:-:S04]  /*2160*/  IMAD.WIDE.U32 R2, R18, UR12, R2 ;  /* 0x0000000c12027c25 */ /* 0x000fc8000f8e0002 */
[----:B------:R-:W-:Y:S02]  /*2170*/  IMAD R9, R18, UR13, R9 ;  /* 0x0000000d12097c24 */ /* 0x000fe4000f8e0209 */
[----:B------:R-:W-:-:S03]  /*2180*/  IMAD.WIDE.U32 R12, R2, UR14, R12 ;  /* 0x0000000e020c7c25 */ /* 0x000fc6000f8e000c */
[----:B------:R-:W-:-:S05]  /*2190*/  IADD3 R0, PT, PT, R3, R9, RZ ;  /* 0x0000000903007210 */ /* 0x000fca0007ffe0ff */
[----:B------:R-:W-:-:S04]  /*21a0*/  IMAD R3, R0, UR14, RZ ;  /* 0x0000000e00037c24 */ /* 0x000fc8000f8e02ff */
[----:B------:R-:W-:Y:S02]  /*21b0*/  IMAD R3, R2, UR15, R3 ;  /* 0x0000000f02037c24 */ /* 0x000fe4000f8e0203 */
[----:B------:R-:W-:-:S03]  /*21c0*/  IMAD.MOV.U32 R2, RZ, RZ, R5 ;  /* 0x000000ffff027224 */ /* 0x000fc600078e0005 */
[----:B------:R-:W-:Y:S01]  /*21d0*/  IADD3 R0, PT, PT, R13, R3, RZ ;  /* 0x000000030d007210 */ /* 0x000fe20007ffe0ff */
[----:B------:R-:W-:-:S04]  /*21e0*/  IMAD.MOV.U32 R3, RZ, RZ, R6 ;  /* 0x000000ffff037224 */ /* 0x000fc800078e0006 */
[----:B-1----:R-:W-:Y:S02]  /*21f0*/  IMAD R9, R0, UR16, RZ ;  /* 0x0000001000097c24 */ /* 0x002fe4000f8e02ff */
[----:B------:R-:W-:-:S04]  /*2200*/  IMAD.WIDE.U32 R2, R12, UR16, R2 ;  /* 0x000000100c027c25 */ /* 0x000fc8000f8e0002 */
[----:B------:R-:W-:Y:S02]  /*2210*/  IMAD R9, R12, UR17, R9 ;  /* 0x000000110c097c24 */ /* 0x000fe4000f8e0209 */
[----:B------:R-:W-:-:S03]  /*2220*/  IMAD.WIDE.U32 R12, R2, UR18, R48 ;  /* 0x00000012020c7c25 */ /* 0x000fc6000f8e0030 */
[----:B------:R-:W-:-:S05]  /*2230*/  IADD3 R0, PT, PT, R3, R9, RZ ;  /* 0x0000000903007210 */ /* 0x000fca0007ffe0ff */
[----:B------:R-:W-:-:S04]  /*2240*/  IMAD R3, R0, UR18, RZ ;  /* 0x0000001200037c24 */ /* 0x000fc8000f8e02ff */
[----:B------:R-:W-:Y:S01]  /*2250*/  IMAD R3, R2, UR19, R3 ;  /* 0x0000001302037c24 */ /* 0x000fe2000f8e0203 */
[----:B--2---:R-:W-:-:S03]  /*2260*/  LEA R2, P0, R12, UR6, 0x1 ;  /* 0x000000060c027c11 */ /* 0x004fc6000f8008ff */
[----:B------:R-:W-:-:S05]  /*2270*/  IMAD.IADD R3, R13, 0x1, R3 ;  /* 0x000000010d037824 */ /* 0x000fca00078e0203 */
[----:B------:R-:W-:-:S05]  /*2280*/  LEA.HI.X R3, R12, UR7, R3, 0x1, P0 ;  /* 0x000000070c037c11 */ /* 0x000fca00080f0c03 */
[----:B------:R-:W2:Y:S02]  /*2290*/  LDG.E.U16 R2, desc[UR8][R2.64] ;  /* 0x0000000802027981 */ /* 0x000ea4000c1e1500 */
[----:B--2---:R-:W-:-:S04]  /*22a0*/  IMAD.U32 R0, R2, 0x10000, RZ ;  /* 0x0001000002007824 */ /* 0x004fc800078e00ff */
[----:B------:R-:W-:-:S07]  /*22b0*/  FADD.FTZ R7, R7, R0 ;  /* 0x0000000007077221 */ /* 0x000fce0000010000 */
.L_x_99:
[----:B------:R-:W-:Y:S05]  /*22c0*/  BSYNC.RECONVERGENT B3 ;  /* 0x0000000000037941 */ /* 0x000fea0003800200 */
.L_x_98:
[----:B------:R-:W-:Y:S02]  /*22d0*/  ISETP.NE.U32.AND P0, PT, R14, 0x1, PT ;  /* 0x000000010e00780c */ /* 0x000fe40003f05070 */
[----:B------:R-:W-:Y:S02]  /*22e0*/  IADD3 R9, P1, PT, R48, 0x1, RZ ;  /* 0x0000000130097810 */ /* 0x000fe40007f3e0ff */
[----:B------:R-:W-:Y:S02]  /*22f0*/  ISETP.NE.AND.EX P0, PT, RZ, RZ, PT, P0 ;  /* 0x000000ffff00720c */ /* 0x000fe40003f05300 */
[----:B------:R-:W-:-:S11]  /*2300*/  IADD3.X R10, PT, PT, RZ, R49, RZ, P1, !PT ;  /* 0x00000031ff0a7210 */ /* 0x000fd60000ffe4ff */
        /* <DEDUP_REMOVED lines=24> */
[----:B------:R-:W-:-:S05]  /*2490*/  @P0 VIADD R0, R0, -UR6 ;  /* 0x8000000600000c36 */ /* 0x000fca0008000000 */
[----:B------:R-:W-:-:S13]  /*24a0*/  ISETP.GE.U32.AND P0, PT, R0, UR6, PT ;  /* 0x0000000600007c0c */ /* 0x000fda000bf06070 */
[----:B------:R-:W-:Y:S02]  /*24b0*/  @P0 IADD3 R0, PT, PT, R0, -UR6, RZ ;  /* 0x8000000600000c10 */ /* 0x000fe4000fffe0ff */
[----:B------:R-:W-:-:S04]  /*24c0*/  @!P1 LOP3.LUT R0, RZ, UR6, RZ, 0x33, !PT ;  /* 0x00000006ff009c12 */ /* 0x000fc8000f8e33ff */
[----:B------:R-:W-:-:S04]  /*24d0*/  ISETP.NE.U32.AND P0, PT, R0, RZ, PT ;  /* 0x000000ff0000720c */ /* 0x000fc80003f05070 */
[----:B------:R-:W-:Y:S01]  /*24e0*/  ISETP.NE.AND.EX P0, PT, RZ, RZ, PT, P0 ;  /* 0x000000ffff00720c */ /* 0x000fe20003f05300 */
[----:B------:R-:W-:-:S12]  /*24f0*/  BRA `(.L_x_113) ;  /* 0x0000000000247947 */ /* 0x000fd80003800000 */
.L_x_112:
[----:B------:R-:W0:Y:S01]  /*2500*/  LDCU.64 UR6, c[0x0][0x3d8] ;  /* 0x00007b00ff0677ac */ /* 0x000e220008000a00 */
[----:B------:R-:W-:Y:S01]  /*2510*/  IMAD.MOV.U32 R31, RZ, RZ, R53 ;  /* 0x000000ffff1f7224 */ /* 0x000fe200078e0035 */
[----:B------:R-:W-:Y:S01]  /*2520*/  MOV R30, 0x2570 ;  /* 0x00002570001e7802 */ /* 0x000fe20000000f00 */
[----:B------:R-:W-:Y:S02]  /*2530*/  IMAD.MOV.U32 R35, RZ, RZ, R57 ;  /* 0x000000ffff237224 */ /* 0x000fe400078e0039 */
[----:B0-----:R-:W-:Y:S01]  /*2540*/  IMAD.U32 R4, RZ, RZ, UR6 ;  /* 0x00000006ff047e24 */ /* 0x001fe2000f8e00ff */
[----:B------:R-:W-:-:S07]  /*2550*/  MOV R0, UR7 ;  /* 0x0000000700007c02 */ /* 0x000fce0008000f00 */
[----:B------:R-:W-:Y:S05]  /*2560*/  CALL.REL.NOINC `($__internal_5_$__cuda_sm20_rem_s64) ;  /* 0x0000003c007c7944 */ /* 0x000fea0003c00000 */
[----:B------:R-:W-:-:S04]  /*2570*/  ISETP.NE.U32.AND P0, PT, R0, RZ, PT ;  /* 0x000000ff0000720c */ /* 0x000fc80003f05070 */
[----:B------:R-:W-:-:S13]  /*2580*/  ISETP.NE.AND.EX P0, PT, R4, RZ, PT, P0 ;  /* 0x000000ff0400720c */ /* 0x000fda0003f05300 */
.L_x_113:
[----:B------:R-:W-:Y:S05]  /*2590*/  BSYNC.RECONVERGENT B4 ;  /* 0x0000000000047941 */ /* 0x000fea0003800200 */
.L_x_111:
        /* <DEDUP_REMOVED lines=14> */
[----:B------:R-:W-:Y:S01]  /*2680*/  IMAD.HI.U32 R12, R13, R20, RZ ;  /* 0x000000140d0c7227 */ /* 0x000fe200078e00ff */
[----:B------:R-:W-:-:S03]  /*2690*/  MOV R13, RZ ;  /* 0x000000ff000d7202 */ /* 0x000fc60000000f00 */
[----:B------:R-:W-:-:S04]  /*26a0*/  IMAD.MOV R3, RZ, RZ, -R12 ;  /* 0x000000ffff037224 */ /* 0x000fc800078e0a0c */
[----:B------:R-:W-:-:S05]  /*26b0*/  IMAD R3, R3, UR6, R20 ;  /* 0x0000000603037c24 */ /* 0x000fca000f8e0214 */
[----:B------:R-:W-:-:S13]  /*26c0*/  ISETP.GE.U32.AND P0, PT, R3, UR6, PT ;  /* 0x0000000603007c0c */ /* 0x000fda000bf06070 */
[----:B------:R-:W-:Y:S01]  /*26d0*/  @P0 IADD3 R3, PT, PT, R3, -UR6, RZ ;  /* 0x8000000603030c10 */ /* 0x000fe2000fffe0ff */
[----:B------:R-:W-:-:S03]  /*26e0*/  @P0 VIADD R12, R12, 0x1 ;  /* 0x000000010c0c0836 */ /* 0x000fc60000000000 */
[----:B------:R-:W-:-:S13]  /*26f0*/  ISETP.GE.U32.AND P1, PT, R3, UR6, PT ;  /* 0x0000000603007c0c */ /* 0x000fda000bf26070 */
[----:B------:R-:W-:Y:S01]  /*2700*/  @P1 VIADD R12, R12, 0x1 ;  /* 0x000000010c0c1836 */ /* 0x000fe20000000000 */
[----:B------:R-:W-:Y:S01]  /*2710*/  @!P2 LOP3.LUT R12, RZ, UR6, RZ, 0x33, !PT ;  /* 0x00000006ff0cac12 */ /* 0x000fe2000f8e33ff */
[----:B------:R-:W-:Y:S06]  /*2720*/  BRA `(.L_x_116) ;  /* 0x0000000000247947 */ /* 0x000fec0003800000 */
.L_x_115:
[----:B------:R-:W0:Y:S01]  /*2730*/  LDCU.64 UR6, c[0x0][0x3d0] ;  /* 0x00007a00ff0677ac */ /* 0x000e220008000a00 */
[----:B------:R-:W-:Y:S01]  /*2740*/  IMAD.MOV.U32 R40, RZ, RZ, R20 ;  /* 0x000000ffff287224 */ /* 0x000fe200078e0014 */
[----:B------:R-:W-:Y:S01]  /*2750*/  MOV R4, 0x27a0 ;  /* 0x000027a000047802 */ /* 0x000fe20000000f00 */
[----:B------:R-:W-:Y:S02]  /*2760*/  IMAD.MOV.U32 R0, RZ, RZ, R8 ;  /* 0x000000ffff007224 */ /* 0x000fe400078e0008 */
[----:B0-----:R-:W-:Y:S01]  /*2770*/  IMAD.U32 R3, RZ, RZ, UR6 ;  /* 0x00000006ff037e24 */ /* 0x001fe2000f8e00ff */
[----:B------:R-:W-:-:S07]  /*2780*/  MOV R2, UR7 ;  /* 0x0000000700027c02 */ /* 0x000fce0008000f00 */
[----:B------:R-:W-:Y:S05]  /*2790*/  CALL.REL.NOINC `($__internal_4_$__cuda_sm20_div_s64) ;  /* 0x0000003400a07944 */ /* 0x000fea0003c00000 */
[----:B------:R-:W-:Y:S01]  /*27a0*/  IMAD.MOV.U32 R12, RZ, RZ, R26 ;  /* 0x000000ffff0c7224 */ /* 0x000fe200078e001a */
[----:B------:R-:W-:-:S07]  /*27b0*/  MOV R13, R0 ;  /* 0x00000000000d7202 */ /* 0x000fce0000000f00 */
.L_x_116:
[----:B------:R-:W-:Y:S05]  /*27c0*/  BSYNC.RECONVERGENT B4 ;  /* 0x0000000000047941 */ /* 0x000fea0003800200 */
.L_x_114:
        /* <DEDUP_REMOVED lines=24> */
.L_x_118:
        /* <DEDUP_REMOVED lines=8> */
.L_x_119:
[----:B------:R-:W-:Y:S05]  /*29d0*/  BSYNC.RECONVERGENT B4 ;  /* 0x0000000000047941 */ /* 0x000fea0003800200 */
.L_x_117:
[----:B------:R-:W0:Y:S01]  /*29e0*/  LDCU.128 UR12, c[0x0][0x3a0] ;  /* 0x00007400ff0c77ac */ /* 0x000e220008000c00 */
[----:B------:R-:W-:Y:S01]  /*29f0*/  MOV R3, R13 ;  /* 0x0000000d00037202 */ /* 0x000fe20000000f00 */
[----:B------:R-:W-:Y:S01]  /*2a00*/  IMAD.MOV.U32 R2, RZ, RZ, R12 ;  /* 0x000000ffff027224 */ /* 0x000fe200078e000c */
[----:B------:R-:W-:Y:S01]  /*2a10*/  MOV R13, R27 ;  /* 0x0000001b000d7202 */ /* 0x000fe20000000f00 */
[----:B------:R-:W1:Y:S01]  /*2a20*/  LDCU.128 UR16, c[0x0][0x3e0] ;  /* 0x00007c00ff1077ac */ /* 0x000e620008000c00 */
[----:B------:R-:W-:Y:S01]  /*2a30*/  IMAD.MOV.U32 R12, RZ, RZ, R26 ;  /* 0x000000ffff0c7224 */ /* 0x000fe200078e001a */
[----:B------:R-:W2:Y:S01]  /*2a40*/  LDCU.64 UR6, c[0x0][0x388] ;  /* 0x00007100ff0677ac */ /* 0x000ea20008000a00 */
[----:B0-----:R-:W-:Y:S02]  /*2a50*/  IMAD R9, R19, UR12, RZ ;  /* 0x0000000c13097c24 */ /* 0x001fe4000f8e02ff */
[----:B------:R-:W-:-:S04]  /*2a60*/  IMAD.WIDE.U32 R2, R18, UR12, R2 ;  /* 0x0000000c12027c25 */ /* 0x000fc8000f8e0002 */
[----:B------:R-:W-:Y:S02]  /*2a70*/  IMAD R9, R18, UR13, R9 ;  /* 0x0000000d12097c24 */ /* 0x000fe4000f8e0209 */
[----:B------:R-:W-:-:S04]  /*2a80*/  IMAD.WIDE.U32 R12, R2, UR14, R12 ;  /* 0x0000000e020c7c25 */ /* 0x000fc8000f8e000c */
[----:B------:R-:W-:-:S04]  /*2a90*/  IMAD.IADD R0, R9, 0x1, R3 ;  /* 0x0000000109007824 */ /* 0x000fc800078e0203 */
[----:B------:R-:W-:-:S04]  /*2aa0*/  IMAD R3, R0, UR14, RZ ;  /* 0x0000000e00037c24 */ /* 0x000fc8000f8e02ff */
[----:B------:R-:W-:Y:S02]  /*2ab0*/  IMAD R3, R2, UR15, R3 ;  /* 0x0000000f02037c24 */ /* 0x000fe4000f8e0203 */
[----:B------:R-:W-:Y:S02]  /*2ac0*/  IMAD.MOV.U32 R2, RZ, RZ, R5 ;  /* 0x000000ffff027224 */ /* 0x000fe400078e0005 */
[----:B------:R-:W-:Y:S01]  /*2ad0*/  IMAD.IADD R0, R13, 0x1, R3 ;  /* 0x000000010d007824 */ /* 0x000fe200078e0203 */
[----:B------:R-:W-:-:S03]  /*2ae0*/  MOV R3, R6 ;  /* 0x0000000600037202 */ /* 0x000fc60000000f00 */
[----:B-1----:R-:W-:Y:S02]  /*2af0*/  IMAD R9, R0, UR16, RZ ;  /* 0x0000001000097c24 */ /* 0x002fe4000f8e02ff */
[----:B------:R-:W-:-:S04]  /*2b00*/  IMAD.WIDE.U32 R2, R12, UR16, R2 ;  /* 0x000000100c027c25 */ /* 0x000fc8000f8e0002 */
[----:B------:R-:W-:Y:S02]  /*2b10*/  IMAD R9, R12, UR17, R9 ;  /* 0x000000110c097c24 */ /* 0x000fe4000f8e0209 */
[----:B------:R-:W-:-:S04]  /*2b20*/  IMAD.WIDE.U32 R12, R2, UR18, R48 ;  /* 0x00000012020c7c25 */ /* 0x000fc8000f8e0030 */
[----:B------:R-:W-:-:S04]  /*2b30*/  IMAD.IADD R0, R3, 0x1, R9 ;  /* 0x0000000103007824 */ /* 0x000fc800078e0209 */
[----:B------:R-:W-:-:S04]  /*2b40*/  IMAD R3, R0, UR18, RZ ;  /* 0x0000001200037c24 */ /* 0x000fc8000f8e02ff */
[----:B------:R-:W-:Y:S01]  /*2b50*/  IMAD R3, R2, UR19, R3 ;  /* 0x0000001302037c24 */ /* 0x000fe2000f8e0203 */
[----:B--2---:R-:W-:-:S03]  /*2b60*/  LEA R2, P0, R12, UR6, 0x1 ;  /* 0x000000060c027c11 */ /* 0x004fc6000f8008ff */
[----:B------:R-:W-:-:S05]  /*2b70*/  IMAD.IADD R3, R13, 0x1, R3 ;  /* 0x000000010d037824 */ /* 0x000fca00078e0203 */
[----:B------:R-:W-:-:S05]  /*2b80*/  LEA.HI.X R3, R12, UR7, R3, 0x1, P0 ;  /* 0x000000070c037c11 */ /* 0x000fca00080f0c03 */
[----:B------:R-:W2:Y:S02]  /*2b90*/  LDG.E.U16 R2, desc[UR8][R2.64+0x2] ;  /* 0x0000020802027981 */ /* 0x000ea4000c1e1500 */
[----:B--2---:R-:W-:-:S05]  /*2ba0*/  SHF.L.U32 R0, R2, 0x10, RZ ;  /* 0x0000001002007819 */ /* 0x004fca00000006ff */
[----:B------:R-:W-:-:S07]  /*2bb0*/  FADD.FTZ R7, R7, R0 ;  /* 0x0000000007077221 */ /* 0x000fce0000010000 */
.L_x_110:
[----:B------:R-:W-:Y:S05]  /*2bc0*/  BSYNC.RECONVERGENT B3 ;  /* 0x0000000000037941 */ /* 0x000fea0003800200 */
.L_x_109:
[----:B------:R-:W-:Y:S02]  /*2bd0*/  ISETP.NE.U32.AND P1, PT, R14, 0x2, PT ;  /* 0x000000020e00780c */ /* 0x000fe40003f25070 */
[----:B------:R-:W-:Y:S02]  /*2be0*/  ISETP.NE.U32.AND P0, PT, R22, RZ, PT ;  /* 0x000000ff1600720c */ /* 0x000fe40003f05070 */
[----:B------:R-:W-:Y:S02]  /*2bf0*/  ISETP.NE.AND.EX P1, PT, RZ, RZ, PT, P1 ;  /* 0x000000ffff00720c */ /* 0x000fe40003f25310 */
[C---:B------:R-:W-:Y:S02]  /*2c00*/  IADD3 R0, P2, PT, R48.reuse, 0x2, RZ ;  /* 0x0000000230007810 */ /* 0x040fe40007f5e0ff */
[----:B------:R-:W-:Y:S02]  /*2c10*/  ISETP.NE.OR.EX P0, PT, R23, RZ, !P1, P0 ;  /* 0x000000ff1700720c */ /* 0x000fe40004f05700 */
[----:B------:R-:W-:Y:S01]  /*2c20*/  IADD3 R13, P3, PT, R48, 0x3, RZ ;  /* 0x00000003300d7810 */ /* 0x000fe20007f7e0ff */
[----:B------:R-:W-:-:S03]  /*2c30*/  IMAD.X R3, RZ, RZ, R49, P2 ;  /* 0x000000ffff037224 */ /* 0x000fc600010e0631 */
[----:B------:R-:W-:Y:S01]  /*2c40*/  SEL R9, R0, R13, !P1 ;  /* 0x0000000d00097207 */ /* 0x000fe20004800000 */
[----:B------:R-:W-:-:S05]  /*2c50*/  IMAD.X R12, RZ, RZ, R49, P3 ;  /* 0x000000ffff0c7224 */ /* 0x000fca00018e0631 */
[----:B------:R-:W-:Y:S01]  /*2c60*/  SEL R10, R3, R12, !P1 ;  /* 0x0000000c030a7207 */ /* 0x000fe20004800000 */
[----:B------:R-:W-:Y:S06]  /*2c70*/  @P0 BRA `(.L_x_97) ;  /* 0x0000000800280947 */ /* 0x000fec0003800000 */
        /* <DEDUP_REMOVED lines=26> */
.L_x_121:
        /* <DEDUP_REMOVED lines=9> */
.L_x_122:
[----:B------:R-:W-:Y:S05]  /*2eb0*/  BSYNC.RECONVERGENT B3 ;  /* 0x0000000000037941 */ /* 0x000fea0003800200 */
.L_x_120:
[----:B------:R-:W-:Y:S02]  /*2ec0*/  IMAD.MOV.U32 R9, RZ, RZ, R13 ;  /* 0x000000ffff097224 */ /* 0x000fe400078e000d */
[----:B------:R-:W-:Y:S01]  /*2ed0*/  IMAD.MOV.U32 R10, RZ, RZ, R12 ;  /* 0x000000ffff0a7224 */ /* 0x000fe200078e000c */
[----:B------:R-:W-:Y:S06]  /*2ee0*/  @P0 BRA `(.L_x_97) ;  /* 0x00000004008c0947 */ /* 0x000fec0003800000 */
        /* <DEDUP_REMOVED lines=24> */
.L_x_124:
[----:B------:R-:W0:Y:S01]  /*3070*/  LDCU.64 UR6, c[0x0][0x3d0] ;  /* 0x00007a00ff0677ac */ /* 0x000e220008000a00 */
[----:B------:R-:W-:Y:S01]  /*3080*/  IMAD.MOV.U32 R40, RZ, RZ, R20 ;  /* 0x000000ffff287224 */ /* 0x000fe200078e0014 */
[----:B------:R-:W-:Y:S01]  /*3090*/  MOV R4, 0x30e0 ;  /* 0x000030e000047802 */ /* 0x000fe20000000f00 */
[----:B------:R-:W-:Y:S01]  /*30a0*/  IMAD.MOV.U32 R0, RZ, RZ, R8 ;  /* 0x000000ffff007224 */ /* 0x000fe200078e0008 */
[----:B0-----:R-:W-:Y:S01]  /*30b0*/  MOV R3, UR6 ;  /* 0x0000000600037c02 */ /* 0x001fe20008000f00 */
[----:B------:R-:W-:-:S07]  /*30c0*/  IMAD.U32 R2, RZ, RZ, UR7 ;  /* 0x00000007ff027e24 */ /* 0x000fce000f8e00ff */
[----:B------:R-:W-:Y:S05]  /*30d0*/  CALL.REL.NOINC `($__internal_4_$__cuda_sm20_div_s64) ;  /* 0x0000002c00507944 */ /* 0x000fea0003c00000 */
[----:B------:R-:W-:Y:S01]  /*30e0*/  MOV R10, R26 ;  /* 0x0000001a000a7202 */ /* 0x000fe20000000f00 */
[----:B------:R-:W-:-:S07]  /*30f0*/  IMAD.MOV.U32 R11, RZ, RZ, R0 ;  /* 0x000000ffff0b7224 */ /* 0x000fce00078e0000 */
.L_x_125:
[----:B------:R-:W-:Y:S05]  /*3100*/  BSYNC.RECONVERGENT B3 ;  /* 0x0000000000037941 */ /* 0x000fea0003800200 */
.L_x_123:
[----:B------:R-:W-:Y:S01]  /*3110*/  ISETP.NE.AND.EX P0, PT, R14, RZ, PT, !PT ;  /* 0x000000ff0e00720c */ /* 0x000fe20003f053f0 */
[----:B------:R-:W-:-:S12]  /*3120*/  BSSY.RECONVERGENT B3, `(.L_x_126) ;  /* 0x000001f000037945 */ /* 0x000fd80003800200 */
[----:B------:R-:W-:Y:S05]  /*3130*/  @P0 BRA `(.L_x_127) ;  /* 0x0000000000540947 */ /* 0x000fea0003800000 */
[----:B------:R-:W0:Y:S01]  /*3140*/  LDCU UR6, c[0x0][0x3d8] ;  /* 0x00007b00ff0677ac */ /* 0x000e220008000800 */
[----:B------:R-:W-:Y:S01]  /*3150*/  HFMA2 R27, -RZ, RZ, 0, 0 ;  /* 0x00000000ff1b7431 */ /* 0x000fe200000001ff */
        /* <DEDUP_REMOVED lines=19> */
.L_x_127:
[----:B------:R-:W0:Y:S01]  /*3290*/  LDCU.64 UR6, c[0x0][0x3d8] ;  /* 0x00007b00ff0677ac */ /* 0x000e220008000a00 */
[----:B------:R-:W-:Y:S01]  /*32a0*/  IMAD.MOV.U32 R40, RZ, RZ, R52 ;  /* 0x000000ffff287224 */ /* 0x000fe200078e0034 */
[----:B------:R-:W-:Y:S01]  /*32b0*/  MOV R4, 0x3300 ;  /* 0x0000330000047802 */ /* 0x000fe20000000f00 */
[----:B------:R-:W-:Y:S02]  /*32c0*/  IMAD.MOV.U32 R0, RZ, RZ, R56 ;  /* 0x000000ffff007224 */ /* 0x000fe400078e0038 */
[----:B0-----:R-:W-:Y:S01]  /*32d0*/  IMAD.U32 R3, RZ, RZ, UR6 ;  /* 0x00000006ff037e24 */ /* 0x001fe2000f8e00ff */
[----:B------:R-:W-:-:S07]  /*32e0*/  MOV R2, UR7 ;  /* 0x0000000700027c02 */ /* 0x000fce0008000f00 */
[----:B------:R-:W-:Y:S05]  /*32f0*/  CALL.REL.NOINC `($__internal_4_$__cuda_sm20_div_s64) ;  /* 0x0000002800c87944 */ /* 0x000fea0003c00000 */
[----:B------:R-:W-:-:S07]  /*3300*/  IMAD.MOV.U32 R27, RZ, RZ, R0 ;  /* 0x000000ffff1b7224 */ /* 0x000fce00078e0000 */
.L_x_128:
[----:B------:R-:W-:Y:S05]  /*3310*/  BSYNC.RECONVERGENT B3 ;  /* 0x0000000000037941 */ /* 0x000fea0003800200 */
.L_x_126:
        /* <DEDUP_REMOVED lines=13> */
[----:B------:R-:W-:Y:S01]  /*33f0*/  IMAD R3, R2, UR15, R3 ;  /* 0x0000000f02037c24 */ /* 0x000fe2000f8e0203 */
[----:B------:R-:W-:-:S03]  /*3400*/  MOV R2, R5 ;  /* 0x0000000500027202 */ /* 0x000fc60000000f00 */
[----:B------:R-:W-:Y:S02]  /*3410*/  IMAD.IADD R0, R11, 0x1, R3 ;  /* 0x000000010b007824 */ /* 0x000fe400078e0203 */
[----:B------:R-:W-:Y:S02]  /*3420*/  IMAD.MOV.U32 R3, RZ, RZ, R6 ;  /* 0x000000ffff037224 */ /* 0x000fe400078e0006 */
[----:B-1----:R-:W-:Y:S02]  /*3430*/  IMAD R9, R0, UR16, RZ ;  /* 0x0000001000097c24 */ /* 0x002fe4000f8e02ff */
[----:B------:R-:W-:-:S04]  /*3440*/  IMAD.WIDE.U32 R2, R10, UR16, R2 ;  /* 0x000000100a027c25 */ /* 0x000fc8000f8e0002 */
[----:B------:R-:W-:Y:S02]  /*3450*/  IMAD R9, R10, UR17, R9 ;  /* 0x000000110a097c24 */ /* 0x000fe4000f8e0209 */
[----:B------:R-:W-:-:S04]  /*3460*/  IMAD.WIDE.U32 R10, R2, UR18, R48 ;  /* 0x00000012020a7c25 */ /* 0x000fc8000f8e0030 */
[----:B------:R-:W-:-:S04]  /*3470*/  IMAD.IADD R0, R3, 0x1, R9 ;  /* 0x0000000103007824 */ /* 0x000fc800078e0209 */
[----:B------:R-:W-:-:S04]  /*3480*/  IMAD R3, R0, UR18, RZ ;  /* 0x0000001200037c24 */ /* 0x000fc8000f8e02ff */
[----:B------:R-:W-:Y:S01]  /*3490*/  IMAD R3, R2, UR19, R3 ;  /* 0x0000001302037c24 */ /* 0x000fe2000f8e0203 */
[----:B--2---:R-:W-:-:S04]  /*34a0*/  LEA R2, P0, R10, UR6, 0x1 ;  /* 0x000000060a027c11 */ /* 0x004fc8000f8008ff */
[----:B------:R-:W-:-:S04]  /*34b0*/  IADD3 R3, PT, PT, R11, R3, RZ ;  /* 0x000000030b037210 */ /* 0x000fc80007ffe0ff */
[----:B------:R-:W-:-:S05]  /*34c0*/  LEA.HI.X R3, R10, UR7, R3, 0x1, P0 ;  /* 0x000000070a037c11 */ /* 0x000fca00080f0c03 */
[----:B------:R-:W2:Y:S01]  /*34d0*/  LDG.E.U16 R2, desc[UR8][R2.64+0x4] ;  /* 0x0000040802027981 */ /* 0x000ea2000c1e1500 */
[----:B------:R-:W-:Y:S01]  /*34e0*/  IMAD.MOV.U32 R9, RZ, RZ, R13 ;  /* 0x000000ffff097224 */ /* 0x000fe200078e000d */
[----:B------:R-:W-:Y:S01]  /*34f0*/  MOV R10, R12 ;  /* 0x0000000c000a7202 */ /* 0x000fe20000000f00 */
[----:B--2---:R-:W-:-:S04]  /*3500*/  IMAD.U32 R0, R2, 0x10000, RZ ;  /* 0x0001000002007824 */ /* 0x004fc800078e00ff */
[----:B------:R-:W-:-:S07]  /*3510*/  FADD.FTZ R7, R7, R0 ;  /* 0x0000000007077221 */ /* 0x000fce0000010000 */
.L_x_97:
[----:B------:R-:W-:Y:S05]  /*3520*/  BSYNC.RECONVERGENT B2 ;  /* 0x0000000000027941 */ /* 0x000fea0003800200 */
.L_x_96:
[----:B------:R-:W-:-:S04]  /*3530*/  IADD3 R0, P1, PT, R48, -R36, RZ ;  /* 0x8000002430007210 */ /* 0x000fc80007f3e0ff */
[----:B------:R-:W-:Y:S01]  /*3540*/  ISETP.GT.U32.AND P0, PT, R0, -0x4, PT ;  /* 0xfffffffc0000780c */ /* 0x000fe20003f04070 */
[----:B------:R-:W-:-:S05]  /*3550*/  IMAD.X R0, R49, 0x1, ~R39, P1 ;  /* 0x0000000131007824 */ /* 0x000fca00008e0e27 */
[----:B------:R-:W-:-:S13]  /*3560*/  ISETP.GT.U32.AND.EX P0, PT, R0, -0x1, PT, P0 ;  /* 0xffffffff0000780c */ /* 0x000fda0003f04100 */
[----:B------:R-:W-:Y:S05]  /*3570*/  @P0 BRA `(.L_x_92) ;  /* 0x0000002400b80947 */ /* 0x000fea0003800000 */
[----:B------:R-:W0:Y:S01]  /*3580*/  LDCU.64 UR6, c[0x0][0x3c8] ;  /* 0x00007900ff0677ac */ /* 0x000e220008000a00 */
[C---:B------:R-:W-:Y:S01]  /*3590*/  IADD3 R15, P1, PT, R9.reuse, 0x3, RZ ;  /* 0x00000003090f7810 */ /* 0x040fe20007f3e0ff */
[C---:B------:R-:W-:Y:S01]  /*35a0*/  IMAD.SHL.U32 R12, R9.reuse, 0x2, RZ ;  /* 0x00000002090c7824 */ /* 0x040fe200078e00ff */
[C---:B------:R-:W-:Y:S01]  /*35b0*/  IADD3 R14, P0, PT, R9.reuse, 0x2, RZ ;  /* 0x00000002090e7810 */ /* 0x040fe20007f1e0ff */
[----:B------:R-:W-:Y:S01]  /*35c0*/  IMAD.MOV.U32 R16, RZ, RZ, R54 ;  /* 0x000000ffff107224 */ /* 0x000fe200078e0036 */
[--C-:B------:R-:W-:Y:S01]  /*35d0*/  SHF.L.U64.HI R11, R9, 0x1, R10.reuse ;  /* 0x00000001090b7819 */ /* 0x100fe2000001020a */
[----:B------:R-:W-:Y:S01]  /*35e0*/  IMAD.MOV.U32 R17, RZ, RZ, R55 ;  /* 0x000000ffff117224 */ /* 0x000fe200078e0037 */
[----:B------:R-:W-:Y:S01]  /*35f0*/  MOV R13, R9 ;  /* 0x00000009000d7202 */ /* 0x000fe20000000f00 */
[----:B------:R-:W-:Y:S01]  /*3600*/  IMAD.X R41, RZ, RZ, R10, P1 ;  /* 0x000000ffff297224 */ /* 0x000fe200008e060a */
[-C--:B------:R-:W-:Y:S02]  /*3610*/  MOV R46, R10.reuse ;  /* 0x0000000a002e7202 */ /* 0x080fe40000000f00 */
[----:B------:R-:W-:Y:S01]  /*3620*/  IADD3.X R42, PT, PT, RZ, R10, RZ, P0, !PT ;  /* 0x0000000aff2a7210 */ /* 0x000fe200007fe4ff */
[----:B0-----:R-:W-:-:S04]  /*3630*/  UIADD3 UR6, UP0, UPT, URZ, -UR6, URZ ;  /* 0x80000006ff067290 */ /* 0x001fc8000ff1e0ff */
[----:B------:R-:W-:Y:S02]  /*3640*/  UIADD3.X UR7, UPT, UPT, URZ, ~UR7, URZ, UP0, !UPT ;  /* 0x80000007ff077290 */ /* 0x000fe400087fe4ff */
[----:B------:R-:W-:Y:S02]  /*3650*/  IMAD.U32 R24, RZ, RZ, UR6 ;  /* 0x00000006ff187e24 */ /* 0x000fe4000f8e00ff */
[----:B------:R-:W-:Y:S02]  /*3660*/  IMAD R0, R10, UR6, RZ ;  /* 0x000000060a007c24 */ /* 0x000fe4000f8e02ff */
[----:B------:R-:W-:Y:S02]  /*3670*/  IMAD.U32 R25, RZ, RZ, UR7 ;  /* 0x00000007ff197e24 */ /* 0x000fe4000f8e00ff */
[C---:B------:R-:W-:Y:S02]  /*3680*/  IMAD R43, R9.reuse, UR7, R0 ;  /* 0x00000007092b7c24 */ /* 0x040fe4000f8e0200 */
[----:B------:R-:W-:-:S04]  /*3690*/  IMAD.WIDE.U32 R24, R9, UR6, R24 ;  /* 0x0000000609187c25 */ /* 0x000fc8000f8e0018 */
[----:B------:R-:W-:-:S07]  /*36a0*/  IMAD.IADD R43, R25, 0x1, R43 ;  /* 0x00000001192b7824 */ /* 0x000fce00078e022b */
.L_x_173:
[----:B------:R-:W-:Y:S01]  /*36b0*/  ISETP.NE.U32.AND P0, PT, R22, RZ, PT ;  /* 0x000000ff1600720c */ /* 0x000fe20003f05070 */
[----:B------:R-:W-:Y:S03]  /*36c0*/  BSSY.RECONVERGENT B2, `(.L_x_129) ;  /* 0x0000096000027945 */ /* 0x000fe60003800200 */
[----:B------:R-:W-:-:S13]  /*36d0*/  ISETP.NE.AND.EX P0, PT, R23, RZ, PT, P0 ;  /* 0x000000ff1700720c */ /* 0x000fda0003f05300 */
[----:B------:R-:W-:Y:S05]  /*36e0*/  @P0 BRA `(.L_x_130) ;  /* 0x00000008004c0947 */ /* 0x000fea0003800000 */
[----:B------:R-:W0:Y:S01]  /*36f0*/  LDCU.64 UR6, c[0x0][0x3c8] ;  /* 0x00007900ff0677ac */ /* 0x000e220008000a00 */
[----:B------:R-:W-:Y:S01]  /*3700*/  MOV R2, R16 ;  /* 0x0000001000027202 */ /* 0x000fe20000000f00 */
[----:B------:R-:W-:Y:S01]  /*3710*/  IMAD.MOV.U32 R3, RZ, RZ, R17 ;  /* 0x000000ffff037224 */ /* 0x000fe200078e0011 */
[----:B------:R-:W-:Y:S01]  /*3720*/  BSSY.RECONVERGENT B3, `(.L_x_131) ;  /* 0x0000029000037945 */ /* 0x000fe20003800200 */
[----:B------:R-:W1:Y:S01]  /*3730*/  LDCU UR10, c[0x0][0x3dc] ;  /* 0x00007b80ff0a77ac */ /* 0x000e620008000800 */
[----:B0-----:R-:W-:-:S04]  /*3740*/  UIADD3 UR6, UP0, UPT, URZ, -UR6, URZ ;  /* 0x80000006ff067290 */ /* 0x001fc8000ff1e0ff */
[----:B------:R-:W-:Y:S02]  /*3750*/  UIADD3.X UR7, UPT, UPT, URZ, ~UR7, URZ, UP0, !UPT ;  /* 0x80000007ff077290 */ /* 0x000fe400087fe4ff */
[----:B------:R-:W-:Y:S02]  /*3760*/  IMAD R0, R46, UR6, RZ ;  /* 0x000000062e007c24 */ /* 0x000fe4000f8e02ff */
[----:B------:R-:W-:-:S04]  /*3770*/  IMAD.WIDE.U32 R32, R13, UR6, R2 ;  /* 0x000000060d207c25 */ /* 0x000fc8000f8e0002 */
[----:B------:R-:W-:-:S04]  /*3780*/  IMAD R37, R13, UR7, R0 ;  /* 0x000000070d257c24 */ /* 0x000fc8000f8e0200 */
[----:B------:R-:W-:-:S05]  /*3790*/  IMAD.IADD R37, R33, 0x1, R37 ;  /* 0x0000000121257824 */ /* 0x000fca00078e0225 */
[----:B-1----:R-:W-:-:S04]  /*37a0*/  LOP3.LUT R0, R37, UR10, RZ, 0xfc, !PT ;  /* 0x0000000a25007c12 */ /* 0x002fc8000f8efcff */
[----:B------:R-:W-:-:S13]  /*37b0*/  ISETP.NE.U32.AND P1, PT, R0, RZ, PT ;  /* 0x000000ff0000720c */ /* 0x000fda0003f25070 */
[----:B------:R-:W-:Y:S05]  /*37c0*/  @P1 BRA `(.L_x_132) ;  /* 0x0000000000541947 */ /* 0x000fea0003800000 */
[----:B------:R-:W0:Y:S02]  /*37d0*/  LDCU UR6, c[0x0][0x3d8] ;  /* 0x00007b00ff0677ac */ /* 0x000e240008000800 */
[----:B0-----:R-:W0:Y:S01]  /*37e0*/  I2F.U32.RP R4, UR6 ;  /* 0x0000000600047d06 */ /* 0x001e220008209000 */
[----:B------:R-:W-:-:S07]  /*37f0*/  ISETP.NE.U32.AND P2, PT, RZ, UR6, PT ;  /* 0x00000006ff007c0c */ /* 0x000fce000bf45070 */
[----:B0-----:R-:W0:Y:S02]  /*3800*/  MUFU.RCP R4, R4 ;  /* 0x0000000400047308 */ /* 0x001e240000001000 */
[----:B0-----:R-:W-:-:S06]  /*3810*/  IADD3 R2, PT, PT, R4, 0xffffffe, RZ ;  /* 0x0ffffffe04027810 */ /* 0x001fcc0007ffe0ff */
        /* <DEDUP_REMOVED lines=12> */
[----:B------:R-:W-:-:S04]  /*38e0*/  @!P2 LOP3.LUT R0, RZ, UR6, RZ, 0x33, !PT ;  /* 0x00000006ff00ac12 */ /* 0x000fc8000f8e33ff */
[----:B------:R-:W-:-:S04]  /*38f0*/  ISETP.NE.U32.AND P1, PT, R0, RZ, PT ;  /* 0x000000ff0000720c */ /* 0x000fc80003f25070 */
[----:B------:R-:W-:Y:S01]  /*3900*/  ISETP.NE.AND.EX P1, PT, RZ, RZ, PT, P1 ;  /* 0x000000ffff00720c */ /* 0x000fe20003f25310 */
[----:B------:R-:W-:-:S12]  /*3910*/  BRA `(.L_x_133) ;  /* 0x0000000000247947 */ /* 0x000fd80003800000 */
.L_x_132:
[----:B------:R-:W0:Y:S01]  /*3920*/  LDCU.64 UR6, c[0x0][0x3d8] ;  /* 0x00007b00ff0677ac */ /* 0x000e220008000a00 */
[----:B------:R-:W-:Y:S01]  /*3930*/  MOV R31, R32 ;  /* 0x00000020001f7202 */ /* 0x000fe20000000f00 */
[----:B------:R-:W-:Y:S01]  /*3940*/  IMAD.MOV.U32 R35, RZ, RZ, R37 ;  /* 0x000000ffff237224 */ /* 0x000fe200078e0025 */
[----:B------:R-:W-:Y:S01]  /*3950*/  MOV R30, 0x3990 ;  /* 0x00003990001e7802 */ /* 0x000fe20000000f00 */
[----:B0-----:R-:W-:Y:S01]  /*3960*/  IMAD.U32 R4, RZ, RZ, UR6 ;  /* 0x00000006ff047e24 */ /* 0x001fe2000f8e00ff */
[----:B------:R-:W-:-:S07]  /*3970*/  MOV R0, UR7 ;  /* 0x0000000700007c02 */ /* 0x000fce0008000f00 */
[----:B------:R-:W-:Y:S05]  /*3980*/  CALL.REL.NOINC `($__internal_5_$__cuda_sm20_rem_s64) ;  /* 0x0000002800747944 */ /* 0x000fea0003c00000 */
[----:B------:R-:W-:-:S04]  /*3990*/  ISETP.NE.U32.AND P1, PT, R0, RZ, PT ;  /* 0x000000ff0000720c */ /* 0x000fc80003f25070 */
[----:B------:R-:W-:-:S13]  /*39a0*/  ISETP.NE.AND.EX P1, PT, R4, RZ, PT, P1 ;  /* 0x000000ff0400720c */ /* 0x000fda0003f25310 */
.L_x_133:
[----:B------:R-:W-:Y:S05]  /*39b0*/  BSYNC.RECONVERGENT B3 ;  /* 0x0000000000037941 */ /* 0x000fea0003800200 */
.L_x_131:
[----:B------:R-:W-:Y:S05]  /*39c0*/  @P1 BRA `(.L_x_130) ;  /* 0x0000000400941947 */ /* 0x000fea0003800000 */
        /* <DEDUP_REMOVED lines=23> */
[----:B------:R-:W-:Y:S02]  /*3b40*/  @P2 IADD3 R34, PT, PT, R34, 0x1, RZ ;  /* 0x0000000122222810 */ /* 0x000fe40007ffe0ff */
[----:B------:R-:W-:Y:S01]  /*3b50*/  @!P3 LOP3.LUT R34, RZ, UR6, RZ, 0x33, !PT ;  /* 0x00000006ff22bc12 */ /* 0x000fe2000f8e33ff */
[----:B------:R-:W-:Y:S06]  /*3b60*/  BRA `(.L_x_136) ;  /* 0x0000000000247947 */ /* 0x000fec0003800000 */
.L_x_135:
[----:B------:R-:W0:Y:S01]  /*3b70*/  LDCU.64 UR6, c[0x0][0x3d0] ;  /* 0x00007a00ff0677ac */ /* 0x000e220008000a00 */
[----:B------:R-:W-:Y:S01]  /*3b80*/  MOV R40, R20 ;  /* 0x0000001400287202 */ /* 0x000fe20000000f00 */
[----:B------:R-:W-:Y:S01]  /*3b90*/  IMAD.MOV.U32 R0, RZ, RZ, R8 ;  /* 0x000000ffff007224 */ /* 0x000fe200078e0008 */
[----:B------:R-:W-:Y:S01]  /*3ba0*/  MOV R4, 0x3be0 ;  /* 0x00003be000047802 */ /* 0x000fe20000000f00 */
[----:B0-----:R-:W-:Y:S01]  /*3bb0*/  IMAD.U32 R3, RZ, RZ, UR6 ;  /* 0x00000006ff037e24 */ /* 0x001fe2000f8e00ff */
[----:B------:R-:W-:-:S07]  /*3bc0*/  MOV R2, UR7 ;  /* 0x0000000700027c02 */ /* 0x000fce0008000f00 */
[----:B------:R-:W-:Y:S05]  /*3bd0*/  CALL.REL.NOINC `($__internal_4_$__cuda_sm20_div_s64) ;  /* 0x0000002000907944 */ /* 0x000fea0003c00000 */
[----:B------:R-:W-:Y:S01]  /*3be0*/  MOV R34, R26 ;  /* 0x0000001a00227202 */ /* 0x000fe20000000f00 */
[----:B------:R-:W-:-:S07]  /*3bf0*/  IMAD.MOV.U32 R35, RZ, RZ, R0 ;  /* 0x000000ffff237224 */ /* 0x000fce00078e0000 */
.L_x_136:
[----:B------:R-:W-:Y:S05]  /*3c00*/  BSYNC.RECONVERGENT B3 ;  /* 0x0000000000037941 */ /* 0x000fea0003800200 */
.L_x_134:
[----:B------:R-:W0:Y:S01]  /*3c10*/  LDCU UR6, c[0x0][0x3dc] ;  /* 0x00007b80ff0677ac */ /* 0x000e220008000800 */
[----:B------:R-:W-:Y:S01]  /*3c20*/  BSSY.RECONVERGENT B3, `(.L_x_137) ;  /* 0x0000022000037945 */ /* 0x000fe20003800200 */
[----:B0-----:R-:W-:-:S04]  /*3c30*/  LOP3.LUT R0, R37, UR6, RZ, 0xfc, !PT ;  /* 0x0000000625007c12 */ /* 0x001fc8000f8efcff */
        /* <DEDUP_REMOVED lines=18> */
[----:B------:R-:W-:Y:S01]  /*3d60*/  ISETP.GE.U32.AND P2, PT, R3, UR6, PT ;  /* 0x0000000603007c0c */ /* 0x000fe2000bf46070 */
[----:B------:R-:W-:-:S12]  /*3d70*/  IMAD.MOV.U32 R3, RZ, RZ, RZ ;  /* 0x000000ffff037224 */ /* 0x000fd800078e00ff */
[----:B------:R-:W-:Y:S02]  /*3d80*/  @P2 IADD3 R2, PT, PT, R2, 0x1, RZ ;  /* 0x0000000102022810 */ /* 0x000fe40007ffe0ff */
[----:B------:R-:W-:Y:S01]  /*3d90*/  @!P3 LOP3.LUT R2, RZ, UR6, RZ, 0x33, !PT ;  /* 0x00000006ff02bc12 */ /* 0x000fe2000f8e33ff */
[----:B------:R-:W-:Y:S06]  /*3da0*/  BRA `(.L_x_139) ;  /* 0x0000000000247947 */ /* 0x000fec0003800000 */
.L_x_138:
        /* <DEDUP_REMOVED lines=9> */
.L_x_139:
[----:B------:R-:W-:Y:S05]  /*3e40*/  BSYNC.RECONVERGENT B3 ;  /* 0x0000000000037941 */ /* 0x000fea0003800200 */
.L_x_137:
[----:B------:R-:W0:Y:S01]  /*3e50*/  LDCU.128 UR12, c[0x0][0x3a0] ;  /* 0x00007400ff0c77ac */ /* 0x000e220008000c00 */
[----:B------:R-:W-:Y:S01]  /*3e60*/  MOV R26, R34 ;  /* 0x00000022001a7202 */ /* 0x000fe20000000f00 */
[----:B------:R-:W-:Y:S01]  /*3e70*/  IMAD.MOV.U32 R27, RZ, RZ, R35 ;  /* 0x000000ffff1b7224 */ /* 0x000fe200078e0023 */
[----:B------:R-:W1:Y:S01]  /*3e80*/  LDCU.64 UR6, c[0x0][0x3e0] ;  /* 0x00007c00ff0677ac */ /* 0x000e620008000a00 */
[----:B------:R-:W2:Y:S01]  /*3e90*/  LDCU.64 UR10, c[0x0][0x388] ;  /* 0x00007100ff0a77ac */ /* 0x000ea20008000a00 */
[----:B0-----:R-:W-:Y:S02]  /*3ea0*/  IMAD R29, R19, UR12, RZ ;  /* 0x0000000c131d7c24 */ /* 0x001fe4000f8e02ff */
[----:B------:R-:W-:-:S04]  /*3eb0*/  IMAD.WIDE.U32 R26, R18, UR12, R26 ;  /* 0x0000000c121a7c25 */ /* 0x000fc8000f8e001a */
[----:B------:R-:W-:Y:S02]  /*3ec0*/  IMAD R29, R18, UR13, R29 ;  /* 0x0000000d121d7c24 */ /* 0x000fe4000f8e021d */
[----:B------:R-:W-:-:S03]  /*3ed0*/  IMAD.WIDE.U32 R2, R26, UR14, R2 ;  /* 0x0000000e1a027c25 */ /* 0x000fc6000f8e0002 */
[----:B------:R-:W-:-:S05]  /*3ee0*/  IADD3 R0, PT, PT, R29, R27, RZ ;  /* 0x0000001b1d007210 */ /* 0x000fca0007ffe0ff */
[----:B------:R-:W-:-:S04]  /*3ef0*/  IMAD R27, R0, UR14, RZ ;  /* 0x0000000e001b7c24 */ /* 0x000fc8000f8e02ff */
[----:B------:R-:W-:Y:S01]  /*3f00*/  IMAD R27, R26, UR15, R27 ;  /* 0x0000000f1a1b7c24 */ /* 0x000fe2000f8e021b */
[----:B------:R-:W-:-:S03]  /*3f10*/  MOV R26, R5 ;  /* 0x00000005001a7202 */ /* 0x000fc60000000f00 */
[----:B------:R-:W-:Y:S02]  /*3f20*/  IMAD.IADD R0, R3, 0x1, R27 ;  /* 0x0000000103007824 */ /* 0x000fe400078e021b */
[----:B------:R-:W-:Y:S02]  /*3f30*/  IMAD.MOV.U32 R27, RZ, RZ, R6 ;  /* 0x000000ffff1b7224 */ /* 0x000fe400078e0006 */
[----:B-1----:R-:W-:Y:S02]  /*3f40*/  IMAD R3, R0, UR6, RZ ;  /* 0x0000000600037c24 */ /* 0x002fe4000f8e02ff */
[----:B------:R-:W-:-:S04]  /*3f50*/  IMAD.WIDE.U32 R26, R2, UR6, R26 ;  /* 0x00000006021a7c25 */ /* 0x000fc8000f8e001a */
[----:B------:R-:W-:Y:S01]  /*3f60*/  IMAD R29, R2, UR7, R3 ;  /* 0x00000007021d7c24 */ /* 0x000fe2000f8e0203 */
[----:B------:R-:W-:Y:S01]  /*3f70*/  MOV R2, R12 ;  /* 0x0000000c00027202 */ /* 0x000fe20000000f00 */
[----:B------:R-:W-:-:S03]  /*3f80*/  IMAD.MOV.U32 R3, RZ, RZ, R11 ;  /* 0x000000ffff037224 */ /* 0x000fc600078e000b */
[----:B------:R-:W-:Y:S01]  /*3f90*/  IADD3 R0, PT, PT, R27, R29, RZ ;  /* 0x0000001d1b007210 */ /* 0x000fe20007ffe0ff */
[----:B------:R-:W-:-:S04]  /*3fa0*/  IMAD.WIDE.U32 R2, R26, UR5, R2 ;  /* 0x000000051a027c25 */ /* 0x000fc8000f8e0002 */
[----:B------:R-:W-:Y:S01]  /*3fb0*/  IMAD R27, R26, UR4, RZ ;  /* 0x000000041a1b7c24 */ /* 0x000fe2000f8e02ff */
[----:B--2---:R-:W-:-:S03]  /*3fc0*/  IADD3 R2, P1, PT, R2, UR10, RZ ;  /* 0x0000000a02027c10 */ /* 0x004fc6000ff3e0ff */
[----:B------:R-:W-:-:S05]  /*3fd0*/  IMAD R27, R0, UR5, R27 ;  /* 0x00000005001b7c24 */ /* 0x000fca000f8e021b */
[----:B------:R-:W-:-:S05]  /*3fe0*/  IADD3.X R3, PT, PT, R3, UR11, R27, P1, !PT ;  /* 0x0000000b03037c10 */ /* 0x000fca0008ffe41b */
[----:B------:R-:W2:Y:S02]  /*3ff0*/  LDG.E.U16 R2, desc[UR8][R2.64] ;  /* 0x0000000802027981 */ /* 0x000ea4000c1e1500 */
[----:B--2---:R-:W-:-:S04]  /*4000*/  IMAD.U32 R0, R2, 0x10000, RZ ;  /* 0x0001000002007824 */ /* 0x004fc800078e00ff */
[----:B------:R-:W-:-:S07]  /*4010*/  FADD.FTZ R7, R7, R0 ;  /* 0x0000000007077221 */ /* 0x000fce0000010000 */
.L_x_130:
[----:B------:R-:W-:Y:S05]  /*4020*/  BSYNC.RECONVERGENT B2 ;  /* 0x0000000000027941 */ /* 0x000fea0003800200 */
.L_x_129:
[----:B------:R-:W-:Y:S04]  /*4030*/  BSSY.RECONVERGENT B2, `(.L_x_140) ;  /* 0x000008d000027945 */ /* 0x000fe80003800200 */
[----:B------:R-:W-:Y:S05]  /*4040*/  @P0 BRA `(.L_x_141) ;  /* 0x00000008002c0947 */ /* 0x000fea0003800000 */
[----:B------:R-:W0:Y:S01]  /*4050*/  LDCU UR6, c[0x0][0x3dc] ;  /* 0x00007b80ff0677ac */ /* 0x000e220008000800 */
[----:B------:R-:W-:Y:S01]  /*4060*/  IADD3 R34, P1, PT, R16, R24, RZ ;  /* 0x0000001810227210 */ /* 0x000fe20007f3e0ff */
[----:B------:R-:W-:Y:S03]  /*4070*/  BSSY.RECONVERGENT B3, `(.L_x_142) ;  /* 0x0000022000037945 */ /* 0x000fe60003800200 */
[----:B------:R-:W-:-:S04]  /*4080*/  IADD3.X R35, PT, PT, R17, R43, RZ, P1, !PT ;  /* 0x0000002b11237210 */ /* 0x000fc80000ffe4ff */
[----:B0-----:R-:W-:-:S04]  /*4090*/  LOP3.LUT R0, R35, UR6, RZ, 0xfc, !PT ;  /* 0x0000000623007c12 */ /* 0x001fc8000f8efcff */
[----:B------:R-:W-:-:S13]  /*40a0*/  ISETP.NE.U32.AND P1, PT, R0, RZ, PT ;  /* 0x000000ff0000720c */ /* 0x000fda0003f25070 */
        /* <DEDUP_REMOVED lines=22> */
.L_x_143:
[----:B------:R-:W0:Y:S01]  /*4210*/  LDCU.64 UR6, c[0x0][0x3d8] ;  /* 0x00007b00ff0677ac */ /* 0x000e220008000a00 */
[----:B------:R-:W-:Y:S01]  /*4220*/  IMAD.MOV.U32 R31, RZ, RZ, R34 ;  /* 0x000000ffff1f7224 */ /* 0x000fe200078e0022 */
[----:B------:R-:W-:Y:S02]  /*4230*/  MOV R30, 0x4270 ;  /* 0x00004270001e7802 */ /* 0x000fe40000000f00 */
[----:B0-----:R-:W-:Y:S01]  /*4240*/  MOV R4, UR6 ;  /* 0x0000000600047c02 */ /* 0x001fe20008000f00 */
[----:B------:R-:W-:-:S07]  /*4250*/  IMAD.U32 R0, RZ, RZ, UR7 ;  /* 0x00000007ff007e24 */ /* 0x000fce000f8e00ff */
[----:B------:R-:W-:Y:S05]  /*4260*/  CALL.REL.NOINC `($__internal_5_$__cuda_sm20_rem_s64) ;  /* 0x00000020003c7944 */ /* 0x000fea0003c00000 */
[----:B------:R-:W-:-:S04]  /*4270*/  ISETP.NE.U32.AND P1, PT, R0, RZ, PT ;  /* 0x000000ff0000720c */ /* 0x000fc80003f25070 */
[----:B------:R-:W-:-:S13]  /*4280*/  ISETP.NE.AND.EX P1, PT, R4, RZ, PT, P1 ;  /* 0x000000ff0400720c */ /* 0x000fda0003f25310 */
.L_x_144:
[----:B------:R-:W-:Y:S05]  /*4290*/  BSYNC.RECONVERGENT B3 ;  /* 0x0000000000037941 */ /* 0x000fea0003800200 */
.L_x_142:
        /* <DEDUP_REMOVED lines=27> */
.L_x_146:
        /* <DEDUP_REMOVED lines=9> */
.L_x_147:
[----:B------:R-:W-:Y:S05]  /*44e0*/  BSYNC.RECONVERGENT B3 ;  /* 0x0000000000037941 */ /* 0x000fea0003800200 */
.L_x_145:
        /* <DEDUP_REMOVED lines=26> */
.L_x_149:
        /* <DEDUP_REMOVED lines=9> */
.L_x_150:
[----:B------:R-:W-:Y:S05]  /*4720*/  BSYNC.RECONVERGENT B3 ;  /* 0x0000000000037941 */ /* 0x000fea0003800200 */
.L_x_148:
        /* <DEDUP_REMOVED lines=29> */
.L_x_141:
[----:B------:R-:W-:Y:S05]  /*4900*/  BSYNC.RECONVERGENT B2 ;  /* 0x0000000000027941 */ /* 0x000fea0003800200 */
.L_x_140:
[----:B------:R-:W-:Y:S04]  /*4910*/  BSSY.RECONVERGENT B2, `(.L_x_151) ;  /* 0x0000095000027945 */ /* 0x000fe80003800200 */
        /* <DEDUP_REMOVED lines=10> */
[----:B------:R-:W-:-:S05]  /*49c0*/  IMAD R27, R14, UR7, R27 ;  /* 0x000000070e1b7c24 */ /* 0x000fca000f8e021b */
[----:B------:R-:W-:-:S04]  /*49d0*/  IADD3 R37, PT, PT, R33, R27, RZ ;  /* 0x0000001b21257210 */ /* 0x000fc80007ffe0ff */
[----:B-1----:R-:W-:-:S04]  /*49e0*/  LOP3.LUT R0, R37, UR10, RZ, 0xfc, !PT ;  /* 0x0000000a25007c12 */ /* 0x002fc8000f8efcff */
        /* <DEDUP_REMOVED lines=23> */
.L_x_154:
[----:B------:R-:W0:Y:S01]  /*4b60*/  LDCU.64 UR6, c[0x0][0x3d8] ;  /* 0x00007b00ff0677ac */ /* 0x000e220008000a00 */
[----:B------:R-:W-:Y:S01]  /*4b70*/  IMAD.MOV.U32 R31, RZ, RZ, R32 ;  /* 0x000000ffff1f7224 */ /* 0x000fe200078e0020 */
[----:B------:R-:W-:Y:S02]  /*4b80*/  MOV R35, R37 ;  /* 0x0000002500237202 */ /* 0x000fe40000000f00 */
[----:B------:R-:W-:Y:S02]  /*4b90*/  MOV R30, 0x4bd0 ;  /* 0x00004bd0001e7802 */ /* 0x000fe40000000f00 */
[----:B0-----:R-:W-:Y:S01]  /*4ba0*/  MOV R4, UR6 ;  /* 0x0000000600047c02 */ /* 0x001fe20008000f00 */
[----:B------:R-:W-:-:S07]  /*4bb0*/  IMAD.U32 R0, RZ, RZ, UR7 ;  /* 0x00000007ff007e24 */ /* 0x000fce000f8e00ff */
[----:B------:R-:W-:Y:S05]  /*4bc0*/  CALL.REL.NOINC `($__internal_5_$__cuda_sm20_rem_s64) ;  /* 0x0000001400e47944 */ /* 0x000fea0003c00000 */
[----:B------:R-:W-:-:S04]  /*4bd0*/  ISETP.NE.U32.AND P1, PT, R0, RZ, PT ;  /* 0x000000ff0000720c */ /* 0x000fc80003f25070 */
[----:B------:R-:W-:-:S13]  /*4be0*/  ISETP.NE.AND.EX P1, PT, R4, RZ, PT, P1 ;  /* 0x000000ff0400720c */ /* 0x000fda0003f25310 */
.L_x_155:
[----:B------:R-:W-:Y:S05]  /*4bf0*/  BSYNC.RECONVERGENT B3 ;  /* 0x0000000000037941 */ /* 0x000fea0003800200 */
.L_x_153:
[----:B------:R-:W-:Y:S05]  /*4c00*/  @P1 BRA `(.L_x_152) ;  /* 0x0000000400941947 */ /* 0x000fea0003800000 */
[----:B------:R-:W0:Y:S01]  /*4c10*/  LDCU UR6, c[0x0][0x3d4] ;  /* 0x00007a80ff0677ac */ /* 0x000e220008000800 */
[----:B------:R-:W-:Y:S01]  /*4c20*/  BSSY.RECONVERGENT B3, `(.L_x_156) ;  /* 0x0000022000037945 */ /* 0x000fe20003800200 */
        /* <DEDUP_REMOVED lines=24> */
.L_x_157:
[----:B------:R-:W0:Y:S01]  /*4db0*/  LDCU.64 UR6, c[0x0][0x3d0] ;  /* 0x00007a00ff0677ac */ /* 0x000e220008000a00 */
[----:B------:R-:W-:Y:S01]  /*4dc0*/  IMAD.MOV.U32 R40, RZ, RZ, R20 ;  /* 0x000000ffff287224 */ /* 0x000fe200078e0014 */
[----:B------:R-:W-:Y:S02]  /*4dd0*/  MOV R0, R8 ;  /* 0x0000000800007202 */ /* 0x000fe40000000f00 */
[----:B------:R-:W-:Y:S02]  /*4de0*/  MOV R4, 0x4e20 ;  /* 0x00004e2000047802 */ /* 0x000fe40000000f00 */
[----:B0-----:R-:W-:Y:S01]  /*4df0*/  MOV R3, UR6 ;  /* 0x0000000600037c02 */ /* 0x001fe20008000f00 */
[----:B------:R-:W-:-:S07]  /*4e00*/  IMAD.U32 R2, RZ, RZ, UR7 ;  /* 0x00000007ff027e24 */ /* 0x000fce000f8e00ff */
[----:B------:R-:W-:Y:S05]  /*4e10*/  CALL.REL.NOINC `($__internal_4_$__cuda_sm20_div_s64) ;  /* 0x0000001000007944 */ /* 0x000fea0003c00000 */
[----:B------:R-:W-:Y:S01]  /*4e20*/  IMAD.MOV.U32 R34, RZ, RZ, R26 ;  /* 0x000000ffff227224 */ /* 0x000fe200078e001a */
[----:B------:R-:W-:-:S07]  /*4e30*/  MOV R35, R0 ;  /* 0x0000000000237202 */ /* 0x000fce0000000f00 */
.L_x_158:
[----:B------:R-:W-:Y:S05]  /*4e40*/  BSYNC.RECONVERGENT B3 ;  /* 0x0000000000037941 */ /* 0x000fea0003800200 */
.L_x_156:
        /* <DEDUP_REMOVED lines=21> */
[----:B------:R-:W-:Y:S01]  /*4fa0*/  ISETP.GE.U32.AND P2, PT, R3, UR6, PT ;  /* 0x0000000603007c0c */ /* 0x000fe2000bf46070 */
[----:B------:R-:W-:-:S12]  /*4fb0*/  HFMA2 R3, -RZ, RZ, 0, 0 ;  /* 0x00000000ff037431 */ /* 0x000fd800000001ff */
[----:B------:R-:W-:Y:S01]  /*4fc0*/  @P2 VIADD R2, R2, 0x1 ;  /* 0x0000000102022836 */ /* 0x000fe20000000000 */
[----:B------:R-:W-:Y:S01]  /*4fd0*/  @!P3 LOP3.LUT R2, RZ, UR6, RZ, 0x33, !PT ;  /* 0x00000006ff02bc12 */ /* 0x000fe2000f8e33ff */
[----:B------:R-:W-:Y:S06]  /*4fe0*/  BRA `(.L_x_161) ;  /* 0x0000000000247947 */ /* 0x000fec0003800000 */
.L_x_160:
        /* <DEDUP_REMOVED lines=9> */
.L_x_161:
[----:B------:R-:W-:Y:S05]  /*5080*/  BSYNC.RECONVERGENT B3 ;  /* 0x0000000000037941 */ /* 0x000fea0003800200 */
.L_x_159:
        /* <DEDUP_REMOVED lines=12> */
[----:B------:R-:W-:-:S03]  /*5150*/  IMAD.MOV.U32 R26, RZ, RZ, R5 ;  /* 0x000000ffff1a7224 */ /* 0x000fc600078e0005 */
[----:B------:R-:W-:Y:S02]  /*5160*/  IADD3 R0, PT, PT, R3, R27, RZ ;  /* 0x0000001b03007210 */ /* 0x000fe40007ffe0ff */
[----:B------:R-:W-:-:S03]  /*5170*/  MOV R27, R6 ;  /* 0x00000006001b7202 */ /* 0x000fc60000000f00 */
[----:B-1----:R-:W-:Y:S02]  /*5180*/  IMAD R3, R0, UR6, RZ ;  /* 0x0000000600037c24 */ /* 0x002fe4000f8e02ff */
[----:B------:R-:W-:-:S04]  /*5190*/  IMAD.WIDE.U32 R26, R2, UR6, R26 ;  /* 0x00000006021a7c25 */ /* 0x000fc8000f8e001a */
[----:B------:R-:W-:Y:S01]  /*51a0*/  IMAD R29, R2, UR7, R3 ;  /* 0x00000007021d7c24 */ /* 0x000fe2000f8e0203 */
[----:B------:R-:W-:Y:S01]  /*51b0*/  MOV R3, R11 ;  /* 0x0000000b00037202 */ /* 0x000fe20000000f00 */
[----:B------:R-:W-:Y:S02]  /*51c0*/  IMAD.MOV.U32 R2, RZ, RZ, R12 ;  /* 0x000000ffff027224 */ /* 0x000fe400078e000c */
[----:B------:R-:W-:Y:S02]  /*51d0*/  IMAD.IADD R0, R27, 0x1, R29 ;  /* 0x000000011b007824 */ /* 0x000fe400078e021d */
[----:B------:R-:W-:-:S04]  /*51e0*/  IMAD.WIDE.U32 R2, R26, UR5, R2 ;  /* 0x000000051a027c25 */ /* 0x000fc8000f8e0002 */
[----:B------:R-:W-:Y:S01]  /*51f0*/  IMAD R27, R26, UR4, RZ ;  /* 0x000000041a1b7c24 */ /* 0x000fe2000f8e02ff */
[----:B--2---:R-:W-:-:S03]  /*5200*/  IADD3 R2, P1, PT, R2, UR10, RZ ;  /* 0x0000000a02027c10 */ /* 0x004fc6000ff3e0ff */
[----:B------:R-:W-:-:S05]  /*5210*/  IMAD R27, R0, UR5, R27 ;  /* 0x00000005001b7c24 */ /* 0x000fca000f8e021b */
[----:B------:R-:W-:-:S05]  /*5220*/  IADD3.X R3, PT, PT, R3, UR11, R27, P1, !PT ;  /* 0x0000000b03037c10 */ /* 0x000fca0008ffe41b */
[----:B------:R-:W2:Y:S02]  /*5230*/  LDG.E.U16 R2, desc[UR8][R2.64+0x4] ;  /* 0x0000040802027981 */ /* 0x000ea4000c1e1500 */
[----:B--2---:R-:W-:-:S05]  /*5240*/  SHF.L.U32 R0, R2, 0x10, RZ ;  /* 0x0000001002007819 */ /* 0x004fca00000006ff */
[----:B------:R-:W-:-:S07]  /*5250*/  FADD.FTZ R7, R7, R0 ;  /* 0x0000000007077221 */ /* 0x000fce0000010000 */
.L_x_152:
[----:B------:R-:W-:Y:S05]  /*5260*/  BSYNC.RECONVERGENT B2 ;  /* 0x0000000000027941 */ /* 0x000fea0003800200 */
.L_x_151:
        /* <DEDUP_REMOVED lines=37> */
.L_x_165:
        /* <DEDUP_REMOVED lines=9> */
.L_x_166:
[----:B------:R-:W-:Y:S05]  /*5550*/  BSYNC.RECONVERGENT B3 ;  /* 0x0000000000037941 */ /* 0x000fea0003800200 */
.L_x_164:
        /* <DEDUP_REMOVED lines=27> */
.L_x_168:
        /* <DEDUP_REMOVED lines=9> */
.L_x_169:
[----:B------:R-:W-:Y:S05]  /*57a0*/  BSYNC.RECONVERGENT B3 ;  /* 0x0000000000037941 */ /* 0x000fea0003800200 */
.L_x_167:
        /* <DEDUP_REMOVED lines=26> */
.L_x_171:
        /* <DEDUP_REMOVED lines=9> */
.L_x_172:
[----:B------:R-:W-:Y:S05]  /*59e0*/  BSYNC.RECONVERGENT B3 ;  /* 0x0000000000037941 */ /* 0x000fea0003800200 */
.L_x_170:
        /* <DEDUP_REMOVED lines=29> */
.L_x_163:
[----:B------:R-:W-:Y:S05]  /*5bc0*/  BSYNC.RECONVERGENT B2 ;  /* 0x0000000000027941 */ /* 0x000fea0003800200 */
.L_x_162:
[----:B------:R-:W-:Y:S02]  /*5bd0*/  IADD3 R9, P0, PT, R9, 0x4, RZ ;  /* 0x0000000409097810 */ /* 0x000fe40007f1e0ff */
[----:B------:R-:W-:Y:S02]  /*5be0*/  IADD3 R12, P1, PT, R12, 0x8, RZ ;  /* 0x000000080c0c7810 */ /* 0x000fe40007f3e0ff */
[----:B------:R-:W-:Y:S02]  /*5bf0*/  IADD3.X R10, PT, PT, RZ, R10, RZ, P0, !PT ;  /* 0x0000000aff0a7210 */ /* 0x000fe400007fe4ff */
[----:B------:R-:W-:Y:S01]  /*5c00*/  ISETP.GE.U32.AND P0, PT, R9, R36, PT ;  /* 0x000000240900720c */ /* 0x000fe20003f06070 */
[----:B------:R-:W-:Y:S01]  /*5c10*/  IMAD.X R11, RZ, RZ, R11, P1 ;  /* 0x000000ffff0b7224 */ /* 0x000fe200008e060b */
[----:B------:R-:W-:Y:S02]  /*5c20*/  LEA R16, P2, -R38, R16, 0x2 ;  /* 0x0000001026107211 */ /* 0x000fe400078411ff */
[----:B------:R-:W-:-:S02]  /*5c30*/  ISETP.GE.AND.EX P0, PT, R10, R39, PT, P0 ;  /* 0x000000270a00720c */ /* 0x000fc40003f06300 */
[----:B------:R-:W-:-:S11]  /*5c40*/  IADD3.X R17, PT, PT, R17, ~R47, RZ, P2, !PT ;  /* 0x8000002f11117210 */ /* 0x000fd600017fe4ff */
[----:B------:R-:W-:Y:S05]  /*5c50*/  @!P0 BRA `(.L_x_173) ;  /* 0xffffffd800948947 */ /* 0x000fea000383ffff */
.L_x_92:
[----:B------:R-:W-:Y:S05]  /*5c60*/  BSYNC.RECONVERGENT B0 ;  /* 0x0000000000007941 */ /* 0x000fea0003800200 */
.L_x_91:
[----:B------:R-:W2:Y:S01]  /*5c70*/  LDL R0, [R1] ;  /* 0x0000000001007983 */ /* 0x000ea20000100800 */
[----:B------:R-:W-:-:S05]  /*5c80*/  IADD3 R5, P0, PT, R5, 0x1, RZ ;  /* 0x0000000105057810 */ /* 0x000fca0007f1e0ff */
[----:B------:R-:W-:Y:S01]  /*5c90*/  IMAD.X R6, RZ, RZ, R6, P0 ;  /* 0x000000ffff067224 */ /* 0x000fe200000e0606 */
[----:B------:R-:W-:-:S04]  /*5ca0*/  ISETP.GE.U32.AND P0, PT, R5, R59, PT ;  /* 0x0000003b0500720c */ /* 0x000fc80003f06070 */
[----:B--2---:R-:W-:-:S13]  /*5cb0*/  ISETP.GE.AND.EX P0, PT, R6, R0, PT, P0 ;  /* 0x000000000600720c */ /* 0x004fda0003f06300 */
[----:B------:R-:W-:Y:S05]  /*5cc0*/  @!P0 BRA `(.L_x_174) ;  /* 0xffffffb8007c8947 */ /* 0x000fea000383ffff */
.L_x_90:
[----:B------:R-:W-:Y:S05]  /*5cd0*/  BSYNC.RECONVERGENT B1 ;  /* 0x0000000000017941 */ /* 0x000fea0003800200 */
.L_x_89:
[----:B------:R-:W2:Y:S01]  /*5ce0*/  LDL.LU R8, [R1+0x4] ;  /* 0x0000040001087983 */ /* 0x000ea20000300800 */
[----:B------:R-:W0:Y:S03]  /*5cf0*/  LDCU UR6, c[0x0][0x360] ;  /* 0x00006c00ff0677ac */ /* 0x000e260008000800 */
[----:B------:R-:W3:Y:S01]  /*5d00*/  LDL.LU R4, [R1+0x8] ;  /* 0x0000080001047983 */ /* 0x000ee20000300800 */
[----:B------:R-:W0:Y:S01]  /*5d10*/  LDC R0, c[0x0][0x370] ;  /* 0x0000dc00ff007b82 */ /* 0x000e220000000800 */
[----:B------:R-:W1:Y:S01]  /*5d20*/  LDCU.64 UR10, c[0x0][0x3f0] ;  /* 0x00007e00ff0a77ac */ /* 0x000e620008000a00 */
[----:B------:R-:W-:Y:S01]  /*5d30*/  F2FP.BF16.F32.PACK_AB R7, RZ, R7 ;  /* 0x00000007ff07723e */ /* 0x000fe200000010ff */
[----:B------:R-:W4:Y:S01]  /*5d40*/  LDCU.64 UR12, c[0x0][0x380] ;  /* 0x00007000ff0c77ac */ /* 0x000f220008000a00 */
[----:B0-----:R-:W-:Y:S01]  /*5d50*/  IMAD R0, R0, UR6, RZ ;  /* 0x0000000600007c24 */ /* 0x001fe2000f8e02ff */
[----:B--2---:R-:W-:-:S02]  /*5d60*/  SHF.R.S32.HI R3, RZ, 0x1f, R8 ;  /* 0x0000001fff037819 */ /* 0x004fc40000011408 */
[----:B-1----:R-:W-:-:S04]  /*5d70*/  LEA R2, P0, R8, UR10, 0x1 ;  /* 0x0000000a08027c11 */ /* 0x002fc8000f8008ff */
[----:B------:R-:W-:Y:S02]  /*5d80*/  LEA.HI.X R3, R8, UR11, R3, 0x1, P0 ;  /* 0x0000000b08037c11 */ /* 0x000fe400080f0c03 */
[----:B------:R-:W-:-:S03]  /*5d90*/  IADD3 R8, P0, PT, R0, R8, RZ ;  /* 0x0000000800087210 */ /* 0x000fc60007f1e0ff */
[----:B------:R0:W-:Y:S01]  /*5da0*/  STG.E.U16 desc[UR8][R2.64], R7 ;  /* 0x0000000702007986 */ /* 0x0001e2000c101508 */
[----:B---3--:R-:W-:Y:S02]  /*5db0*/  IADD3.X R4, PT, PT, RZ, R4, RZ, P0, !PT ;  /* 0x00000004ff047210 */ /* 0x008fe400007fe4ff */
[----:B----4-:R-:W-:Y:S01]  /*5dc0*/  ISETP.GE.U32.AND P0, PT, R8, UR12, PT ;  /* 0x0000000c08007c0c */ /* 0x010fe2000bf06070 */
[----:B------:R0:W-:Y:S03]  /*5dd0*/  STL [R1+0x4], R8 ;  /* 0x0000040801007387 */ /* 0x0001e60000100800 */
[----:B------:R-:W-:Y:S01]  /*5de0*/  ISETP.GE.AND.EX P0, PT, R4, UR13, PT, P0 ;  /* 0x0000000d04007c0c */ /* 0x000fe2000bf06300 */
[----:B------:R0:W-:-:S12]  /*5df0*/  STL [R1+0x8], R4 ;  /* 0x0000080401007387 */ /* 0x0001d80000100800 */
[----:B0-----:R-:W-:Y:S05]  /*5e00*/  @!P0 BRA `(.L_x_175) ;  /* 0xffffffa000c88947 */ /* 0x001fea000383ffff */
[----:B------:R-:W-:Y:S05]  /*5e10*/  EXIT ;  /* 0x000000000000794d */ /* 0x000fea0003800000 */
        .weak           $__internal_4_$__cuda_sm20_div_s64
        .type           $__internal_4_$__cuda_sm20_div_s64,@function
        .size           $__internal_4_$__cuda_sm20_div_s64,($__internal_5_$__cuda_sm20_rem_s64 - $__internal_4_$__cuda_sm20_div_s64)
$__internal_4_$__cuda_sm20_div_s64:
        /* <DEDUP_REMOVED lines=17> */
[----:B------:R-:W-:-:S04]  /*5f30*/  IMAD.WIDE.U32 R30, P1, R28, R45, R30 ;  /* 0x0000002d1c1e7225 */ /* 0x000fc8000782001e */
[C---:B------:R-:W-:Y:S02]  /*5f40*/  IMAD R28, R29.reuse, R45, RZ ;  /* 0x0000002d1d1c7224 */ /* 0x040fe400078e02ff */
[----:B------:R-:W-:-:S04]  /*5f50*/  IMAD.HI.U32 R30, P2, R29, R44, R30 ;  /* 0x0000002c1d1e7227 */ /* 0x000fc8000784001e */
[----:B------:R-:W-:-:S04]  /*5f60*/  IMAD.HI.U32 R44, R29, R45, RZ ;  /* 0x0000002d1d2c7227 */ /* 0x000fc800078e00ff */
[----:B------:R-:W-:Y:S01]  /*5f70*/  IMAD.X R44, R44, 0x1, R29, P1 ;  /* 0x000000012c2c7824 */ /* 0x000fe200008e061d */
[----:B------:R-:W-:-:S04]  /*5f80*/  IADD3 R29, P1, PT, R28, R30, RZ ;  /* 0x0000001e1c1d7210 */ /* 0x000fc80007f3e0ff */
[----:B------:R-:W-:Y:S01]  /*5f90*/  IADD3.X R44, PT, PT, RZ, RZ, R44, P1, P2 ;  /* 0x000000ffff2c7210 */ /* 0x000fe20000fe442c */
[----:B------:R-:W-:-:S04]  /*5fa0*/  IMAD.WIDE.U32 R30, R29, R26, RZ ;  /* 0x0000001a1d1e7225 */ /* 0x000fc800078e00ff */
[----:B------:R-:W-:Y:S01]  /*5fb0*/  IMAD R28, R29, R27, R31 ;  /* 0x0000001b1d1c7224 */ /* 0x000fe200078e021f */
[----:B------:R-:W-:-:S03]  /*5fc0*/  IADD3 R30, P1, PT, RZ, -R30, RZ ;  /* 0x8000001eff1e7210 */ /* 0x000fc60007f3e0ff */
[----:B------:R-:W-:-:S05]  /*5fd0*/  IMAD R28, R44, R26, R28 ;  /* 0x0000001a2c1c7224 */ /* 0x000fca00078e021c */
[----:B------:R-:W-:Y:S01]  /*5fe0*/  IADD3.X R31, PT, PT, RZ, ~R28, RZ, P1, !PT ;  /* 0x8000001cff1f7210 */ /* 0x000fe20000ffe4ff */
[----:B------:R-:W-:-:S04]  /*5ff0*/  IMAD.HI.U32 R28, R29, R30, RZ ;  /* 0x0000001e1d1c7227 */ /* 0x000fc800078e00ff */
[----:B------:R-:W-:-:S04]  /*6000*/  IMAD.WIDE.U32 R28, P2, R29, R31, R28 ;  /* 0x0000001f1d1c7225 */ /* 0x000fc8000784001c */
[----:B------:R-:W-:-:S04]  /*6010*/  IMAD.HI.U32 R28, P1, R44, R30, R28 ;  /* 0x0000001e2c1c7227 */ /* 0x000fc8000782001c */
[----:B------:R-:W-:-:S04]  /*6020*/  IMAD.HI.U32 R30, R44, R31, RZ ;  /* 0x0000001f2c1e7227 */ /* 0x000fc800078e00ff */
[----:B------:R-:W-:Y:S02]  /*6030*/  IMAD.X R30, R30, 0x1, R44, P2 ;  /* 0x000000011e1e7824 */ /* 0x000fe400010e062c */
[----:B------:R-:W-:Y:S01]  /*6040*/  IMAD R44, R44, R31, RZ ;  /* 0x0000001f2c2c7224 */ /* 0x000fe200078e02ff */
[----:B------:R-:W-:Y:S01]  /*6050*/  IADD3 R31, P4, PT, RZ, -R40, RZ ;  /* 0x80000028ff1f7210 */ /* 0x000fe20007f9e0ff */
[----:B------:R-:W-:-:S03]  /*6060*/  IMAD.MOV.U32 R29, RZ, RZ, RZ ;  /* 0x000000ffff1d7224 */ /* 0x000fc600078e00ff */
[----:B------:R-:W-:Y:S02]  /*6070*/  IADD3 R44, P2, PT, R44, R28, RZ ;  /* 0x0000001c2c2c7210 */ /* 0x000fe40007f5e0ff */
[----:B------:R-:W-:Y:S02]  /*6080*/  SEL R31, R31, R40, !P3 ;  /* 0x000000281f1f7207 */ /* 0x000fe40005800000 */
[-C--:B------:R-:W-:Y:S02]  /*6090*/  IADD3.X R40, PT, PT, RZ, ~R0.reuse, RZ, P4, !PT ;  /* 0x80000000ff287210 */ /* 0x080fe400027fe4ff */
[----:B------:R-:W-:Y:S01]  /*60a0*/  IADD3.X R30, PT, PT, RZ, RZ, R30, P2, P1 ;  /* 0x000000ffff1e7210 */ /* 0x000fe200017e241e */
[----:B------:R-:W-:Y:S01]  /*60b0*/  IMAD.HI.U32 R28, R44, R31, RZ ;  /* 0x0000001f2c1c7227 */ /* 0x000fe200078e00ff */
[-C--:B------:R-:W-:Y:S02]  /*60c0*/  SEL R40, R40, R0.reuse, !P3 ;  /* 0x0000000028287207 */ /* 0x080fe40005800000 */
[----:B------:R-:W-:-:S03]  /*60d0*/  LOP3.LUT R0, R2, R0, RZ, 0x3c, !PT ;  /* 0x0000000002007212 */ /* 0x000fc600078e3cff */
[----:B------:R-:W-:-:S04]  /*60e0*/  IMAD.WIDE.U32 R28, R44, R40, R28 ;  /* 0x000000282c1c7225 */ /* 0x000fc800078e001c */
[C---:B------:R-:W-:Y:S02]  /*60f0*/  IMAD R44, R30.reuse, R40, RZ ;  /* 0x000000281e2c7224 */ /* 0x040fe400078e02ff */
[----:B------:R-:W-:-:S04]  /*6100*/  IMAD.HI.U32 R28, P1, R30, R31, R28 ;  /* 0x0000001f1e1c7227 */ /* 0x000fc8000782001c */
[----:B------:R-:W-:Y:S01]  /*6110*/  IMAD.HI.U32 R30, R30, R40, RZ ;  /* 0x000000281e1e7227 */ /* 0x000fe200078e00ff */
[----:B------:R-:W-:-:S04]  /*6120*/  IADD3 R44, P2, PT, R44, R28, RZ ;  /* 0x0000001c2c2c7210 */ /* 0x000fc80007f5e0ff */
[----:B------:R-:W-:Y:S01]  /*6130*/  IADD3.X R30, PT, PT, R30, RZ, RZ, P1, !PT ;  /* 0x000000ff1e1e7210 */ /* 0x000fe20000ffe4ff */
[----:B------:R-:W-:-:S04]  /*6140*/  IMAD.WIDE.U32 R28, R44, R26, RZ ;  /* 0x0000001a2c1c7225 */ /* 0x000fc800078e00ff */
[----:B------:R-:W-:Y:S01]  /*6150*/  IMAD R29, R44, R27, R29 ;  /* 0x0000001b2c1d7224 */ /* 0x000fe200078e021d */
[----:B------:R-:W-:Y:S01]  /*6160*/  IADD3 R28, P3, PT, -R28, R31, RZ ;  /* 0x0000001f1c1c7210 */ /* 0x000fe20007f7e1ff */
[----:B------:R-:W-:-:S03]  /*6170*/  IMAD.X R30, RZ, RZ, R30, P2 ;  /* 0x000000ffff1e7224 */ /* 0x000fc600010e061e */
[-C--:B------:R-:W-:Y:S01]  /*6180*/  ISETP.GE.U32.AND P1, PT, R28, R26.reuse, PT ;  /* 0x0000001a1c00720c */ /* 0x080fe20003f26070 */
[----:B------:R-:W-:-:S05]  /*6190*/  IMAD R29, R30, R26, R29 ;  /* 0x0000001a1e1d7224 */ /* 0x000fca00078e021d */
[----:B------:R-:W-:Y:S02]  /*61a0*/  IADD3.X R29, PT, PT, ~R29, R40, RZ, P3, !PT ;  /* 0x000000281d1d7210 */ /* 0x000fe40001ffe5ff */
[----:B------:R-:W-:Y:S02]  /*61b0*/  IADD3 R31, P3, PT, R28, -R26, RZ ;  /* 0x8000001a1c1f7210 */ /* 0x000fe40007f7e0ff */
[----:B------:R-:W-:-:S04]  /*61c0*/  ISETP.GE.U32.AND.EX P1, PT, R29, R27, PT, P1 ;  /* 0x0000001b1d00720c */ /* 0x000fc80003f26110 */
[----:B------:R-:W-:-:S04]  /*61d0*/  SEL R31, R31, R28, P1 ;  /* 0x0000001c1f1f7207 */ /* 0x000fc80000800000 */
[----:B------:R-:W-:Y:S01]  /*61e0*/  ISETP.GE.U32.AND P2, PT, R31, R26, PT ;  /* 0x0000001a1f00720c */ /* 0x000fe20003f46070 */
[----:B------:R-:W-:-:S05]  /*61f0*/  IMAD.X R26, R29, 0x1, ~R27, P3 ;  /* 0x000000011d1a7824 */ /* 0x000fca00018e0e1b */
[----:B------:R-:W-:-:S04]  /*6200*/  SEL R26, R26, R29, P1 ;  /* 0x0000001d1a1a7207 */ /* 0x000fc80000800000 */
[----:B------:R-:W-:Y:S02]  /*6210*/  ISETP.GE.U32.AND.EX P2, PT, R26, R27, PT, P2 ;  /* 0x0000001b1a00720c */ /* 0x000fe40003f46120 */
[----:B------:R-:W-:-:S04]  /*6220*/  IADD3 R26, P3, PT, R44, 0x1, RZ ;  /* 0x000000012c1a7810 */ /* 0x000fc80007f7e0ff */
[----:B------:R-:W-:Y:S02]  /*6230*/  IADD3.X R27, PT, PT, RZ, R30, RZ, P3, !PT ;  /* 0x0000001eff1b7210 */ /* 0x000fe40001ffe4ff */
[----:B------:R-:W-:Y:S02]  /*6240*/  SEL R26, R26, R44, P1 ;  /* 0x0000002c1a1a7207 */ /* 0x000fe40000800000 */
[----:B------:R-:W-:Y:S02]  /*6250*/  SEL R27, R27, R30, P1 ;  /* 0x0000001e1b1b7207 */ /* 0x000fe40000800000 */
[----:B------:R-:W-:-:S04]  /*6260*/  IADD3 R28, P1, PT, R26, 0x1, RZ ;  /* 0x000000011a1c7810 */ /* 0x000fc80007f3e0ff */
[----:B------:R-:W-:Y:S01]  /*6270*/  SEL R28, R28, R26, P2 ;  /* 0x0000001a1c1c7207 */ /* 0x000fe20001000000 */
[----:B------:R-:W-:Y:S01]  /*6280*/  IMAD.X R26, RZ, RZ, R27, P1 ;  /* 0x000000ffff1a7224 */ /* 0x000fe200008e061b */
[----:B------:R-:W-:Y:S01]  /*6290*/  ISETP.NE.U32.AND P1, PT, R3, RZ, PT ;  /* 0x000000ff0300720c */ /* 0x000fe20003f25070 */
[----:B------:R-:W-:-:S03]  /*62a0*/  HFMA2 R3, -RZ, RZ, 0, 0 ;  /* 0x00000000ff037431 */ /* 0x000fc600000001ff */
[----:B------:R-:W-:Y:S02]  /*62b0*/  SEL R26, R26, R27, P2 ;  /* 0x0000001b1a1a7207 */ /* 0x000fe40001000000 */
[----:B------:R-:W-:Y:S02]  /*62c0*/  IADD3 R27, P3, PT, RZ, -R28, RZ ;  /* 0x8000001cff1b7210 */ /* 0x000fe40007f7e0ff */
[----:B------:R-:W-:Y:S02]  /*62d0*/  ISETP.GE.AND P2, PT, R0, RZ, PT ;  /* 0x000000ff0000720c */ /* 0x000fe40003f46270 */
[----:B------:R-:W-:Y:S02]  /*62e0*/  IADD3.X R0, PT, PT, RZ, ~R26, RZ, P3, !PT ;  /* 0x8000001aff007210 */ /* 0x000fe40001ffe4ff */
[----:B------:R-:W-:Y:S01]  /*62f0*/  ISETP.NE.AND.EX P1, PT, R2, RZ, PT, P1 ;  /* 0x000000ff0200720c */ /* 0x000fe20003f25310 */
[----:B------:R-:W-:Y:S01]  /*6300*/  IMAD.MOV.U32 R2, RZ, RZ, R4 ;  /* 0x000000ffff027224 */ /* 0x000fe200078e0004 */
[----:B------:R-:W-:-:S02]  /*6310*/  SEL R27, R27, R28, !P2 ;  /* 0x0000001c1b1b7207 */ /* 0x000fc40005000000 */
[----:B------:R-:W-:Y:S02]  /*6320*/  SEL R0, R0, R26, !P2 ;  /* 0x0000001a00007207 */ /* 0x000fe40005000000 */
[----:B------:R-:W-:Y:S02]  /*6330*/  SEL R26, R27, 0xffffffff, P1 ;  /* 0xffffffff1b1a7807 */ /* 0x000fe40000800000 */
[----:B------:R-:W-:Y:S01]  /*6340*/  SEL R0, R0, 0xffffffff, P1 ;  /* 0xffffffff00007807 */ /* 0x000fe20000800000 */
[----:B------:R-:W-:Y:S06]  /*6350*/  RET.REL.NODEC R2 `(_ZN2at6native13col2im_kernelIN3c108BFloat16EfEEvlPKT_llllllllllllPS4_) ;  /* 0xffffff9c02287950 */ /* 0x000fec0003c3ffff */
        .weak           $__internal_5_$__cuda_sm20_rem_s64
        .type           $__internal_5_$__cuda_sm20_rem_s64,@function
        .size           $__internal_5_$__cuda_sm20_rem_s64,(.L_x_521 - $__internal_5_$__cuda_sm20_rem_s64)
$__internal_5_$__cuda_sm20_rem_s64:
[----:B------:R-:W-:Y:S02]  /*6360*/  IADD3 R2, P2, PT, RZ, -R4, RZ ;  /* 0x80000004ff027210 */ /* 0x000fe40007f5e0ff */
[----:B------:R-:W-:-:S03]  /*6370*/  ISETP.GE.AND P1, PT, R0, RZ, PT ;  /* 0x000000ff0000720c */ /* 0x000fc60003f26270 */
        /* <DEDUP_REMOVED lines=30> */
[----:B------:R-:W-:Y:S01]  /*6560*/  IMAD.X R29, R29, 0x1, R40, P2 ;  /* 0x000000011d1d7824 */ /* 0x000fe200010e0628 */
[----:B------:R-:W-:Y:S01]  /*6570*/  ISETP.GE.AND P2, PT, R35, RZ, PT ;  /* 0x000000ff2300720c */ /* 0x000fe20003f46270 */
        /* <DEDUP_REMOVED lines=8> */
[----:B------:R-:W-:-:S05]  /*6600*/  SEL R31, R31, R35, !P2 ;  /* 0x000000231f1f7207 */ /* 0x000fca0005000000 */
        /* <DEDUP_REMOVED lines=10> */
[CC--:B------:R-:W-:Y:S01]  /*66b0*/  ISETP.GE.U32.AND P1, PT, R26.reuse, R2.reuse, PT ;  /* 0x000000021a00720c */ /* 0x0c0fe20003f26070 */
[-C--:B------:R-:W-:Y:S01]  /*66c0*/  IMAD R29, R29, R2.reuse, R40 ;  /* 0x000000021d1d7224 */ /* 0x080fe200078e0228 */
[----:B------:R-:W-:-:S04]  /*66d0*/  IADD3 R27, P3, PT, R26, -R2, RZ ;  /* 0x800000021a1b7210 */ /* 0x000fc80007f7e0ff */
[----:B------:R-:W-:Y:S01]  /*66e0*/  IADD3.X R29, PT, PT, ~R29, R31, RZ, P4, !PT ;  /* 0x0000001f1d1d7210 */ /* 0x000fe200027fe5ff */
[----:B------:R-:W-:-:S03]  /*66f0*/  HFMA2 R31, -RZ, RZ, 0, 0 ;  /* 0x00000000ff1f7431 */ /* 0x000fc600000001ff */
[----:B------:R-:W-:-:S04]  /*6700*/  ISETP.GE.U32.AND.EX P1, PT, R29, R3, PT, P1 ;  /* 0x000000031d00720c */ /* 0x000fc80003f26110 */
[----:B------:R-:W-:Y:S01]  /*6710*/  SEL R27, R27, R26, P1 ;  /* 0x0000001a1b1b7207 */ /* 0x000fe20000800000 */
[----:B------:R-:W-:-:S05]  /*6720*/  IMAD.X R26, R29, 0x1, ~R3, P3 ;  /* 0x000000011d1a7824 */ /* 0x000fca00018e0e03 */
[----:B------:R-:W-:Y:S02]  /*6730*/  SEL R26, R26, R29, P1 ;  /* 0x0000001d1a1a7207 */ /* 0x000fe40000800000 */
[CC--:B------:R-:W-:Y:S02]  /*6740*/  ISETP.GE.U32.AND P1, PT, R27.reuse, R2.reuse, PT ;  /* 0x000000021b00720c */ /* 0x0c0fe40003f26070 */
[----:B------:R-:W-:Y:S02]  /*6750*/  IADD3 R2, P3, PT, R27, -R2, RZ ;  /* 0x800000021b027210 */ /* 0x000fe40007f7e0ff */
[CC--:B------:R-:W-:Y:S02]  /*6760*/  ISETP.GE.U32.AND.EX P1, PT, R26.reuse, R3.reuse, PT, P1 ;  /* 0x000000031a00720c */ /* 0x0c0fe40003f26110 */
[----:B------:R-:W-:Y:S02]  /*6770*/  IADD3.X R3, PT, PT, R26, ~R3, RZ, P3, !PT ;  /* 0x800000031a037210 */ /* 0x000fe40001ffe4ff */
[----:B------:R-:W-:-:S02]  /*6780*/  SEL R2, R2, R27, P1 ;  /* 0x0000001b02027207 */ /* 0x000fc40000800000 */
[----:B------:R-:W-:Y:S02]  /*6790*/  SEL R26, R3, R26, P1 ;  /* 0x0000001a031a7207 */ /* 0x000fe40000800000 */
[----:B------:R-:W-:Y:S02]  /*67a0*/  IADD3 R3, P3, PT, RZ, -R2, RZ ;  /* 0x80000002ff037210 */ /* 0x000fe40007f7e0ff */
[----:B------:R-:W-:-:S03]  /*67b0*/  ISETP.NE.U32.AND P1, PT, R4, RZ, PT ;  /* 0x000000ff0400720c */ /* 0x000fc60003f25070 */
[----:B------:R-:W-:Y:S01]  /*67c0*/  IMAD.X R4, RZ, RZ, ~R26, P3 ;  /* 0x000000ffff047224 */ /* 0x000fe200018e0e1a */
[----:B------:R-:W-:Y:S02]  /*67d0*/  ISETP.NE.AND.EX P1, PT, R0, RZ, PT, P1 ;  /* 0x000000ff0000720c */ /* 0x000fe40003f25310 */
[----:B------:R-:W-:Y:S02]  /*67e0*/  SEL R0, R3, R2, !P2 ;  /* 0x0000000203007207 */ /* 0x000fe40005000000 */
[----:B------:R-:W-:Y:S02]  /*67f0*/  SEL R4, R4, R26, !P2 ;  /* 0x0000001a04047207 */ /* 0x000fe40005000000 */
[----:B------:R-:W-:Y:S02]  /*6800*/  SEL R0, R0, 0xffffffff, P1 ;  /* 0xffffffff00007807 */ /* 0x000fe40000800000 */
[----:B------:R-:W-:Y:S01]  /*6810*/  SEL R4, R4, 0xffffffff, P1 ;  /* 0xffffffff04047807 */ /* 0x000fe20000800000 */
[----:B------:R-:W-:Y:S06]  /*6820*/  RET.REL.NODEC R30 `(_ZN2at6native13col2im_kernelIN3c108BFloat16EfEEvlPKT_llllllllllllPS4_) ;  /* 0xffffff941ef47950 */ /* 0x000fec0003c3ffff */
.L_x_176:
        /* <DEDUP_REMOVED lines=13> */
.L_x_521:


//--------------------- .text._ZN2at6native13col2im_kernelIN3c104HalfEfEEvlPKT_llllllllllllPS4_ --------------------------
	.section	.text._ZN2at6native13col2im_kernelIN3c104HalfEfEEvlPKT_llllllllllllPS4_,"ax",@progbits
	.align	128
        .global         _ZN2at6native13col2im_kernelIN3c104HalfEfEEvlPKT_llllllllllllPS4_
        .type           _ZN2at6native13col2im_kernelIN3c104HalfEfEEvlPKT_llllllllllllPS4_,@function
        .size           _ZN2at6native13col2im_kernelIN3c104HalfEfEEvlPKT_llllllllllllPS4_,(.L_x_523 - _ZN2at6native13col2im_kernelIN3c104HalfEfEEvlPKT_llllllllllllPS4_)
        .other          _ZN2at6native13col2im_kernelIN3c104HalfEfEEvlPKT_llllllllllllPS4_,@"STO_CUDA_ENTRY STV_DEFAULT"
_ZN2at6native13col2im_kernelIN3c104HalfEfEEvlPKT_llllllllllllPS4_:
.text._ZN2at6native13col2im_kernelIN3c104HalfEfEEvlPKT_llllllllllllPS4_:
        /* <DEDUP_REMOVED lines=19> */
.L_x_288:
        /* <DEDUP_REMOVED lines=31> */
.L_x_178:
[----:B------:R-:W0:Y:S01]  /*0320*/  LDCU.64 UR6, c[0x0][0x398] ;  /* 0x00007300ff0677ac */ /* 0x000e220008000a00 */
[----:B------:R-:W-:Y:S01]  /*0330*/  IMAD.MOV.U32 R40, RZ, RZ, R4 ;  /* 0x000000ffff287224 */ /* 0x000fe200078e0004 */
[----:B------:R-:W-:Y:S01]  /*0340*/  MOV R4, 0x390 ;  /* 0x0000039000047802 */ /* 0x000fe20000000f00 */
[----:B------:R-:W-:Y:S02]  /*0350*/  IMAD.MOV.U32 R0, RZ, RZ, R5 ;  /* 0x000000ffff007224 */ /* 0x000fe400078e0005 */
[----:B0-----:R-:W-:Y:S01]  /*0360*/  IMAD.U32 R3, RZ, RZ, UR6 ;  /* 0x00000006ff037e24 */ /* 0x001fe2000f8e00ff */
[----:B------:R-:W-:-:S07]  /*0370*/  MOV R2, UR7 ;  /* 0x0000000700027c02 */ /* 0x000fce0008000f00 */
[----:B------:R-:W-:Y:S05]  /*0380*/  CALL.REL.NOINC `($__internal_6_$__cuda_sm20_div_s64) ;  /* 0x0000005800a47944 */ /* 0x000fea0003c00000 */
        /* <DEDUP_REMOVED lines=10> */
.L_x_179:
[----:B------:R-:W-:Y:S05]  /*0430*/  BSYNC.RECONVERGENT B0 ;  /* 0x0000000000007941 */ /* 0x000fea0003800200 */
.L_x_177:
        /* <DEDUP_REMOVED lines=29> */
.L_x_181:
[----:B------:R-:W0:Y:S01]  /*0610*/  LDCU.64 UR6, c[0x0][0x390] ;  /* 0x00007200ff0677ac */ /* 0x000e220008000a00 */
[----:B------:R-:W-:Y:S01]  /*0620*/  IMAD.MOV.U32 R31, RZ, RZ, R26 ;  /* 0x000000ffff1f7224 */ /* 0x000fe200078e001a */
[----:B------:R-:W-:Y:S02]  /*0630*/  MOV R35, R27 ;  /* 0x0000001b00237202 */ /* 0x000fe40000000f00 */
[----:B------:R-:W-:Y:S01]  /*0640*/  MOV R30, 0x680 ;  /* 0x00000680001e7802 */ /* 0x000fe20000000f00 */
[----:B0-----:R-:W-:Y:S02]  /*0650*/  IMAD.U32 R4, RZ, RZ, UR6 ;  /* 0x00000006ff047e24 */ /* 0x001fe4000f8e00ff */
[----:B------:R-:W-:-:S07]  /*0660*/  IMAD.U32 R0, RZ, RZ, UR7 ;  /* 0x00000007ff007e24 */ /* 0x000fce000f8e00ff */
[----:B------:R-:W-:Y:S05]  /*0670*/  CALL.REL.NOINC `($__internal_7_$__cuda_sm20_rem_s64) ;  /* 0x0000005c00387944 */ /* 0x000fea0003c00000 */
[----:B------:R-:W-:Y:S01]  /*0680*/  MOV R2, R0 ;  /* 0x0000000000027202 */ /* 0x000fe20000000f00 */
[----:B------:R-:W-:-:S07]  /*0690*/  IMAD.MOV.U32 R3, RZ, RZ, R4 ;  /* 0x000000ffff037224 */ /* 0x000fce00078e0004 */
.L_x_182:
[----:B------:R-:W-:Y:S05]  /*06a0*/  BSYNC.RECONVERGENT B0 ;  /* 0x0000000000007941 */ /* 0x000fea0003800200 */
.L_x_180:
        /* <DEDUP_REMOVED lines=34> */
.L_x_184:
[----:B------:R-:W-:Y:S01]  /*08d0*/  IMAD.MOV.U32 R2, RZ, RZ, R4 ;  /* 0x000000ffff027224 */ /* 0x000fe200078e0004 */
[----:B------:R-:W-:Y:S01]  /*08e0*/  MOV R0, R5 ;  /* 0x0000000500007202 */ /* 0x000fe20000000f00 */
[----:B------:R-:W-:Y:S01]  /*08f0*/  IMAD.MOV.U32 R3, RZ, RZ, R6 ;  /* 0x000000ffff037224 */ /* 0x000fe200078e0006 */
[----:B------:R-:W-:Y:S01]  /*0900*/  MOV R4, 0x930 ;  /* 0x0000093000047802 */ /* 0x000fe20000000f00 */
[----:B-----5:R-:W-:-:S07]  /*0910*/  IMAD.MOV.U32 R40, RZ, RZ, R12 ;  /* 0x000000ffff287224 */ /* 0x020fce00078e000c */
[----:B------:R-:W-:Y:S05]  /*0920*/  CALL.REL.NOINC `($__internal_6_$__cuda_sm20_div_s64) ;  /* 0x00000054003c7944 */ /* 0x000fea0003c00000 */
[----:B------:R-:W-:Y:S01]  /*0930*/  MOV R18, R26 ;  /* 0x0000001a00127202 */ /* 0x000fe20000000f00 */
[----:B------:R-:W-:-:S07]  /*0940*/  IMAD.MOV.U32 R19, RZ, RZ, R0 ;  /* 0x000000ffff137224 */ /* 0x000fce00078e0000 */
.L_x_185:
[----:B------:R-:W-:Y:S05]  /*0950*/  BSYNC.RECONVERGENT B0 ;  /* 0x0000000000007941 */ /* 0x000fea0003800200 */
.L_x_183:
        /* <DEDUP_REMOVED lines=43> */
.L_x_189:
[----:B------:R-:W0:Y:S01]  /*0c10*/  LDCU.64 UR6, c[0x0][0x3c8] ;  /* 0x00007900ff0677ac */ /* 0x000e220008000a00 */
[----:B------:R-:W-:Y:S02]  /*0c20*/  MOV R4, 0xc60 ;  /* 0x00000c6000047802 */ /* 0x000fe40000000f00 */
[----:B0-----:R-:W-:Y:S01]  /*0c30*/  MOV R3, UR6 ;  /* 0x0000000600037c02 */ /* 0x001fe20008000f00 */
[----:B------:R-:W-:-:S07]  /*0c40*/  IMAD.U32 R2, RZ, RZ, UR7 ;  /* 0x00000007ff027e24 */ /* 0x000fce000f8e00ff */
[----:B------:R-:W-:Y:S05]  /*0c50*/  CALL.REL.NOINC `($__internal_6_$__cuda_sm20_div_s64) ;  /* 0x0000005000707944 */ /* 0x000fea0003c00000 */
[----:B------:R-:W-:-:S07]  /*0c60*/  IMAD.MOV.U32 R27, RZ, RZ, R0 ;  /* 0x000000ffff1b7224 */ /* 0x000fce00078e0000 */
.L_x_190:
[----:B------:R-:W-:Y:S05]  /*0c70*/  BSYNC.RECONVERGENT B1 ;  /* 0x0000000000017941 */ /* 0x000fea0003800200 */
.L_x_188:
[----:B------:R-:W-:-:S04]  /*0c80*/  IADD3 R48, P0, PT, R26, 0x1, RZ ;  /* 0x000000011a307810 */ /* 0x000fc80007f1e0ff */
[----:B------:R-:W-:-:S09]  /*0c90*/  IADD3.X R49, PT, PT, RZ, R27, RZ, P0, !PT ;  /* 0x0000001bff317210 */ /* 0x000fd200007fe4ff */
.L_x_187:
[----:B------:R-:W-:Y:S05]  /*0ca0*/  BSYNC.RECONVERGENT B0 ;  /* 0x0000000000007941 */ /* 0x000fea0003800200 */
.L_x_186:
        /* <DEDUP_REMOVED lines=26> */
.L_x_192:
[----:B------:R-:W0:Y:S01]  /*0e50*/  LDCU.64 UR6, c[0x0][0x3c8] ;  /* 0x00007900ff0677ac */ /* 0x000e220008000a00 */
[----:B------:R-:W-:Y:S02]  /*0e60*/  MOV R40, R54 ;  /* 0x0000003600287202 */ /* 0x000fe40000000f00 */
[----:B------:R-:W-:Y:S02]  /*0e70*/  MOV R0, R55 ;  /* 0x0000003700007202 */ /* 0x000fe40000000f00 */
[----:B------:R-:W-:Y:S01]  /*0e80*/  MOV R4, 0xec0 ;  /* 0x00000ec000047802 */ /* 0x000fe20000000f00 */
[----:B0-----:R-:W-:Y:S02]  /*0e90*/  IMAD.U32 R3, RZ, RZ, UR6 ;  /* 0x00000006ff037e24 */ /* 0x001fe4000f8e00ff */
[----:B------:R-:W-:-:S07]  /*0ea0*/  IMAD.U32 R2, RZ, RZ, UR7 ;  /* 0x00000007ff027e24 */ /* 0x000fce000f8e00ff */
[----:B------:R-:W-:Y:S05]  /*0eb0*/  CALL.REL.NOINC `($__internal_6_$__cuda_sm20_div_s64) ;  /* 0x0000004c00d87944 */ /* 0x000fea0003c00000 */
[----:B------:R-:W-:-:S07]  /*0ec0*/  IMAD.MOV.U32 R27, RZ, RZ, R0 ;  /* 0x000000ffff1b7224 */ /* 0x000fce00078e0000 */
.L_x_193:
[----:B------:R-:W-:Y:S05]  /*0ed0*/  BSYNC.RECONVERGENT B0 ;  /* 0x0000000000007941 */ /* 0x000fea0003800200 */
.L_x_191:
        /* <DEDUP_REMOVED lines=51> */
.L_x_197:
[----:B------:R-:W0:Y:S01]  /*1210*/  LDCU.64 UR6, c[0x0][0x3c0] ;  /* 0x00007800ff0677ac */ /* 0x000e220008000a00 */
[----:B------:R-:W-:Y:S02]  /*1220*/  MOV R4, 0x1260 ;  /* 0x0000126000047802 */ /* 0x000fe40000000f00 */
[----:B0-----:R-:W-:Y:S01]  /*1230*/  MOV R3, UR6 ;  /* 0x0000000600037c02 */ /* 0x001fe20008000f00 */
[----:B------:R-:W-:-:S07]  /*1240*/  IMAD.U32 R2, RZ, RZ, UR7 ;  /* 0x00000007ff027e24 */ /* 0x000fce000f8e00ff */
[----:B------:R-:W-:Y:S05]  /*1250*/  CALL.REL.NOINC `($__internal_6_$__cuda_sm20_div_s64) ;  /* 0x0000004800f07944 */ /* 0x000fea0003c00000 */
[----:B------:R-:W-:-:S07]  /*1260*/  IMAD.MOV.U32 R27, RZ, RZ, R0 ;  /* 0x000000ffff1b7224 */ /* 0x000fce00078e0000 */
.L_x_198:
[----:B------:R-:W-:Y:S05]  /*1270*/  BSYNC.RECONVERGENT B1 ;  /* 0x0000000000017941 */ /* 0x000fea0003800200 */
.L_x_196:
[----:B------:R-:W-:-:S04]  /*1280*/  IADD3 R5, P0, PT, R26, 0x1, RZ ;  /* 0x000000011a057810 */ /* 0x000fc80007f1e0ff */
[----:B------:R-:W-:-:S09]  /*1290*/  IADD3.X R6, PT, PT, RZ, R27, RZ, P0, !PT ;  /* 0x0000001bff067210 */ /* 0x000fd200007fe4ff */
.L_x_195:
[----:B------:R-:W-:Y:S05]  /*12a0*/  BSYNC.RECONVERGENT B0 ;  /* 0x0000000000007941 */ /* 0x000fea0003800200 */
.L_x_194:
        /* <DEDUP_REMOVED lines=26> */
.L_x_200:
        /* <DEDUP_REMOVED lines=8> */
.L_x_201:
[----:B------:R-:W-:Y:S05]  /*14d0*/  BSYNC.RECONVERGENT B0 ;  /* 0x0000000000007941 */ /* 0x000fea0003800200 */
.L_x_199:
        /* <DEDUP_REMOVED lines=30> */
.L_x_287:
        /* <DEDUP_REMOVED lines=36> */
.L_x_207:
[----:B------:R-:W0:Y:S01]  /*1900*/  LDCU.64 UR6, c[0x0][0x3d0] ;  /* 0x00007a00ff0677ac */ /* 0x000e220008000a00 */
[----:B------:R-:W-:Y:S02]  /*1910*/  MOV R31, R20 ;  /* 0x00000014001f7202 */ /* 0x000fe40000000f00 */
[----:B------:R-:W-:Y:S02]  /*1920*/  MOV R35, R8 ;  /* 0x0000000800237202 */ /* 0x000fe40000000f00 */
[----:B------:R-:W-:Y:S01]  /*1930*/  MOV R30, 0x1970 ;  /* 0x00001970001e7802 */ /* 0x000fe20000000f00 */
[----:B0-----:R-:W-:Y:S02]  /*1940*/  IMAD.U32 R4, RZ, RZ, UR6 ;  /* 0x00000006ff047e24 */ /* 0x001fe4000f8e00ff */
[----:B------:R-:W-:-:S07]  /*1950*/  IMAD.U32 R0, RZ, RZ, UR7 ;  /* 0x00000007ff007e24 */ /* 0x000fce000f8e00ff */
[----:B------:R-:W-:Y:S05]  /*1960*/  CALL.REL.NOINC `($__internal_7_$__cuda_sm20_rem_s64) ;  /* 0x00000048007c7944 */ /* 0x000fea0003c00000 */
[----:B------:R-:W-:Y:S02]  /*1970*/  IMAD.MOV.U32 R22, RZ, RZ, R0 ;  /* 0x000000ffff167224 */ /* 0x000fe400078e0000 */
[----:B------:R-:W-:-:S07]  /*1980*/  IMAD.MOV.U32 R23, RZ, RZ, R4 ;  /* 0x000000ffff177224 */ /* 0x000fce00078e0004 */
.L_x_208:
[----:B------:R-:W-:Y:S05]  /*1990*/  BSYNC.RECONVERGENT B2 ;  /* 0x0000000000027941 */ /* 0x000fea0003800200 */
.L_x_206:
        /* <DEDUP_REMOVED lines=38> */
.L_x_214:
[----:B------:R-:W0:Y:S01]  /*1c00*/  LDCU.64 UR6, c[0x0][0x3d8] ;  /* 0x00007b00ff0677ac */ /* 0x000e220008000a00 */
[----:B------:R-:W-:Y:S02]  /*1c10*/  MOV R31, R50 ;  /* 0x00000032001f7202 */ /* 0x000fe40000000f00 */
[----:B------:R-:W-:Y:S02]  /*1c20*/  MOV R35, R58 ;  /* 0x0000003a00237202 */ /* 0x000fe40000000f00 */
[----:B------:R-:W-:Y:S01]  /*1c30*/  MOV R30, 0x1c70 ;  /* 0x00001c70001e7802 */ /* 0x000fe20000000f00 */
[----:B0-----:R-:W-:Y:S02]  /*1c40*/  IMAD.U32 R4, RZ, RZ, UR6 ;  /* 0x00000006ff047e24 */ /* 0x001fe4000f8e00ff */
[----:B------:R-:W-:-:S07]  /*1c50*/  IMAD.U32 R0, RZ, RZ, UR7 ;  /* 0x00000007ff007e24 */ /* 0x000fce000f8e00ff */
[----:B------:R-:W-:Y:S05]  /*1c60*/  CALL.REL.NOINC `($__internal_7_$__cuda_sm20_rem_s64) ;  /* 0x0000004400bc7944 */ /* 0x000fea0003c00000 */
[----:B------:R-:W-:-:S04]  /*1c70*/  ISETP.NE.U32.AND P0, PT, R0, RZ, PT ;  /* 0x000000ff0000720c */ /* 0x000fc80003f05070 */
[----:B------:R-:W-:-:S13]  /*1c80*/  ISETP.NE.AND.EX P0, PT, R4, RZ, PT, P0 ;  /* 0x000000ff0400720c */ /* 0x000fda0003f05300 */
.L_x_215:
[----:B------:R-:W-:Y:S05]  /*1c90*/  BSYNC.RECONVERGENT B4 ;  /* 0x0000000000047941 */ /* 0x000fea0003800200 */
.L_x_213:
        /* <DEDUP_REMOVED lines=25> */
.L_x_217:
[----:B------:R-:W0:Y:S01]  /*1e30*/  LDCU.64 UR6, c[0x0][0x3d0] ;  /* 0x00007a00ff0677ac */ /* 0x000e220008000a00 */
[----:B------:R-:W-:Y:S02]  /*1e40*/  MOV R40, R20 ;  /* 0x0000001400287202 */ /* 0x000fe40000000f00 */
[----:B------:R-:W-:Y:S02]  /*1e50*/  MOV R0, R8 ;  /* 0x0000000800007202 */ /* 0x000fe40000000f00 */
[----:B------:R-:W-:Y:S01]  /*1e60*/  MOV R4, 0x1ea0 ;  /* 0x00001ea000047802 */ /* 0x000fe20000000f00 */
[----:B0-----:R-:W-:Y:S02]  /*1e70*/  IMAD.U32 R3, RZ, RZ, UR6 ;  /* 0x00000006ff037e24 */ /* 0x001fe4000f8e00ff */
[----:B------:R-:W-:-:S07]  /*1e80*/  IMAD.U32 R2, RZ, RZ, UR7 ;  /* 0x00000007ff027e24 */ /* 0x000fce000f8e00ff */
[----:B------:R-:W-:Y:S05]  /*1e90*/  CALL.REL.NOINC `($__internal_6_$__cuda_sm20_div_s64) ;  /* 0x0000003c00e07944 */ /* 0x000fea0003c00000 */
[----:B------:R-:W-:Y:S02]  /*1ea0*/  IMAD.MOV.U32 R12, RZ, RZ, R26 ;  /* 0x000000ffff0c7224 */ /* 0x000fe400078e001a */
[----:B------:R-:W-:-:S07]  /*1eb0*/  IMAD.MOV.U32 R13, RZ, RZ, R0 ;  /* 0x000000ffff0d7224 */ /* 0x000fce00078e0000 */
.L_x_218:
[----:B------:R-:W-:Y:S05]  /*1ec0*/  BSYNC.RECONVERGENT B4 ;  /* 0x0000000000047941 */ /* 0x000fea0003800200 */
.L_x_216:
        /* <DEDUP_REMOVED lines=24> */
.L_x_220:
[----:B------:R-:W0:Y:S01]  /*2050*/  LDCU.64 UR6, c[0x0][0x3d8] ;  /* 0x00007b00ff0677ac */ /* 0x000e220008000a00 */
[----:B------:R-:W-:Y:S01]  /*2060*/  IMAD.MOV.U32 R40, RZ, RZ, R50 ;  /* 0x000000ffff287224 */ /* 0x000fe200078e0032 */
[----:B------:R-:W-:Y:S01]  /*2070*/  MOV R4, 0x20c0 ;  /* 0x000020c000047802 */ /* 0x000fe20000000f00 */
[----:B------:R-:W-:Y:S01]  /*2080*/  IMAD.MOV.U32 R0, RZ, RZ, R58 ;  /* 0x000000ffff007224 */ /* 0x000fe200078e003a */
[----:B0-----:R-:W-:Y:S01]  /*2090*/  MOV R3, UR6 ;  /* 0x0000000600037c02 */ /* 0x001fe20008000f00 */
[----:B------:R-:W-:-:S07]  /*20a0*/  IMAD.U32 R2, RZ, RZ, UR7 ;  /* 0x00000007ff027e24 */ /* 0x000fce000f8e00ff */
[----:B------:R-:W-:Y:S05]  /*20b0*/  CALL.REL.NOINC `($__internal_6_$__cuda_sm20_div_s64) ;  /* 0x0000003c00587944 */ /* 0x000fea0003c00000 */
[----:B------:R-:W-:-:S07]  /*20c0*/  MOV R27, R0 ;  /* 0x00000000001b7202 */ /* 0x000fce0000000f00 */
.L_x_221:
[----:B------:R-:W-:Y:S05]  /*20d0*/  BSYNC.RECONVERGENT B4 ;  /* 0x0000000000047941 */ /* 0x000fea0003800200 */
.L_x_219:
        /* <DEDUP_REMOVED lines=28> */
[----:B--2---:R-:W-:-:S05]  /*22a0*/  HADD2.F32 R0, -RZ, R2.H0_H0 ;  /* 0x20000002ff007230 */ /* 0x004fca0000004100 */
[----:B------:R-:W-:-:S07]  /*22b0*/  FADD.FTZ R7, R7, R0 ;  /* 0x0000000007077221 */ /* 0x000fce0000010000 */
.L_x_212:
[----:B------:R-:W-:Y:S05]  /*22c0*/  BSYNC.RECONVERGENT B3 ;  /* 0x0000000000037941 */ /* 0x000fea0003800200 */
.L_x_211:
[----:B------:R-:W-:Y:S02]  /*22d0*/  ISETP.NE.U32.AND P0, PT, R14, 0x1, PT ;  /* 0x000000010e00780c */ /* 0x000fe40003f05070 */
[----:B------:R-:W-:Y:S02]  /*22e0*/  IADD3 R9, P1, PT, R48, 0x1, RZ ;  /* 0x0000000130097810 */ /* 0x000fe40007f3e0ff */
[----:B------:R-:W-:-:S03]  /*22f0*/  ISETP.NE.AND.EX P0, PT, RZ, RZ, PT, P0 ;  /* 0x000000ffff00720c */ /* 0x000fc60003f05300 */
[----:B------:R-:W-:-:S10]  /*2300*/  IMAD.X R10, RZ, RZ, R49, P1 ;  /* 0x000000ffff0a7224 */ /* 0x000fd400008e0631 */
        /* <DEDUP_REMOVED lines=31> */
.L_x_225:
        /* <DEDUP_REMOVED lines=9> */
.L_x_226:
[----:B------:R-:W-:Y:S05]  /*2590*/  BSYNC.RECONVERGENT B4 ;  /* 0x0000000000047941 */ /* 0x000fea0003800200 */
.L_x_224:
        /* <DEDUP_REMOVED lines=25> */
.L_x_228:
        /* <DEDUP_REMOVED lines=9> */
.L_x_229:
[----:B------:R-:W-:Y:S05]  /*27c0*/  BSYNC.RECONVERGENT B4 ;  /* 0x0000000000047941 */ /* 0x000fea0003800200 */
.L_x_227:
        /* <DEDUP_REMOVED lines=24> */
.L_x_231:
        /* <DEDUP_REMOVED lines=8> */
.L_x_232:
[----:B------:R-:W-:Y:S05]  /*29d0*/  BSYNC.RECONVERGENT B4 ;  /* 0x0000000000047941 */ /* 0x000fea0003800200 */
.L_x_230:
        /* <DEDUP_REMOVED lines=30> */
.L_x_223:
[----:B------:R-:W-:Y:S05]  /*2bc0*/  BSYNC.RECONVERGENT B3 ;  /* 0x0000000000037941 */ /* 0x000fea0003800200 */
.L_x_222:
[----:B------:R-:W-:Y:S02]  /*2bd0*/  ISETP.NE.U32.AND P1, PT, R14, 0x2, PT ;  /* 0x000000020e00780c */ /* 0x000fe40003f25070 */
[----:B------:R-:W-:Y:S02]  /*2be0*/  ISETP.NE.U32.AND P0, PT, R22, RZ, PT ;  /* 0x000000ff1600720c */ /* 0x000fe40003f05070 */
[----:B------:R-:W-:Y:S02]  /*2bf0*/  ISETP.NE.AND.EX P1, PT, RZ, RZ, PT, P1 ;  /* 0x000000ffff00720c */ /* 0x000fe40003f25310 */
[C---:B------:R-:W-:Y:S02]  /*2c00*/  IADD3 R0, P2, PT, R48.reuse, 0x2, RZ ;  /* 0x0000000230007810 */ /* 0x040fe40007f5e0ff */
[----:B------:R-:W-:Y:S02]  /*2c10*/  ISETP.NE.OR.EX P0, PT, R23, RZ, !P1, P0 ;  /* 0x000000ff1700720c */ /* 0x000fe40004f05700 */
[----:B------:R-:W-:Y:S01]  /*2c20*/  IADD3 R13, P3, PT, R48, 0x3, RZ ;  /* 0x00000003300d7810 */ /* 0x000fe20007f7e0ff */
[----:B------:R-:W-:-:S03]  /*2c30*/  IMAD.X R3, RZ, RZ, R49, P2 ;  /* 0x000000ffff037224 */ /* 0x000fc600010e0631 */
[----:B------:R-:W-:Y:S02]  /*2c40*/  IADD3.X R12, PT, PT, RZ, R49, RZ, P3, !PT ;  /* 0x00000031ff0c7210 */ /* 0x000fe40001ffe4ff */
[----:B------:R-:W-:Y:S02]  /*2c50*/  SEL R9, R0, R13, !P1 ;  /* 0x0000000d00097207 */ /* 0x000fe40004800000 */
[----:B------:R-:W-:-:S03]  /*2c60*/  SEL R10, R3, R12, !P1 ;  /* 0x0000000c030a7207 */ /* 0x000fc60004800000 */
        /* <DEDUP_REMOVED lines=27> */
.L_x_234:
[----:B------:R-:W0:Y:S01]  /*2e20*/  LDCU.64 UR6, c[0x0][0x3d8] ;  /* 0x00007b00ff0677ac */ /* 0x000e220008000a00 */
[----:B------:R-:W-:Y:S01]  /*2e30*/  IMAD.MOV.U32 R31, RZ, RZ, R52 ;  /* 0x000000ffff1f7224 */ /* 0x000fe200078e0034 */
[----:B------:R-:W-:Y:S01]  /*2e40*/  MOV R30, 0x2e90 ;  /* 0x00002e90001e7802 */ /* 0x000fe20000000f00 */
[----:B------:R-:W-:Y:S02]  /*2e50*/  IMAD.MOV.U32 R35, RZ, RZ, R56 ;  /* 0x000000ffff237224 */ /* 0x000fe400078e0038 */
[----:B0-----:R-:W-:Y:S01]  /*2e60*/  IMAD.U32 R4, RZ, RZ, UR6 ;  /* 0x00000006ff047e24 */ /* 0x001fe2000f8e00ff */
[----:B------:R-:W-:-:S07]  /*2e70*/  MOV R0, UR7 ;  /* 0x0000000700007c02 */ /* 0x000fce0008000f00 */
[----:B------:R-:W-:Y:S05]  /*2e80*/  CALL.REL.NOINC `($__internal_7_$__cuda_sm20_rem_s64) ;  /* 0x0000003400347944 */ /* 0x000fea0003c00000 */
[----:B------:R-:W-:-:S04]  /*2e90*/  ISETP.NE.U32.AND P0, PT, R0, RZ, PT ;  /* 0x000000ff0000720c */ /* 0x000fc80003f05070 */
[----:B------:R-:W-:-:S13]  /*2ea0*/  ISETP.NE.AND.EX P0, PT, R4, RZ, PT, P0 ;  /* 0x000000ff0400720c */ /* 0x000fda0003f05300 */
.L_x_235:
[----:B------:R-:W-:Y:S05]  /*2eb0*/  BSYNC.RECONVERGENT B3 ;  /* 0x0000000000037941 */ /* 0x000fea0003800200 */
.L_x_233:
[----:B------:R-:W-:Y:S01]  /*2ec0*/  IMAD.MOV.U32 R9, RZ, RZ, R13 ;  /* 0x000000ffff097224 */ /* 0x000fe200078e000d */
[----:B------:R-:W-:Y:S01]  /*2ed0*/  MOV R10, R12 ;  /* 0x0000000c000a7202 */ /* 0x000fe20000000f00 */
        /* <DEDUP_REMOVED lines=25> */
.L_x_237:
        /* <DEDUP_REMOVED lines=9> */
.L_x_238:
[----:B------:R-:W-:Y:S05]  /*3100*/  BSYNC.RECONVERGENT B3 ;  /* 0x0000000000037941 */ /* 0x000fea0003800200 */
.L_x_236:
        /* <DEDUP_REMOVED lines=24> */
.L_x_240:
        /* <DEDUP_REMOVED lines=8> */
.L_x_241:
[----:B------:R-:W-:Y:S05]  /*3310*/  BSYNC.RECONVERGENT B3 ;  /* 0x0000000000037941 */ /* 0x000fea0003800200 */
.L_x_239:
        /* <DEDUP_REMOVED lines=27> */
[----:B------:R-:W2:Y:S01]  /*34d0*/  LDG.E.U16 R2, desc[UR8][R2.64+0x4] ;  /* 0x0000040802027981 */ /* 0x000ea2000c1e1500 */
[----:B------:R-:W-:Y:S01]  /*34e0*/  MOV R9, R13 ;  /* 0x0000000d00097202 */ /* 0x000fe20000000f00 */
[----:B------:R-:W-:Y:S02]  /*34f0*/  IMAD.MOV.U32 R10, RZ, RZ, R12 ;  /* 0x000000ffff0a7224 */ /* 0x000fe400078e000c */
[----:B--2---:R-:W-:-:S05]  /*3500*/  HADD2.F32 R0, -RZ, R2.H0_H0 ;  /* 0x20000002ff007230 */ /* 0x004fca0000004100 */
[----:B------:R-:W-:-:S07]  /*3510*/  FADD.FTZ R7, R7, R0 ;  /* 0x0000000007077221 */ /* 0x000fce0000010000 */
.L_x_210:
[----:B------:R-:W-:Y:S05]  /*3520*/  BSYNC.RECONVERGENT B2 ;  /* 0x0000000000027941 */ /* 0x000fea0003800200 */
.L_x_209:
[----:B------:R-:W-:-:S04]  /*3530*/  IADD3 R0, P1, PT, R48, -R36, RZ ;  /* 0x8000002430007210 */ /* 0x000fc80007f3e0ff */
[----:B------:R-:W-:Y:S02]  /*3540*/  ISETP.GT.U32.AND P0, PT, R0, -0x4, PT ;  /* 0xfffffffc0000780c */ /* 0x000fe40003f04070 */
[----:B------:R-:W-:-:S04]  /*3550*/  IADD3.X R0, PT, PT, R49, ~R39, RZ, P1, !PT ;  /* 0x8000002731007210 */ /* 0x000fc80000ffe4ff */
[----:B------:R-:W-:-:S13]  /*3560*/  ISETP.GT.U32.AND.EX P0, PT, R0, -0x1, PT, P0 ;  /* 0xffffffff0000780c */ /* 0x000fda0003f04100 */
[----:B------:R-:W-:Y:S05]  /*3570*/  @P0 BRA `(.L_x_205) ;  /* 0x0000002400b80947 */ /* 0x000fea0003800000 */
[----:B------:R-:W0:Y:S01]  /*3580*/  LDCU.64 UR6, c[0x0][0x3c8] ;  /* 0x00007900ff0677ac */ /* 0x000e220008000a00 */
[C---:B------:R-:W-:Y:S01]  /*3590*/  IADD3 R15, P1, PT, R9.reuse, 0x3, RZ ;  /* 0x00000003090f7810 */ /* 0x040fe20007f3e0ff */
[C---:B------:R-:W-:Y:S01]  /*35a0*/  IMAD.SHL.U32 R12, R9.reuse, 0x2, RZ ;  /* 0x00000002090c7824 */ /* 0x040fe200078e00ff */
[C---:B------:R-:W-:Y:S01]  /*35b0*/  IADD3 R14, P0, PT, R9.reuse, 0x2, RZ ;  /* 0x00000002090e7810 */ /* 0x040fe20007f1e0ff */
[--C-:B------:R-:W-:Y:S01]  /*35c0*/  IMAD.MOV.U32 R46, RZ, RZ, R10.reuse ;  /* 0x000000ffff2e7224 */ /* 0x100fe200078e000a */
[--C-:B------:R-:W-:Y:S01]  /*35d0*/  SHF.L.U64.HI R11, R9, 0x1, R10.reuse ;  /* 0x00000001090b7819 */ /* 0x100fe2000001020a */
[----:B------:R-:W-:Y:S01]  /*35e0*/  IMAD.MOV.U32 R17, RZ, RZ, R55 ;  /* 0x000000ffff117224 */ /* 0x000fe200078e0037 */
[----:B------:R-:W-:Y:S01]  /*35f0*/  MOV R13, R9 ;  /* 0x00000009000d7202 */ /* 0x000fe20000000f00 */
[----:B------:R-:W-:Y:S01]  /*3600*/  IMAD.X R41, RZ, RZ, R10, P1 ;  /* 0x000000ffff297224 */ /* 0x000fe200008e060a */
[----:B------:R-:W-:Y:S02]  /*3610*/  MOV R16, R54 ;  /* 0x0000003600107202 */ /* 0x000fe40000000f00 */
[----:B------:R-:W-:Y:S01]  /*3620*/  IADD3.X R42, PT, PT, RZ, R10, RZ, P0, !PT ;  /* 0x0000000aff2a7210 */ /* 0x000fe200007fe4ff */
[----:B0-----:R-:W-:-:S04]  /*3630*/  UIADD3 UR6, UP0, UPT, URZ, -UR6, URZ ;  /* 0x80000006ff067290 */ /* 0x001fc8000ff1e0ff */
[----:B------:R-:W-:Y:S02]  /*3640*/  UIADD3.X UR7, UPT, UPT, URZ, ~UR7, URZ, UP0, !UPT ;  /* 0x80000007ff077290 */ /* 0x000fe400087fe4ff */
[----:B------:R-:W-:Y:S02]  /*3650*/  IMAD.U32 R24, RZ, RZ, UR6 ;  /* 0x00000006ff187e24 */ /* 0x000fe4000f8e00ff */
[----:B------:R-:W-:Y:S02]  /*3660*/  IMAD R0, R10, UR6, RZ ;  /* 0x000000060a007c24 */ /* 0x000fe4000f8e02ff */
[----:B------:R-:W-:Y:S02]  /*3670*/  MOV R25, UR7 ;  /* 0x0000000700197c02 */ /* 0x000fe40008000f00 */
[C---:B------:R-:W-:Y:S02]  /*3680*/  IMAD R43, R9.reuse, UR7, R0 ;  /* 0x00000007092b7c24 */ /* 0x040fe4000f8e0200 */
[----:B------:R-:W-:-:S05]  /*3690*/  IMAD.WIDE.U32 R24, R9, UR6, R24 ;  /* 0x0000000609187c25 */ /* 0x000fca000f8e0018 */
[----:B------:R-:W-:-:S07]  /*36a0*/  IADD3 R43, PT, PT, R25, R43, RZ ;  /* 0x0000002b192b7210 */ /* 0x000fce0007ffe0ff */
.L_x_286:
        /* <DEDUP_REMOVED lines=39> */
.L_x_245:
[----:B------:R-:W0:Y:S01]  /*3920*/  LDCU.64 UR6, c[0x0][0x3d8] ;  /* 0x00007b00ff0677ac */ /* 0x000e220008000a00 */
[----:B------:R-:W-:Y:S01]  /*3930*/  MOV R31, R32 ;  /* 0x00000020001f7202 */ /* 0x000fe20000000f00 */
[----:B------:R-:W-:Y:S01]  /*3940*/  IMAD.MOV.U32 R35, RZ, RZ, R37 ;  /* 0x000000ffff237224 */ /* 0x000fe200078e0025 */
[----:B------:R-:W-:Y:S01]  /*3950*/  MOV R30, 0x3990 ;  /* 0x00003990001e7802 */ /* 0x000fe20000000f00 */
[----:B0-----:R-:W-:Y:S01]  /*3960*/  IMAD.U32 R4, RZ, RZ, UR6 ;  /* 0x00000006ff047e24 */ /* 0x001fe2000f8e00ff */
[----:B------:R-:W-:-:S07]  /*3970*/  MOV R0, UR7 ;  /* 0x0000000700007c02 */ /* 0x000fce0008000f00 */
[----:B------:R-:W-:Y:S05]  /*3980*/  CALL.REL.NOINC `($__internal_7_$__cuda_sm20_rem_s64) ;  /* 0x0000002800747944 */ /* 0x000fea0003c00000 */
[----:B------:R-:W-:-:S04]  /*3990*/  ISETP.NE.U32.AND P1, PT, R0, RZ, PT ;  /* 0x000000ff0000720c */ /* 0x000fc80003f25070 */
[----:B------:R-:W-:-:S13]  /*39a0*/  ISETP.NE.AND.EX P1, PT, R4, RZ, PT, P1 ;  /* 0x000000ff0400720c */ /* 0x000fda0003f25310 */
.L_x_246:
[----:B------:R-:W-:Y:S05]  /*39b0*/  BSYNC.RECONVERGENT B3 ;  /* 0x0000000000037941 */ /* 0x000fea0003800200 */
.L_x_244:
        /* <DEDUP_REMOVED lines=27> */
.L_x_248:
[----:B------:R-:W0:Y:S01]  /*3b70*/  LDCU.64 UR6, c[0x0][0x3d0] ;  /* 0x00007a00ff0677ac */ /* 0x000e220008000a00 */
[----:B------:R-:W-:Y:S01]  /*3b80*/  MOV R40, R20 ;  /* 0x0000001400287202 */ /* 0x000fe20000000f00 */
[----:B------:R-:W-:Y:S01]  /*3b90*/  IMAD.MOV.U32 R0, RZ, RZ, R8 ;  /* 0x000000ffff007224 */ /* 0x000fe200078e0008 */
[----:B------:R-:W-:Y:S01]  /*3ba0*/  MOV R4, 0x3be0 ;  /* 0x00003be000047802 */ /* 0x000fe20000000f00 */
[----:B0-----:R-:W-:Y:S01]  /*3bb0*/  IMAD.U32 R3, RZ, RZ, UR6 ;  /* 0x00000006ff037e24 */ /* 0x001fe2000f8e00ff */
[----:B------:R-:W-:-:S07]  /*3bc0*/  MOV R2, UR7 ;  /* 0x0000000700027c02 */ /* 0x000fce0008000f00 */
[----:B------:R-:W-:Y:S05]  /*3bd0*/  CALL.REL.NOINC `($__internal_6_$__cuda_sm20_div_s64) ;  /* 0x0000002000907944 */ /* 0x000fea0003c00000 */
[----:B------:R-:W-:Y:S01]  /*3be0*/  MOV R34, R26 ;  /* 0x0000001a00227202 */ /* 0x000fe20000000f00 */
[----:B------:R-:W-:-:S07]  /*3bf0*/  IMAD.MOV.U32 R35, RZ, RZ, R0 ;  /* 0x000000ffff237224 */ /* 0x000fce00078e0000 */
.L_x_249:
[----:B------:R-:W-:Y:S05]  /*3c00*/  BSYNC.RECONVERGENT B3 ;  /* 0x0000000000037941 */ /* 0x000fea0003800200 */
.L_x_247:
        /* <DEDUP_REMOVED lines=26> */
.L_x_251:
        /* <DEDUP_REMOVED lines=9> */
.L_x_252:
[----:B------:R-:W-:Y:S05]  /*3e40*/  BSYNC.RECONVERGENT B3 ;  /* 0x0000000000037941 */ /* 0x000fea0003800200 */
.L_x_250:
        /* <DEDUP_REMOVED lines=27> */
[----:B--2---:R-:W-:-:S05]  /*4000*/  HADD2.F32 R0, -RZ, R2.H0_H0 ;  /* 0x20000002ff007230 */ /* 0x004fca0000004100 */
[----:B------:R-:W-:-:S07]  /*4010*/  FADD.FTZ R7, R7, R0 ;  /* 0x0000000007077221 */ /* 0x000fce0000010000 */
.L_x_243:
[----:B------:R-:W-:Y:S05]  /*4020*/  BSYNC.RECONVERGENT B2 ;  /* 0x0000000000027941 */ /* 0x000fea0003800200 */
.L_x_242:
[----:B------:R-:W-:Y:S04]  /*4030*/  BSSY.RECONVERGENT B2, `(.L_x_253) ;  /* 0x000008d000027945 */ /* 0x000fe80003800200 */
[----:B------:R-:W-:Y:S05]  /*4040*/  @P0 BRA `(.L_x_254) ;  /* 0x00000008002c0947 */ /* 0x000fea0003800000 */
[----:B------:R-:W0:Y:S01]  /*4050*/  LDCU UR6, c[0x0][0x3dc] ;  /* 0x00007b80ff0677ac */ /* 0x000e220008000800 */
[----:B------:R-:W-:Y:S01]  /*4060*/  IADD3 R34, P1, PT, R16, R24, RZ ;  /* 0x0000001810227210 */ /* 0x000fe20007f3e0ff */
[----:B------:R-:W-:Y:S04]  /*4070*/  BSSY.RECONVERGENT B3, `(.L_x_255) ;  /* 0x0000022000037945 */ /* 0x000fe80003800200 */
[----:B------:R-:W-:-:S05]  /*4080*/  IMAD.X R35, R17, 0x1, R43, P1 ;  /* 0x0000000111237824 */ /* 0x000fca00008e062b */
        /* <DEDUP_REMOVED lines=24> */
.L_x_256:
[----:B------:R-:W0:Y:S01]  /*4210*/  LDCU.64 UR6, c[0x0][0x3d8] ;  /* 0x00007b00ff0677ac */ /* 0x000e220008000a00 */
[----:B------:R-:W-:Y:S02]  /*4220*/  MOV R31, R34 ;  /* 0x00000022001f7202 */ /* 0x000fe40000000f00 */
[----:B------:R-:W-:Y:S01]  /*4230*/  MOV R30, 0x4270 ;  /* 0x00004270001e7802 */ /* 0x000fe20000000f00 */
[----:B0-----:R-:W-:Y:S01]  /*4240*/  IMAD.U32 R4, RZ, RZ, UR6 ;  /* 0x00000006ff047e24 */ /* 0x001fe2000f8e00ff */
[----:B------:R-:W-:-:S07]  /*4250*/  MOV R0, UR7 ;  /* 0x0000000700007c02 */ /* 0x000fce0008000f00 */
[----:B------:R-:W-:Y:S05]  /*4260*/  CALL.REL.NOINC `($__internal_7_$__cuda_sm20_rem_s64) ;  /* 0x00000020003c7944 */ /* 0x000fea0003c00000 */
[----:B------:R-:W-:-:S04]  /*4270*/  ISETP.NE.U32.AND P1, PT, R0, RZ, PT ;  /* 0x000000ff0000720c */ /* 0x000fc80003f25070 */
[----:B------:R-:W-:-:S13]  /*4280*/  ISETP.NE.AND.EX P1, PT, R4, RZ, PT, P1 ;  /* 0x000000ff0400720c */ /* 0x000fda0003f25310 */
.L_x_257:
[----:B------:R-:W-:Y:S05]  /*4290*/  BSYNC.RECONVERGENT B3 ;  /* 0x0000000000037941 */ /* 0x000fea0003800200 */
.L_x_255:
        /* <DEDUP_REMOVED lines=27> */
.L_x_259:
[----:B------:R-:W0:Y:S01]  /*4450*/  LDCU.64 UR6, c[0x0][0x3d0] ;  /* 0x00007a00ff0677ac */ /* 0x000e220008000a00 */
[----:B------:R-:W-:Y:S01]  /*4460*/  IMAD.MOV.U32 R40, RZ, RZ, R20 ;  /* 0x000000ffff287224 */ /* 0x000fe200078e0014 */
[----:B------:R-:W-:Y:S02]  /*4470*/  MOV R0, R8 ;  /* 0x0000000800007202 */ /* 0x000fe40000000f00 */
[----:B------:R-:W-:Y:S02]  /*4480*/  MOV R4, 0x44c0 ;  /* 0x000044c000047802 */ /* 0x000fe40000000f00 */
[----:B0-----:R-:W-:Y:S01]  /*4490*/  MOV R3, UR6 ;  /* 0x0000000600037c02 */ /* 0x001fe20008000f00 */
[----:B------:R-:W-:-:S07]  /*44a0*/  IMAD.U32 R2, RZ, RZ, UR7 ;  /* 0x00000007ff027e24 */ /* 0x000fce000f8e00ff */
[----:B------:R-:W-:Y:S05]  /*44b0*/  CALL.REL.NOINC `($__internal_6_$__cuda_sm20_div_s64) ;  /* 0x0000001800587944 */ /* 0x000fea0003c00000 */
[----:B------:R-:W-:Y:S01]  /*44c0*/  IMAD.MOV.U32 R32, RZ, RZ, R26 ;  /* 0x000000ffff207224 */ /* 0x000fe200078e001a */
[----:B------:R-:W-:-:S07]  /*44d0*/  MOV R33, R0 ;  /* 0x0000000000217202 */ /* 0x000fce0000000f00 */
.L_x_260:
[----:B------:R-:W-:Y:S05]  /*44e0*/  BSYNC.RECONVERGENT B3 ;  /* 0x0000000000037941 */ /* 0x000fea0003800200 */
.L_x_258:
        /* <DEDUP_REMOVED lines=26> */
.L_x_262:
        /* <DEDUP_REMOVED lines=9> */
.L_x_263:
[----:B------:R-:W-:Y:S05]  /*4720*/  BSYNC.RECONVERGENT B3 ;  /* 0x0000000000037941 */ /* 0x000fea0003800200 */
.L_x_261:
        /* <DEDUP_REMOVED lines=29> */
.L_x_254:
[----:B------:R-:W-:Y:S05]  /*4900*/  BSYNC.RECONVERGENT B2 ;  /* 0x0000000000027941 */ /* 0x000fea0003800200 */
.L_x_253:
        /* <DEDUP_REMOVED lines=37> */
.L_x_267:
[----:B------:R-:W0:Y:S01]  /*4b60*/  LDCU.64 UR6, c[0x0][0x3d8] ;  /* 0x00007b00ff0677ac */ /* 0x000e220008000a00 */
[----:B------:R-:W-:Y:S01]  /*4b70*/  IMAD.MOV.U32 R31, RZ, RZ, R32 ;  /* 0x000000ffff1f7224 */ /* 0x000fe200078e0020 */
[----:B------:R-:W-:Y:S02]  /*4b80*/  MOV R35, R37 ;  /* 0x0000002500237202 */ /* 0x000fe40000000f00 */
[----:B------:R-:W-:Y:S02]  /*4b90*/  MOV R30, 0x4bd0 ;  /* 0x00004bd0001e7802 */ /* 0x000fe40000000f00 */
[----:B0-----:R-:W-:Y:S01]  /*4ba0*/  MOV R4, UR6 ;  /* 0x0000000600047c02 */ /* 0x001fe20008000f00 */
[----:B------:R-:W-:-:S07]  /*4bb0*/  IMAD.U32 R0, RZ, RZ, UR7 ;  /* 0x00000007ff007e24 */ /* 0x000fce000f8e00ff */
[----:B------:R-:W-:Y:S05]  /*4bc0*/  CALL.REL.NOINC `($__internal_7_$__cuda_sm20_rem_s64) ;  /* 0x0000001400e47944 */ /* 0x000fea0003c00000 */
[----:B------:R-:W-:-:S04]  /*4bd0*/  ISETP.NE.U32.AND P1, PT, R0, RZ, PT ;  /* 0x000000ff0000720c */ /* 0x000fc80003f25070 */
[----:B------:R-:W-:-:S13]  /*4be0*/  ISETP.NE.AND.EX P1, PT, R4, RZ, PT, P1 ;  /* 0x000000ff0400720c */ /* 0x000fda0003f25310 */
.L_x_268:
[----:B------:R-:W-:Y:S05]  /*4bf0*/  BSYNC.RECONVERGENT B3 ;  /* 0x0000000000037941 */ /* 0x000fea0003800200 */
.L_x_266:
        /* <DEDUP_REMOVED lines=27> */
.L_x_270:
        /* <DEDUP_REMOVED lines=9> */
.L_x_271:
[----:B------:R-:W-:Y:S05]  /*4e40*/  BSYNC.RECONVERGENT B3 ;  /* 0x0000000000037941 */ /* 0x000fea0003800200 */
.L_x_269:
        /* <DEDUP_REMOVED lines=26> */
.L_x_273:
        /* <DEDUP_REMOVED lines=9> */
.L_x_274:
[----:B------:R-:W-:Y:S05]  /*5080*/  BSYNC.RECONVERGENT B3 ;  /* 0x0000000000037941 */ /* 0x000fea0003800200 */
.L_x_272:
        /* <DEDUP_REMOVED lines=29> */
.L_x_265:
[----:B------:R-:W-:Y:S05]  /*5260*/  BSYNC.RECONVERGENT B2 ;  /* 0x0000000000027941 */ /* 0x000fea0003800200 */
.L_x_264:
        /* <DEDUP_REMOVED lines=37> */
.L_x_278:
        /* <DEDUP_REMOVED lines=9> */
.L_x_279:
[----:B------:R-:W-:Y:S05]  /*5550*/  BSYNC.RECONVERGENT B3 ;  /* 0x0000000000037941 */ /* 0x000fea0003800200 */
.L_x_277:
        /* <DEDUP_REMOVED lines=27> */
.L_x_281:
        /* <DEDUP_REMOVED lines=9> */
.L_x_282:
[----:B------:R-:W-:Y:S05]  /*57a0*/  BSYNC.RECONVERGENT B3 ;  /* 0x0000000000037941 */ /* 0x000fea0003800200 */
.L_x_280:
        /* <DEDUP_REMOVED lines=26> */
.L_x_284:
        /* <DEDUP_REMOVED lines=9> */
.L_x_285:
[----:B------:R-:W-:Y:S05]  /*59e0*/  BSYNC.RECONVERGENT B3 ;  /* 0x0000000000037941 */ /* 0x000fea0003800200 */
.L_x_283:
        /* <DEDUP_REMOVED lines=29> */
.L_x_276:
[----:B------:R-:W-:Y:S05]  /*5bc0*/  BSYNC.RECONVERGENT B2 ;  /* 0x0000000000027941 */ /* 0x000fea0003800200 */
.L_x_275:
        /* <DEDUP_REMOVED lines=9> */
.L_x_205:
[----:B------:R-:W-:Y:S05]  /*5c60*/  BSYNC.RECONVERGENT B0 ;  /* 0x0000000000007941 */ /* 0x000fea0003800200 */
.L_x_204:
[----:B------:R-:W2:Y:S01]  /*5c70*/  LDL R0, [R1] ;  /* 0x0000000001007983 */ /* 0x000ea20000100800 */
[----:B------:R-:W-:-:S05]  /*5c80*/  IADD3 R5, P0, PT, R5, 0x1, RZ ;  /* 0x0000000105057810 */ /* 0x000fca0007f1e0ff */
[----:B------:R-:W-:Y:S01]  /*5c90*/  IMAD.X R6, RZ, RZ, R6, P0 ;  /* 0x000000ffff067224 */ /* 0x000fe200000e0606 */
[----:B------:R-:W-:-:S04]  /*5ca0*/  ISETP.GE.U32.AND P0, PT, R5, R59, PT ;  /* 0x0000003b0500720c */ /* 0x000fc80003f06070 */
[----:B--2---:R-:W-:-:S13]  /*5cb0*/  ISETP.GE.AND.EX P0, PT, R6, R0, PT, P0 ;  /* 0x000000000600720c */ /* 0x004fda0003f06300 */
[----:B------:R-:W-:Y:S05]  /*5cc0*/  @!P0 BRA `(.L_x_287) ;  /* 0xffffffb8007c8947 */ /* 0x000fea000383ffff */
.L_x_203:
[----:B------:R-:W-:Y:S05]  /*5cd0*/  BSYNC.RECONVERGENT B1 ;  /* 0x0000000000017941 */ /* 0x000fea0003800200 */
.L_x_202:
[----:B------:R-:W2:Y:S01]  /*5ce0*/  LDL.LU R8, [R1+0x4] ;  /* 0x0000040001087983 */ /* 0x000ea20000300800 */
[----:B------:R-:W0:Y:S03]  /*5cf0*/  LDCU UR6, c[0x0][0x360] ;  /* 0x00006c00ff0677ac */ /* 0x000e260008000800 */
[----:B------:R-:W3:Y:S01]  /*5d00*/  LDL.LU R4, [R1+0x8] ;  /* 0x0000080001047983 */ /* 0x000ee20000300800 */
[----:B------:R-:W0:Y:S01]  /*5d10*/  LDC R0, c[0x0][0x370] ;  /* 0x0000dc00ff007b82 */ /* 0x000e220000000800 */
[----:B------:R-:W1:Y:S01]  /*5d20*/  LDCU.64 UR10, c[0x0][0x3f0] ;  /* 0x00007e00ff0a77ac */ /* 0x000e620008000a00 */
[----:B------:R-:W-:Y:S01]  /*5d30*/  F2FP.F16.F32.PACK_AB R7, RZ, R7 ;  /* 0x00000007ff07723e */ /* 0x000fe200000000ff */
        /* <DEDUP_REMOVED lines=14> */
        .weak           $__internal_6_$__cuda_sm20_div_s64
        .type           $__internal_6_$__cuda_sm20_div_s64,@function
        .size           $__internal_6_$__cuda_sm20_div_s64,($__internal_7_$__cuda_sm20_rem_s64 - $__internal_6_$__cuda_sm20_div_s64)
$__internal_6_$__cuda_sm20_div_s64:
        /* <DEDUP_REMOVED lines=83> */
[----:B------:R-:W-:Y:S06]  /*6350*/  RET.REL.NODEC R2 `(_ZN2at6native13col2im_kernelIN3c104HalfEfEEvlPKT_llllllllllllPS4_) ;  /* 0xffffff9c02287950 */ /* 0x000fec0003c3ffff */
        .weak           $__internal_7_$__cuda_sm20_rem_s64
        .type           $__internal_7_$__cuda_sm20_rem_s64,@function
        .size           $__internal_7_$__cuda_sm20_rem_s64,(.L_x_523 - $__internal_7_$__cuda_sm20_rem_s64)
$__internal_7_$__cuda_sm20_rem_s64:
        /* <DEDUP_REMOVED lines=76> */
[----:B------:R-:W-:Y:S06]  /*6820*/  RET.REL.NODEC R30 `(_ZN2at6native13col2im_kernelIN3c104HalfEfEEvlPKT_llllllllllllPS4_) ;  /* 0xffffff941ef47950 */ /* 0x000fec0003c3ffff */
.L_x_289:
        /* <DEDUP_REMOVED lines=13> */
.L_x_523:


//--------------------- .text._ZN2at6native13col2im_kernelIffEEvlPKT_llllllllllllPS2_ --------------------------
	.section	.text._ZN2at6native13col2im_kernelIffEEvlPKT_llllllllllllPS2_,"ax",@progbits
	.align	128
        .global         _ZN2at6native13col2im_kernelIffEEvlPKT_llllllllllllPS2_
        .type           _ZN2at6native13col2im_kernelIffEEvlPKT_llllllllllllPS2_,@function
        .size           _ZN2at6native13col2im_kernelIffEEvlPKT_llllllllllllPS2_,(.L_x_525 - _ZN2at6native13col2im_kernelIffEEvlPKT_llllllllllllPS2_)
        .other          _ZN2at6native13col2im_kernelIffEEvlPKT_llllllllllllPS2_,@"STO_CUDA_ENTRY STV_DEFAULT"
_ZN2at6native13col2im_kernelIffEEvlPKT_llllllllllllPS2_:
.text._ZN2at6native13col2im_kernelIffEEvlPKT_llllllllllllPS2_:
        /* <DEDUP_REMOVED lines=19> */
.L_x_401:
        /* <DEDUP_REMOVED lines=31> */
.L_x_291:
[----:B------:R-:W0:Y:S01]  /*0320*/  LDCU.64 UR6, c[0x0][0x398] ;  /* 0x00007300ff0677ac */ /* 0x000e220008000a00 */
[----:B------:R-:W-:Y:S01]  /*0330*/  IMAD.MOV.U32 R40, RZ, RZ, R4 ;  /* 0x000000ffff287224 */ /* 0x000fe200078e0004 */
[----:B------:R-:W-:Y:S01]  /*0340*/  MOV R4, 0x390 ;  /* 0x0000039000047802 */ /* 0x000fe20000000f00 */
[----:B------:R-:W-:Y:S02]  /*0350*/  IMAD.MOV.U32 R0, RZ, RZ, R5 ;  /* 0x000000ffff007224 */ /* 0x000fe400078e0005 */
[----:B0-----:R-:W-:Y:S01]  /*0360*/  IMAD.U32 R3, RZ, RZ, UR6 ;  /* 0x00000006ff037e24 */ /* 0x001fe2000f8e00ff */
[----:B------:R-:W-:-:S07]  /*0370*/  MOV R2, UR7 ;  /* 0x0000000700027c02 */ /* 0x000fce0008000f00 */
[----:B------:R-:W-:Y:S05]  /*0380*/  CALL.REL.NOINC `($__internal_8_$__cuda_sm20_div_s64) ;  /* 0x0000005800847944 */ /* 0x000fea0003c00000 */
        /* <DEDUP_REMOVED lines=10> */
.L_x_292:
[----:B------:R-:W-:Y:S05]  /*0430*/  BSYNC.RECONVERGENT B0 ;  /* 0x0000000000007941 */ /* 0x000fea0003800200 */
.L_x_290:
        /* <DEDUP_REMOVED lines=29> */
.L_x_294:
[----:B------:R-:W0:Y:S01]  /*0610*/  LDCU.64 UR6, c[0x0][0x390] ;  /* 0x00007200ff0677ac */ /* 0x000e220008000a00 */
[----:B------:R-:W-:Y:S01]  /*0620*/  IMAD.MOV.U32 R31, RZ, RZ, R26 ;  /* 0x000000ffff1f7224 */ /* 0x000fe200078e001a */
[----:B------:R-:W-:Y:S02]  /*0630*/  MOV R35, R27 ;  /* 0x0000001b00237202 */ /* 0x000fe40000000f00 */
[----:B------:R-:W-:Y:S01]  /*0640*/  MOV R30, 0x680 ;  /* 0x00000680001e7802 */ /* 0x000fe20000000f00 */
[----:B0-----:R-:W-:Y:S02]  /*0650*/  IMAD.U32 R4, RZ, RZ, UR6 ;  /* 0x00000006ff047e24 */ /* 0x001fe4000f8e00ff */
[----:B------:R-:W-:-:S07]  /*0660*/  IMAD.U32 R0, RZ, RZ, UR7 ;  /* 0x00000007ff007e24 */ /* 0x000fce000f8e00ff */
[----:B------:R-:W-:Y:S05]  /*0670*/  CALL.REL.NOINC `($__internal_9_$__cuda_sm20_rem_s64) ;  /* 0x0000005c00187944 */ /* 0x000fea0003c00000 */
[----:B------:R-:W-:Y:S01]  /*0680*/  MOV R2, R0 ;  /* 0x0000000000027202 */ /* 0x000fe20000000f00 */
[----:B------:R-:W-:-:S07]  /*0690*/  IMAD.MOV.U32 R3, RZ, RZ, R4 ;  /* 0x000000ffff037224 */ /* 0x000fce00078e0004 */
.L_x_295:
[----:B------:R-:W-:Y:S05]  /*06a0*/  BSYNC.RECONVERGENT B0 ;  /* 0x0000000000007941 */ /* 0x000fea0003800200 */
.L_x_293:
        /* <DEDUP_REMOVED lines=34> */
.L_x_297:
[----:B------:R-:W-:Y:S01]  /*08d0*/  IMAD.MOV.U32 R2, RZ, RZ, R4 ;  /* 0x000000ffff027224 */ /* 0x000fe200078e0004 */
[----:B------:R-:W-:Y:S01]  /*08e0*/  MOV R0, R5 ;  /* 0x0000000500007202 */ /* 0x000fe20000000f00 */
[----:B------:R-:W-:Y:S01]  /*08f0*/  IMAD.MOV.U32 R3, RZ, RZ, R6 ;  /* 0x000000ffff037224 */ /* 0x000fe200078e0006 */
[----:B------:R-:W-:Y:S01]  /*0900*/  MOV R4, 0x930 ;  /* 0x0000093000047802 */ /* 0x000fe20000000f00 */
[----:B-----5:R-:W-:-:S07]  /*0910*/  IMAD.MOV.U32 R40, RZ, RZ, R12 ;  /* 0x000000ffff287224 */ /* 0x020fce00078e000c */
[----:B------:R-:W-:Y:S05]  /*0920*/  CALL.REL.NOINC `($__internal_8_$__cuda_sm20_div_s64) ;  /* 0x00000054001c7944 */ /* 0x000fea0003c00000 */
[----:B------:R-:W-:Y:S01]  /*0930*/  MOV R18, R26 ;  /* 0x0000001a00127202 */ /* 0x000fe20000000f00 */
[----:B------:R-:W-:-:S07]  /*0940*/  IMAD.MOV.U32 R19, RZ, RZ, R0 ;  /* 0x000000ffff137224 */ /* 0x000fce00078e0000 */
.L_x_298:
[----:B------:R-:W-:Y:S05]  /*0950*/  BSYNC.RECONVERGENT B0 ;  /* 0x0000000000007941 */ /* 0x000fea0003800200 */
.L_x_296:
        /* <DEDUP_REMOVED lines=43> */
.L_x_302:
[----:B------:R-:W0:Y:S01]  /*0c10*/  LDCU.64 UR6, c[0x0][0x3c8] ;  /* 0x00007900ff0677ac */ /* 0x000e220008000a00 */
[----:B------:R-:W-:Y:S02]  /*0c20*/  MOV R4, 0xc60 ;  /* 0x00000c6000047802 */ /* 0x000fe40000000f00 */
[----:B0-----:R-:W-:Y:S01]  /*0c30*/  MOV R3, UR6 ;  /* 0x0000000600037c02 */ /* 0x001fe20008000f00 */
[----:B------:R-:W-:-:S07]  /*0c40*/  IMAD.U32 R2, RZ, RZ, UR7 ;  /* 0x00000007ff027e24 */ /* 0x000fce000f8e00ff */
[----:B------:R-:W-:Y:S05]  /*0c50*/  CALL.REL.NOINC `($__internal_8_$__cuda_sm20_div_s64) ;  /* 0x0000005000507944 */ /* 0x000fea0003c00000 */
[----:B------:R-:W-:-:S07]  /*0c60*/  IMAD.MOV.U32 R27, RZ, RZ, R0 ;  /* 0x000000ffff1b7224 */ /* 0x000fce00078e0000 */
.L_x_303:
[----:B------:R-:W-:Y:S05]  /*0c70*/  BSYNC.RECONVERGENT B1 ;  /* 0x0000000000017941 */ /* 0x000fea0003800200 */
.L_x_301:
[----:B------:R-:W-:-:S04]  /*0c80*/  IADD3 R48, P0, PT, R26, 0x1, RZ ;  /* 0x000000011a307810 */ /* 0x000fc80007f1e0ff */
[----:B------:R-:W-:-:S09]  /*0c90*/  IADD3.X R49, PT, PT, RZ, R27, RZ, P0, !PT ;  /* 0x0000001bff317210 */ /* 0x000fd200007fe4ff */
.L_x_300:
[----:B------:R-:W-:Y:S05]  /*0ca0*/  BSYNC.RECONVERGENT B0 ;  /* 0x0000000000007941 */ /* 0x000fea0003800200 */
.L_x_299:
        /* <DEDUP_REMOVED lines=26> */
.L_x_305:
[----:B------:R-:W0:Y:S01]  /*0e50*/  LDCU.64 UR6, c[0x0][0x3c8] ;  /* 0x00007900ff0677ac */ /* 0x000e220008000a00 */
[----:B------:R-:W-:Y:S02]  /*0e60*/  MOV R40, R54 ;  /* 0x0000003600287202 */ /* 0x000fe40000000f00 */
[----:B------:R-:W-:Y:S02]  /*0e70*/  MOV R0, R55 ;  /* 0x0000003700007202 */ /* 0x000fe40000000f00 */
[----:B------:R-:W-:Y:S01]  /*0e80*/  MOV R4, 0xec0 ;  /* 0x00000ec000047802 */ /* 0x000fe20000000f00 */
[----:B0-----:R-:W-:Y:S02]  /*0e90*/  IMAD.U32 R3, RZ, RZ, UR6 ;  /* 0x00000006ff037e24 */ /* 0x001fe4000f8e00ff */
[----:B------:R-:W-:-:S07]  /*0ea0*/  IMAD.U32 R2, RZ, RZ, UR7 ;  /* 0x00000007ff027e24 */ /* 0x000fce000f8e00ff */
[----:B------:R-:W-:Y:S05]  /*0eb0*/  CALL.REL.NOINC `($__internal_8_$__cuda_sm20_div_s64) ;  /* 0x0000004c00b87944 */ /* 0x000fea0003c00000 */
[----:B------:R-:W-:-:S07]  /*0ec0*/  IMAD.MOV.U32 R27, RZ, RZ, R0 ;  /* 0x000000ffff1b7224 */ /* 0x000fce00078e0000 */
.L_x_306:
[----:B------:R-:W-:Y:S05]  /*0ed0*/  BSYNC.RECONVERGENT B0 ;  /* 0x0000000000007941 */ /* 0x000fea0003800200 */
.L_x_304:
        /* <DEDUP_REMOVED lines=51> */
.L_x_310:
[----:B------:R-:W0:Y:S01]  /*1210*/  LDCU.64 UR6, c[0x0][0x3c0] ;  /* 0x00007800ff0677ac */ /* 0x000e220008000a00 */
[----:B------:R-:W-:Y:S02]  /*1220*/  MOV R4, 0x1260 ;  /* 0x0000126000047802 */ /* 0x000fe40000000f00 */
[----:B0-----:R-:W-:Y:S01]  /*1230*/  MOV R3, UR6 ;  /* 0x0000000600037c02 */ /* 0x001fe20008000f00 */
[----:B------:R-:W-:-:S07]  /*1240*/  IMAD.U32 R2, RZ, RZ, UR7 ;  /* 0x00000007ff027e24 */ /* 0x000fce000f8e00ff */
[----:B------:R-:W-:Y:S05]  /*1250*/  CALL.REL.NOINC `($__internal_8_$__cuda_sm20_div_s64) ;  /* 0x0000004800d07944 */ /* 0x000fea0003c00000 */
[----:B------:R-:W-:-:S07]  /*1260*/  IMAD.MOV.U32 R27, RZ, RZ, R0 ;  /* 0x000000ffff1b7224 */ /* 0x000fce00078e0000 */
.L_x_311:
[----:B------:R-:W-:Y:S05]  /*1270*/  BSYNC.RECONVERGENT B1 ;  /* 0x0000000000017941 */ /* 0x000fea0003800200 */
.L_x_309:
[----:B------:R-:W-:-:S04]  /*1280*/  IADD3 R5, P0, PT, R26, 0x1, RZ ;  /* 0x000000011a057810 */ /* 0x000fc80007f1e0ff */
[----:B------:R-:W-:-:S09]  /*1290*/  IADD3.X R6, PT, PT, RZ, R27, RZ, P0, !PT ;  /* 0x0000001bff067210 */ /* 0x000fd200007fe4ff */
.L_x_308:
[----:B------:R-:W-:Y:S05]  /*12a0*/  BSYNC.RECONVERGENT B0 ;  /* 0x0000000000007941 */ /* 0x000fea0003800200 */
.L_x_307:
        /* <DEDUP_REMOVED lines=26> */
.L_x_313:
        /* <DEDUP_REMOVED lines=8> */
.L_x_314:
[----:B------:R-:W-:Y:S05]  /*14d0*/  BSYNC.RECONVERGENT B0 ;  /* 0x0000000000007941 */ /* 0x000fea0003800200 */
.L_x_312:
        /* <DEDUP_REMOVED lines=30> */
.L_x_400:
        /* <DEDUP_REMOVED lines=36> */
.L_x_320:
[----:B------:R-:W0:Y:S01]  /*1900*/  LDCU.64 UR6, c[0x0][0x3d0] ;  /* 0x00007a00ff0677ac */ /* 0x000e220008000a00 */
[----:B------:R-:W-:Y:S02]  /*1910*/  MOV R31, R20 ;  /* 0x00000014001f7202 */ /* 0x000fe40000000f00 */
[----:B------:R-:W-:Y:S02]  /*1920*/  MOV R35, R8 ;  /* 0x0000000800237202 */ /* 0x000fe40000000f00 */
[----:B------:R-:W-:Y:S01]  /*1930*/  MOV R30, 0x1970 ;  /* 0x00001970001e7802 */ /* 0x000fe20000000f00 */
[----:B0-----:R-:W-:Y:S02]  /*1940*/  IMAD.U32 R4, RZ, RZ, UR6 ;  /* 0x00000006ff047e24 */ /* 0x001fe4000f8e00ff */
[----:B------:R-:W-:-:S07]  /*1950*/  IMAD.U32 R0, RZ, RZ, UR7 ;  /* 0x00000007ff007e24 */ /* 0x000fce000f8e00ff */
[----:B------:R-:W-:Y:S05]  /*1960*/  CALL.REL.NOINC `($__internal_9_$__cuda_sm20_rem_s64) ;  /* 0x00000048005c7944 */ /* 0x000fea0003c00000 */
[----:B------:R-:W-:Y:S02]  /*1970*/  IMAD.MOV.U32 R22, RZ, RZ, R0 ;  /* 0x000000ffff167224 */ /* 0x000fe400078e0000 */
[----:B------:R-:W-:-:S07]  /*1980*/  IMAD.MOV.U32 R23, RZ, RZ, R4 ;  /* 0x000000ffff177224 */ /* 0x000fce00078e0004 */
.L_x_321:
[----:B------:R-:W-:Y:S05]  /*1990*/  BSYNC.RECONVERGENT B2 ;  /* 0x0000000000027941 */ /* 0x000fea0003800200 */
.L_x_319:
        /* <DEDUP_REMOVED lines=38> */
.L_x_327:
[----:B------:R-:W0:Y:S01]  /*1c00*/  LDCU.64 UR6, c[0x0][0x3d8] ;  /* 0x00007b00ff0677ac */ /* 0x000e220008000a00 */
[----:B------:R-:W-:Y:S02]  /*1c10*/  MOV R31, R50 ;  /* 0x00000032001f7202 */ /* 0x000fe40000000f00 */
[----:B------:R-:W-:Y:S02]  /*1c20*/  MOV R35, R58 ;  /* 0x0000003a00237202 */ /* 0x000fe40000000f00 */
[----:B------:R-:W-:Y:S01]  /*1c30*/  MOV R30, 0x1c70 ;  /* 0x00001c70001e7802 */ /* 0x000fe20000000f00 */
[----:B0-----:R-:W-:Y:S02]  /*1c40*/  IMAD.U32 R4, RZ, RZ, UR6 ;  /* 0x00000006ff047e24 */ /* 0x001fe4000f8e00ff */
[----:B------:R-:W-:-:S07]  /*1c50*/  IMAD.U32 R0, RZ, RZ, UR7 ;  /* 0x00000007ff007e24 */ /* 0x000fce000f8e00ff */
[----:B------:R-:W-:Y:S05]  /*1c60*/  CALL.REL.NOINC `($__internal_9_$__cuda_sm20_rem_s64) ;  /* 0x00000044009c7944 */ /* 0x000fea0003c00000 */
[----:B------:R-:W-:-:S04]  /*1c70*/  ISETP.NE.U32.AND P0, PT, R0, RZ, PT ;  /* 0x000000ff0000720c */ /* 0x000fc80003f05070 */
[----:B------:R-:W-:-:S13]  /*1c80*/  ISETP.NE.AND.EX P0, PT, R4, RZ, PT, P0 ;  /* 0x000000ff0400720c */ /* 0x000fda0003f05300 */
.L_x_328:
[----:B------:R-:W-:Y:S05]  /*1c90*/  BSYNC.RECONVERGENT B4 ;  /* 0x0000000000047941 */ /* 0x000fea0003800200 */
.L_x_326:
        /* <DEDUP_REMOVED lines=25> */
.L_x_330:
[----:B------:R-:W0:Y:S01]  /*1e30*/  LDCU.64 UR6, c[0x0][0x3d0] ;  /* 0x00007a00ff0677ac */ /* 0x000e220008000a00 */
[----:B------:R-:W-:Y:S02]  /*1e40*/  MOV R40, R20 ;  /* 0x0000001400287202 */ /* 0x000fe40000000f00 */
[----:B------:R-:W-:Y:S02]  /*1e50*/  MOV R0, R8 ;  /* 0x0000000800007202 */ /* 0x000fe40000000f00 */
[----:B------:R-:W-:Y:S01]  /*1e60*/  MOV R4, 0x1ea0 ;  /* 0x00001ea000047802 */ /* 0x000fe20000000f00 */
[----:B0-----:R-:W-:Y:S02]  /*1e70*/  IMAD.U32 R3, RZ, RZ, UR6 ;  /* 0x00000006ff037e24 */ /* 0x001fe4000f8e00ff */
[----:B------:R-:W-:-:S07]  /*1e80*/  IMAD.U32 R2, RZ, RZ, UR7 ;  /* 0x00000007ff027e24 */ /* 0x000fce000f8e00ff */
[----:B------:R-:W-:Y:S05]  /*1e90*/  CALL.REL.NOINC `($__internal_8_$__cuda_sm20_div_s64) ;  /* 0x0000003c00c07944 */ /* 0x000fea0003c00000 */
[----:B------:R-:W-:Y:S02]  /*1ea0*/  IMAD.MOV.U32 R12, RZ, RZ, R26 ;  /* 0x000000ffff0c7224 */ /* 0x000fe400078e001a */
[----:B------:R-:W-:-:S07]  /*1eb0*/  IMAD.MOV.U32 R13, RZ, RZ, R0 ;  /* 0x000000ffff0d7224 */ /* 0x000fce00078e0000 */
.L_x_331:
[----:B------:R-:W-:Y:S05]  /*1ec0*/  BSYNC.RECONVERGENT B4 ;  /* 0x0000000000047941 */ /* 0x000fea0003800200 */
.L_x_329:
        /* <DEDUP_REMOVED lines=24> */
.L_x_333:
[----:B------:R-:W0:Y:S01]  /*2050*/  LDCU.64 UR6, c[0x0][0x3d8] ;  /* 0x00007b00ff0677ac */ /* 0x000e220008000a00 */
[----:B------:R-:W-:Y:S01]  /*2060*/  IMAD.MOV.U32 R40, RZ, RZ, R50 ;  /* 0x000000ffff287224 */ /* 0x000fe200078e0032 */
[----:B------:R-:W-:Y:S01]  /*2070*/  MOV R4, 0x20c0 ;  /* 0x000020c000047802 */ /* 0x000fe20000000f00 */
[----:B------:R-:W-:Y:S01]  /*2080*/  IMAD.MOV.U32 R0, RZ, RZ, R58 ;  /* 0x000000ffff007224 */ /* 0x000fe200078e003a */
[----:B0-----:R-:W-:Y:S01]  /*2090*/  MOV R3, UR6 ;  /* 0x0000000600037c02 */ /* 0x001fe20008000f00 */
[----:B------:R-:W-:-:S07]  /*20a0*/  IMAD.U32 R2, RZ, RZ, UR7 ;  /* 0x00000007ff027e24 */ /* 0x000fce000f8e00ff */
[----:B------:R-:W-:Y:S05]  /*20b0*/  CALL.REL.NOINC `($__internal_8_$__cuda_sm20_div_s64) ;  /* 0x0000003c00387944 */ /* 0x000fea0003c00000 */
[----:B------:R-:W-:-:S07]  /*20c0*/  MOV R27, R0 ;  /* 0x00000000001b7202 */ /* 0x000fce0000000f00 */
.L_x_334:
[----:B------:R-:W-:Y:S05]  /*20d0*/  BSYNC.RECONVERGENT B4 ;  /* 0x0000000000047941 */ /* 0x000fea0003800200 */
.L_x_332:
        /* <DEDUP_REMOVED lines=27> */
[----:B------:R-:W2:Y:S02]  /*2290*/  LDG.E R2, desc[UR8][R2.64] ;  /* 0x0000000802027981 */ /* 0x000ea4000c1e1900 */
[----:B--2---:R-:W-:-:S07]  /*22a0*/  FADD.FTZ R7, R7, R2 ;  /* 0x0000000207077221 */ /* 0x004fce0000010000 */
.L_x_325:
[----:B------:R-:W-:Y:S05]  /*22b0*/  BSYNC.RECONVERGENT B3 ;  /* 0x0000000000037941 */ /* 0x000fea0003800200 */
.L_x_324:
        /* <DEDUP_REMOVED lines=35> */
.L_x_338:
        /* <DEDUP_REMOVED lines=9> */
.L_x_339:
[----:B------:R-:W-:Y:S05]  /*2580*/  BSYNC.RECONVERGENT B4 ;  /* 0x0000000000047941 */ /* 0x000fea0003800200 */
.L_x_337:
        /* <DEDUP_REMOVED lines=25> */
.L_x_341:
        /* <DEDUP_REMOVED lines=9> */
.L_x_342:
[----:B------:R-:W-:Y:S05]  /*27b0*/  BSYNC.RECONVERGENT B4 ;  /* 0x0000000000047941 */ /* 0x000fea0003800200 */
.L_x_340:
        /* <DEDUP_REMOVED lines=24> */
.L_x_344:
        /* <DEDUP_REMOVED lines=8> */
.L_x_345:
[----:B------:R-:W-:Y:S05]  /*29c0*/  BSYNC.RECONVERGENT B4 ;  /* 0x0000000000047941 */ /* 0x000fea0003800200 */
.L_x_343:
        /* <DEDUP_REMOVED lines=29> */
.L_x_336:
[----:B------:R-:W-:Y:S05]  /*2ba0*/  BSYNC.RECONVERGENT B3 ;  /* 0x0000000000037941 */ /* 0x000fea0003800200 */
.L_x_335:
        /* <DEDUP_REMOVED lines=37> */
.L_x_347:
[----:B------:R-:W0:Y:S01]  /*2e00*/  LDCU.64 UR6, c[0x0][0x3d8] ;  /* 0x00007b00ff0677ac */ /* 0x000e220008000a00 */
[----:B------:R-:W-:Y:S01]  /*2e10*/  IMAD.MOV.U32 R31, RZ, RZ, R52 ;  /* 0x000000ffff1f7224 */ /* 0x000fe200078e0034 */
[----:B------:R-:W-:Y:S01]  /*2e20*/  MOV R30, 0x2e70 ;  /* 0x00002e70001e7802 */ /* 0x000fe20000000f00 */
[----:B------:R-:W-:Y:S02]  /*2e30*/  IMAD.MOV.U32 R35, RZ, RZ, R56 ;  /* 0x000000ffff237224 */ /* 0x000fe400078e0038 */
[----:B0-----:R-:W-:Y:S01]  /*2e40*/  IMAD.U32 R4, RZ, RZ, UR6 ;  /* 0x00000006ff047e24 */ /* 0x001fe2000f8e00ff */
[----:B------:R-:W-:-:S07]  /*2e50*/  MOV R0, UR7 ;  /* 0x0000000700007c02 */ /* 0x000fce0008000f00 */
[----:B------:R-:W-:Y:S05]  /*2e60*/  CALL.REL.NOINC `($__internal_9_$__cuda_sm20_rem_s64) ;  /* 0x00000034001c7944 */ /* 0x000fea0003c00000 */
[----:B------:R-:W-:-:S04]  /*2e70*/  ISETP.NE.U32.AND P0, PT, R0, RZ, PT ;  /* 0x000000ff0000720c */ /* 0x000fc80003f05070 */
[----:B------:R-:W-:-:S13]  /*2e80*/  ISETP.NE.AND.EX P0, PT, R4, RZ, PT, P0 ;  /* 0x000000ff0400720c */ /* 0x000fda0003f05300 */
.L_x_348:
[----:B------:R-:W-:Y:S05]  /*2e90*/  BSYNC.RECONVERGENT B3 ;  /* 0x0000000000037941 */ /* 0x000fea0003800200 */
.L_x_346:
        /* <DEDUP_REMOVED lines=27> */
.L_x_350:
        /* <DEDUP_REMOVED lines=9> */
.L_x_351:
[----:B------:R-:W-:Y:S05]  /*30e0*/  BSYNC.RECONVERGENT B3 ;  /* 0x0000000000037941 */ /* 0x000fea0003800200 */
.L_x_349:
        /* <DEDUP_REMOVED lines=24> */
.L_x_353:
        /* <DEDUP_REMOVED lines=8> */
.L_x_354:
[----:B------:R-:W-:Y:S05]  /*32f0*/  BSYNC.RECONVERGENT B3 ;  /* 0x0000000000037941 */ /* 0x000fea0003800200 */
.L_x_352:
        /* <DEDUP_REMOVED lines=27> */
[----:B------:R-:W2:Y:S01]  /*34b0*/  LDG.E R2, desc[UR8][R2.64+0x8] ;  /* 0x0000080802027981 */ /* 0x000ea2000c1e1900 */
[----:B------:R-:W-:Y:S01]  /*34c0*/  IMAD.MOV.U32 R9, RZ, RZ, R13 ;  /* 0x000000ffff097224 */ /* 0x000fe200078e000d */
[----:B------:R-:W-:Y:S01]  /*34d0*/  MOV R10, R12 ;  /* 0x0000000c000a7202 */ /* 0x000fe20000000f00 */
[----:B--2---:R-:W-:-:S07]  /*34e0*/  FADD.FTZ R7, R7, R2 ;  /* 0x0000000207077221 */ /* 0x004fce0000010000 */
.L_x_323:
[----:B------:R-:W-:Y:S05]  /*34f0*/  BSYNC.RECONVERGENT B2 ;  /* 0x0000000000027941 */ /* 0x000fea0003800200 */
.L_x_322:
        /* <DEDUP_REMOVED lines=24> */
.L_x_399:
        /* <DEDUP_REMOVED lines=39> */
.L_x_358:
[----:B------:R-:W0:Y:S01]  /*38f0*/  LDCU.64 UR6, c[0x0][0x3d8] ;  /* 0x00007b00ff0677ac */ /* 0x000e220008000a00 */
[----:B------:R-:W-:Y:S01]  /*3900*/  MOV R31, R32 ;  /* 0x00000020001f7202 */ /* 0x000fe20000000f00 */
[----:B------:R-:W-:Y:S01]  /*3910*/  IMAD.MOV.U32 R35, RZ, RZ, R37 ;  /* 0x000000ffff237224 */ /* 0x000fe200078e0025 */
[----:B------:R-:W-:Y:S01]  /*3920*/  MOV R30, 0x3960 ;  /* 0x00003960001e7802 */ /* 0x000fe20000000f00 */
[----:B0-----:R-:W-:Y:S01]  /*3930*/  IMAD.U32 R4, RZ, RZ, UR6 ;  /* 0x00000006ff047e24 */ /* 0x001fe2000f8e00ff */
[----:B------:R-:W-:-:S07]  /*3940*/  MOV R0, UR7 ;  /* 0x0000000700007c02 */ /* 0x000fce0008000f00 */
[----:B------:R-:W-:Y:S05]  /*3950*/  CALL.REL.NOINC `($__internal_9_$__cuda_sm20_rem_s64) ;  /* 0x0000002800607944 */ /* 0x000fea0003c00000 */
[----:B------:R-:W-:-:S04]  /*3960*/  ISETP.NE.U32.AND P1, PT, R0, RZ, PT ;  /* 0x000000ff0000720c */ /* 0x000fc80003f25070 */
[----:B------:R-:W-:-:S13]  /*3970*/  ISETP.NE.AND.EX P1, PT, R4, RZ, PT, P1 ;  /* 0x000000ff0400720c */ /* 0x000fda0003f25310 */
.L_x_359:
[----:B------:R-:W-:Y:S05]  /*3980*/  BSYNC.RECONVERGENT B3 ;  /* 0x0000000000037941 */ /* 0x000fea0003800200 */
.L_x_357:
        /* <DEDUP_REMOVED lines=27> */
.L_x_361:
[----:B------:R-:W0:Y:S01]  /*3b40*/  LDCU.64 UR6, c[0x0][0x3d0] ;  /* 0x00007a00ff0677ac */ /* 0x000e220008000a00 */
[----:B------:R-:W-:Y:S01]  /*3b50*/  MOV R40, R20 ;  /* 0x0000001400287202 */ /* 0x000fe20000000f00 */
[----:B------:R-:W-:Y:S01]  /*3b60*/  IMAD.MOV.U32 R0, RZ, RZ, R8 ;  /* 0x000000ffff007224 */ /* 0x000fe200078e0008 */
[----:B------:R-:W-:Y:S01]  /*3b70*/  MOV R4, 0x3bb0 ;  /* 0x00003bb000047802 */ /* 0x000fe20000000f00 */
[----:B0-----:R-:W-:Y:S01]  /*3b80*/  IMAD.U32 R3, RZ, RZ, UR6 ;  /* 0x00000006ff037e24 */ /* 0x001fe2000f8e00ff */
[----:B------:R-:W-:-:S07]  /*3b90*/  MOV R2, UR7 ;  /* 0x0000000700027c02 */ /* 0x000fce0008000f00 */
[----:B------:R-:W-:Y:S05]  /*3ba0*/  CALL.REL.NOINC `($__internal_8_$__cuda_sm20_div_s64) ;  /* 0x00000020007c7944 */ /* 0x000fea0003c00000 */
[----:B------:R-:W-:Y:S01]  /*3bb0*/  MOV R34, R26 ;  /* 0x0000001a00227202 */ /* 0x000fe20000000f00 */
[----:B------:R-:W-:-:S07]  /*3bc0*/  IMAD.MOV.U32 R35, RZ, RZ, R0 ;  /* 0x000000ffff237224 */ /* 0x000fce00078e0000 */
.L_x_362:
[----:B------:R-:W-:Y:S05]  /*3bd0*/  BSYNC.RECONVERGENT B3 ;  /* 0x0000000000037941 */ /* 0x000fea0003800200 */
.L_x_360:
        /* <DEDUP_REMOVED lines=26> */
.L_x_364:
        /* <DEDUP_REMOVED lines=9> */
.L_x_365:
[----:B------:R-:W-:Y:S05]  /*3e10*/  BSYNC.RECONVERGENT B3 ;  /* 0x0000000000037941 */ /* 0x000fea0003800200 */
.L_x_363:
        /* <DEDUP_REMOVED lines=26> */
[----:B------:R-:W2:Y:S02]  /*3fc0*/  LDG.E R2, desc[UR8][R2.64] ;  /* 0x0000000802027981 */ /* 0x000ea4000c1e1900 */
[----:B--2---:R-:W-:-:S07]  /*3fd0*/  FADD.FTZ R7, R7, R2 ;  /* 0x0000000207077221 */ /* 0x004fce0000010000 */
.L_x_356:
[----:B------:R-:W-:Y:S05]  /*3fe0*/  BSYNC.RECONVERGENT B2 ;  /* 0x0000000000027941 */ /* 0x000fea0003800200 */
.L_x_355:
        /* <DEDUP_REMOVED lines=30> */
.L_x_369:
[----:B------:R-:W0:Y:S01]  /*41d0*/  LDCU.64 UR6, c[0x0][0x3d8] ;  /* 0x00007b00ff0677ac */ /* 0x000e220008000a00 */
[----:B------:R-:W-:Y:S02]  /*41e0*/  MOV R31, R34 ;  /* 0x00000022001f7202 */ /* 0x000fe40000000f00 */
[----:B------:R-:W-:Y:S01]  /*41f0*/  MOV R30, 0x4230 ;  /* 0x00004230001e7802 */ /* 0x000fe20000000f00 */
[----:B0-----:R-:W-:Y:S01]  /*4200*/  IMAD.U32 R4, RZ, RZ, UR6 ;  /* 0x00000006ff047e24 */ /* 0x001fe2000f8e00ff */
[----:B------:R-:W-:-:S07]  /*4210*/  MOV R0, UR7 ;  /* 0x0000000700007c02 */ /* 0x000fce0008000f00 */
[----:B------:R-:W-:Y:S05]  /*4220*/  CALL.REL.NOINC `($__internal_9_$__cuda_sm20_rem_s64) ;  /* 0x00000020002c7944 */ /* 0x000fea0003c00000 */
[----:B------:R-:W-:-:S04]  /*4230*/  ISETP.NE.U32.AND P1, PT, R0, RZ, PT ;  /* 0x000000ff0000720c */ /* 0x000fc80003f25070 */
[----:B------:R-:W-:-:S13]  /*4240*/  ISETP.NE.AND.EX P1, PT, R4, RZ, PT, P1 ;  /* 0x000000ff0400720c */ /* 0x000fda0003f25310 */
.L_x_370:
[----:B------:R-:W-:Y:S05]  /*4250*/  BSYNC.RECONVERGENT B3 ;  /* 0x0000000000037941 */ /* 0x000fea0003800200 */
.L_x_368:
        /* <DEDUP_REMOVED lines=27> */
.L_x_372:
[----:B------:R-:W0:Y:S01]  /*4410*/  LDCU.64 UR6, c[0x0][0x3d0] ;  /* 0x00007a00ff0677ac */ /* 0x000e220008000a00 */
[----:B------:R-:W-:Y:S01]  /*4420*/  IMAD.MOV.U32 R40, RZ, RZ, R20 ;  /* 0x000000ffff287224 */ /* 0x000fe200078e0014 */
[----:B------:R-:W-:Y:S02]  /*4430*/  MOV R0, R8 ;  /* 0x0000000800007202 */ /* 0x000fe40000000f00 */
[----:B------:R-:W-:Y:S02]  /*4440*/  MOV R4, 0x4480 ;  /* 0x0000448000047802 */ /* 0x000fe40000000f00 */
[----:B0-----:R-:W-:Y:S01]  /*4450*/  MOV R3, UR6 ;  /* 0x0000000600037c02 */ /* 0x001fe20008000f00 */
[----:B------:R-:W-:-:S07]  /*4460*/  IMAD.U32 R2, RZ, RZ, UR7 ;  /* 0x00000007ff027e24 */ /* 0x000fce000f8e00ff */
[----:B------:R-:W-:Y:S05]  /*4470*/  CALL.REL.NOINC `($__internal_8_$__cuda_sm20_div_s64) ;  /* 0x0000001800487944 */ /* 0x000fea0003c00000 */
[----:B------:R-:W-:Y:S01]  /*4480*/  IMAD.MOV.U32 R32, RZ, RZ, R26 ;  /* 0x000000ffff207224 */ /* 0x000fe200078e001a */
[----:B------:R-:W-:-:S07]  /*4490*/  MOV R33, R0 ;  /* 0x0000000000217202 */ /* 0x000fce0000000f00 */
.L_x_373:
[----:B------:R-:W-:Y:S05]  /*44a0*/  BSYNC.RECONVERGENT B3 ;  /* 0x0000000000037941 */ /* 0x000fea0003800200 */
.L_x_371:
        /* <DEDUP_REMOVED lines=26> */
.L_x_375:
        /* <DEDUP_REMOVED lines=9> */
.L_x_376:
[----:B------:R-:W-:Y:S05]  /*46e0*/  BSYNC.RECONVERGENT B3 ;  /* 0x0000000000037941 */ /* 0x000fea0003800200 */
.L_x_374:
        /* <DEDUP_REMOVED lines=26> */
[----:B------:R-:W2:Y:S02]  /*4890*/  LDG.E R2, desc[UR8][R2.64+0x4] ;  /* 0x0000040802027981 */ /* 0x000ea4000c1e1900 */
[----:B--2---:R-:W-:-:S07]  /*48a0*/  FADD.FTZ R7, R7, R2 ;  /* 0x0000000207077221 */ /* 0x004fce0000010000 */
.L_x_367:
[----:B------:R-:W-:Y:S05]  /*48b0*/  BSYNC.RECONVERGENT B2 ;  /* 0x0000000000027941 */ /* 0x000fea0003800200 */
.L_x_366:
        /* <DEDUP_REMOVED lines=37> */
.L_x_380:
[----:B------:R-:W0:Y:S01]  /*4b10*/  LDCU.64 UR6, c[0x0][0x3d8] ;  /* 0x00007b00ff0677ac */ /* 0x000e220008000a00 */
[----:B------:R-:W-:Y:S01]  /*4b20*/  IMAD.MOV.U32 R31, RZ, RZ, R32 ;  /* 0x000000ffff1f7224 */ /* 0x000fe200078e0020 */
[----:B------:R-:W-:Y:S02]  /*4b30*/  MOV R35, R37 ;  /* 0x0000002500237202 */ /* 0x000fe40000000f00 */
[----:B------:R-:W-:Y:S02]  /*4b40*/  MOV R30, 0x4b80 ;  /* 0x00004b80001e7802 */ /* 0x000fe40000000f00 */
[----:B0-----:R-:W-:Y:S01]  /*4b50*/  MOV R4, UR6 ;  /* 0x0000000600047c02 */ /* 0x001fe20008000f00 */
[----:B------:R-:W-:-:S07]  /*4b60*/  IMAD.U32 R0, RZ, RZ, UR7 ;  /* 0x00000007ff007e24 */ /* 0x000fce000f8e00ff */
[----:B------:R-:W-:Y:S05]  /*4b70*/  CALL.REL.NOINC `($__internal_9_$__cuda_sm20_rem_s64) ;  /* 0x0000001400d87944 */ /* 0x000fea0003c00000 */
[----:B------:R-:W-:-:S04]  /*4b80*/  ISETP.NE.U32.AND P1, PT, R0, RZ, PT ;  /* 0x000000ff0000720c */ /* 0x000fc80003f25070 */
[----:B------:R-:W-:-:S13]  /*4b90*/  ISETP.NE.AND.EX P1, PT, R4, RZ, PT, P1 ;  /* 0x000000ff0400720c */ /* 0x000fda0003f25310 */
.L_x_381:
[----:B------:R-:W-:Y:S05]  /*4ba0*/  BSYNC.RECONVERGENT B3 ;  /* 0x0000000000037941 */ /* 0x000fea0003800200 */
.L_x_379:
        /* <DEDUP_REMOVED lines=27> */
.L_x_383:
        /* <DEDUP_REMOVED lines=9> */
.L_x_384:
[----:B------:R-:W-:Y:S05]  /*4df0*/  BSYNC.RECONVERGENT B3 ;  /* 0x0000000000037941 */ /* 0x000fea0003800200 */
.L_x_382:
        /* <DEDUP_REMOVED lines=26> */
.L_x_386:
        /* <DEDUP_REMOVED lines=9> */
.L_x_387:
[----:B------:R-:W-:Y:S05]  /*5030*/  BSYNC.RECONVERGENT B3 ;  /* 0x0000000000037941 */ /* 0x000fea0003800200 */
.L_x_385:
        /* <DEDUP_REMOVED lines=28> */
.L_x_378:
[----:B------:R-:W-:Y:S05]  /*5200*/  BSYNC.RECONVERGENT B2 ;  /* 0x0000000000027941 */ /* 0x000fea0003800200 */
.L_x_377:
        /* <DEDUP_REMOVED lines=37> */
.L_x_391:
        /* <DEDUP_REMOVED lines=9> */
.L_x_392:
[----:B------:R-:W-:Y:S05]  /*54f0*/  BSYNC.RECONVERGENT B3 ;  /* 0x0000000000037941 */ /* 0x000fea0003800200 */
.L_x_390:
        /* <DEDUP_REMOVED lines=27> */
.L_x_394:
        /* <DEDUP_REMOVED lines=9> */
.L_x_395:
[----:B------:R-:W-:Y:S05]  /*5740*/  BSYNC.RECONVERGENT B3 ;  /* 0x0000000000037941 */ /* 0x000fea0003800200 */
.L_x_393:
        /* <DEDUP_REMOVED lines=26> */
.L_x_397:
        /* <DEDUP_REMOVED lines=9> */
.L_x_398:
[----:B------:R-:W-:Y:S05]  /*5980*/  BSYNC.RECONVERGENT B3 ;  /* 0x0000000000037941 */ /* 0x000fea0003800200 */
.L_x_396:
        /* <DEDUP_REMOVED lines=28> */
.L_x_389:
[----:B------:R-:W-:Y:S05]  /*5b50*/  BSYNC.RECONVERGENT B2 ;  /* 0x0000000000027941 */ /* 0x000fea0003800200 */
.L_x_388:
        /* <DEDUP_REMOVED lines=9> */
.L_x_318:
[----:B------:R-:W-:Y:S05]  /*5bf0*/  BSYNC.RECONVERGENT B0 ;  /* 0x0000000000007941 */ /* 0x000fea0003800200 */
.L_x_317:
[----:B------:R-:W2:Y:S01]  /*5c00*/  LDL R0, [R1] ;  /* 0x0000000001007983 */ /* 0x000ea20000100800 */
[----:B------:R-:W-:-:S05]  /*5c10*/  IADD3 R5, P0, PT, R5, 0x1, RZ ;  /* 0x0000000105057810 */ /* 0x000fca0007f1e0ff */
[----:B------:R-:W-:Y:S01]  /*5c20*/  IMAD.X R6, RZ, RZ, R6, P0 ;  /* 0x000000ffff067224 */ /* 0x000fe200000e0606 */
[----:B------:R-:W-:-:S04]  /*5c30*/  ISETP.GE.U32.AND P0, PT, R5, R59, PT ;  /* 0x0000003b0500720c */ /* 0x000fc80003f06070 */
[----:B--2---:R-:W-:-:S13]  /*5c40*/  ISETP.GE.AND.EX P0, PT, R6, R0, PT, P0 ;  /* 0x000000000600720c */ /* 0x004fda0003f06300 */
[----:B------:R-:W-:Y:S05]  /*5c50*/  @!P0 BRA `(.L_x_400) ;  /* 0xffffffb800988947 */ /* 0x000fea000383ffff */
.L_x_316:
[----:B------:R-:W-:Y:S05]  /*5c60*/  BSYNC.RECONVERGENT B1 ;  /* 0x0000000000017941 */ /* 0x000fea0003800200 */
.L_x_315:
[----:B------:R-:W2:Y:S01]  /*5c70*/  LDL.LU R8, [R1+0x4] ;  /* 0x0000040001087983 */ /* 0x000ea20000300800 */
[----:B------:R-:W0:Y:S03]  /*5c80*/  LDCU UR6, c[0x0][0x360] ;  /* 0x00006c00ff0677ac */ /* 0x000e260008000800 */
[----:B------:R-:W3:Y:S01]  /*5c90*/  LDL.LU R4, [R1+0x8] ;  /* 0x0000080001047983 */ /* 0x000ee20000300800 */
[----:B------:R-:W0:Y:S01]  /*5ca0*/  LDC R0, c[0x0][0x370] ;  /* 0x0000dc00ff007b82 */ /* 0x000e220000000800 */
[----:B------:R-:W1:Y:S01]  /*5cb0*/  LDCU.64 UR10, c[0x0][0x3f0] ;  /* 0x00007e00ff0a77ac */ /* 0x000e620008000a00 */
[----:B------:R-:W4:Y:S01]  /*5cc0*/  LDCU.64 UR12, c[0x0][0x380] ;  /* 0x00007000ff0c77ac */ /* 0x000f220008000a00 */
[----:B0-----:R-:W-:Y:S01]  /*5cd0*/  IMAD R0, R0, UR6, RZ ;  /* 0x0000000600007c24 */ /* 0x001fe2000f8e02ff */
[----:B--2---:R-:W-:Y:S02]  /*5ce0*/  SHF.R.S32.HI R3, RZ, 0x1f, R8 ;  /* 0x0000001fff037819 */ /* 0x004fe40000011408 */
[----:B-1----:R-:W-:-:S04]  /*5cf0*/  LEA R2, P0, R8, UR10, 0x2 ;  /* 0x0000000a08027c11 */ /* 0x002fc8000f8010ff */
[----:B------:R-:W-:Y:S02]  /*5d00*/  LEA.HI.X R3, R8, UR11, R3, 0x2, P0 ;  /* 0x0000000b08037c11 */ /* 0x000fe400080f1403 */
[----:B------:R-:W-:-:S03]  /*5d10*/  IADD3 R8, P0, PT, R0, R8, RZ ;  /* 0x0000000800087210 */ /* 0x000fc60007f1e0ff */
[----:B------:R0:W-:Y:S01]  /*5d20*/  STG.E desc[UR8][R2.64], R7 ;  /* 0x0000000702007986 */ /* 0x0001e2000c101908 */
[----:B---3--:R-:W-:Y:S02]  /*5d30*/  IADD3.X R4, PT, PT, RZ, R4, RZ, P0, !PT ;  /* 0x00000004ff047210 */ /* 0x008fe400007fe4ff */
[----:B----4-:R-:W-:Y:S01]  /*5d40*/  ISETP.GE.U32.AND P0, PT, R8, UR12, PT ;  /* 0x0000000c08007c0c */ /* 0x010fe2000bf06070 */
[----:B------:R0:W-:Y:S03]  /*5d50*/  STL [R1+0x4], R8 ;  /* 0x0000040801007387 */ /* 0x0001e60000100800 */
[----:B------:R-:W-:Y:S01]  /*5d60*/  ISETP.GE.AND.EX P0, PT, R4, UR13, PT, P0 ;  /* 0x0000000d04007c0c */ /* 0x000fe2000bf06300 */
[----:B------:R0:W-:-:S12]  /*5d70*/  STL [R1+0x8], R4 ;  /* 0x0000080401007387 */ /* 0x0001d80000100800 */
[----:B0-----:R-:W-:Y:S05]  /*5d80*/  @!P0 BRA `(.L_x_401) ;  /* 0xffffffa000e88947 */ /* 0x001fea000383ffff */
[----:B------:R-:W-:Y:S05]  /*5d90*/  EXIT ;  /* 0x000000000000794d */ /* 0x000fea0003800000 */
        .weak           $__internal_8_$__cuda_sm20_div_s64
        .type           $__internal_8_$__cuda_sm20_div_s64,@function
        .size           $__internal_8_$__cuda_sm20_div_s64,($__internal_9_$__cuda_sm20_rem_s64 - $__internal_8_$__cuda_sm20_div_s64)
$__internal_8_$__cuda_sm20_div_s64:
        /* <DEDUP_REMOVED lines=83> */
[----:B------:R-:W-:Y:S06]  /*62d0*/  RET.REL.NODEC R2 `(_ZN2at6native13col2im_kernelIffEEvlPKT_llllllllllllPS2_) ;  /* 0xffffff9c02487950 */ /* 0x000fec0003c3ffff */
        .weak           $__internal_9_$__cuda_sm20_rem_s64
        .type           $__internal_9_$__cuda_sm20_rem_s64,@function
        .size           $__internal_9_$__cuda_sm20_rem_s64,(.L_x_525 - $__internal_9_$__cuda_sm20_rem_s64)
$__internal_9_$__cuda_sm20_rem_s64:
        /* <DEDUP_REMOVED lines=76> */
[----:B------:R-:W-:Y:S06]  /*67a0*/  RET.REL.NODEC R30 `(_ZN2at6native13col2im_kernelIffEEvlPKT_llllllllllllPS2_) ;  /* 0xffffff981e147950 */ /* 0x000fec0003c3ffff */
.L_x_402:
        /* <DEDUP_REMOVED lines=13> */
.L_x_525:


//--------------------- .text._ZN2at6native13col2im_kernelIddEEvlPKT_llllllllllllPS2_ --------------------------
	.section	.text._ZN2at6native13col2im_kernelIddEEvlPKT_llllllllllllPS2_,"ax",@progbits
	.align	128
        .global         _ZN2at6native13col2im_kernelIddEEvlPKT_llllllllllllPS2_
        .type           _ZN2at6native13col2im_kernelIddEEvlPKT_llllllllllllPS2_,@function
        .size           _ZN2at6native13col2im_kernelIddEEvlPKT_llllllllllllPS2_,(.L_x_527 - _ZN2at6native13col2im_kernelIddEEvlPKT_llllllllllllPS2_)
        .other          _ZN2at6native13col2im_kernelIddEEvlPKT_llllllllllllPS2_,@"STO_CUDA_ENTRY STV_DEFAULT"
_ZN2at6native13col2im_kernelIddEEvlPKT_llllllllllllPS2_:
.text._ZN2at6native13col2im_kernelIddEEvlPKT_llllllllllllPS2_:
        /* <DEDUP_REMOVED lines=19> */
.L_x_514:
        /* <DEDUP_REMOVED lines=12> */
[----:B0-----:R-:W-:Y:S01]  /*01f0*/  IADD3 R4, PT, PT, R0, 0xffffffe, RZ ;  /* 0x0ffffffe00047810 */ /* 0x001fe20007ffe0ff */
[----:B------:R-:W-:-:S05]  /*0200*/  IMAD.MOV.U32 R0, RZ, RZ, RZ ;  /* 0x000000ffff007224 */ /* 0x000fca00078e00ff */
        /* <DEDUP_REMOVED lines=13> */
[----:B------:R-:W-:-:S05]  /*02e0*/  @!P2 LOP3.LUT R28, RZ, UR6, RZ, 0x33, !PT ;  /* 0x00000006ff1cac12 */ /* 0x000fca000f8e33ff */
[----:B------:R-:W-:-:S04]  /*02f0*/  IMAD.MOV R4, RZ, RZ, -R28 ;  /* 0x000000ffff047224 */ /* 0x000fc800078e0a1c */
[----:B------:R-:W-:Y:S01]  /*0300*/  IMAD R4, R4, UR6, R6 ;  /* 0x0000000604047c24 */ /* 0x000fe2000f8e0206 */
[----:B------:R-:W-:Y:S06]  /*0310*/  BRA `(.L_x_405) ;  /* 0x0000000000447947 */ /* 0x000fec0003800000 */
.L_x_404:
[----:B------:R-:W0:Y:S01]  /*0320*/  LDCU.64 UR6, c[0x0][0x398] ;  /* 0x00007300ff0677ac */ /* 0x000e220008000a00 */
[----:B------:R-:W-:Y:S01]  /*0330*/  IMAD.MOV.U32 R40, RZ, RZ, R6 ;  /* 0x000000ffff287224 */ /* 0x000fe200078e0006 */
[----:B------:R-:W-:Y:S01]  /*0340*/  MOV R0, 0x390 ;  /* 0x0000039000007802 */ /* 0x000fe20000000f00 */
[----:B------:R-:W-:Y:S02]  /*0350*/  IMAD.MOV.U32 R16, RZ, RZ, R2 ;  /* 0x000000ffff107224 */ /* 0x000fe400078e0002 */
[----:B0-----:R-:W-:Y:S01]  /*0360*/  IMAD.U32 R15, RZ, RZ, UR6 ;  /* 0x00000006ff0f7e24 */ /* 0x001fe2000f8e00ff */
[----:B------:R-:W-:-:S07]  /*0370*/  MOV R14, UR7 ;  /* 0x00000007000e7c02 */ /* 0x000fce0008000f00 */
[----:B------:R-:W-:Y:S05]  /*0380*/  CALL.REL.NOINC `($__internal_10_$__cuda_sm20_div_s64) ;  /* 0x0000005800387944 */ /* 0x000fea0003c00000 */
[----:B------:R-:W2:Y:S01]  /*0390*/  LDL R4, [R1+0x8] ;  /* 0x0000080001047983 */ /* 0x000ea20000100800 */
[----:B------:R-:W0:Y:S01]  /*03a0*/  LDCU.64 UR6, c[0x0][0x398] ;  /* 0x00007300ff0677ac */ /* 0x000e220008000a00 */
[----:B------:R-:W-:Y:S01]  /*03b0*/  IADD3 R3, P0, PT, RZ, -R28, RZ ;  /* 0x8000001cff037210 */ /* 0x000fe20007f1e0ff */
[----:B------:R-:W-:Y:S01]  /*03c0*/  IMAD.MOV.U32 R29, RZ, RZ, R16 ;  /* 0x000000ffff1d7224 */ /* 0x000fe200078e0010 */
[----:B------:R-:W-:-:S03]  /*03d0*/  MOV R5, R2 ;  /* 0x0000000200057202 */ /* 0x000fc60000000f00 */
[----:B------:R-:W-:-:S04]  /*03e0*/  IMAD.X R0, RZ, RZ, ~R16, P0 ;  /* 0x000000ffff007224 */ /* 0x000fc800000e0e10 */
[----:B0-----:R-:W-:Y:S02]  /*03f0*/  IMAD R0, R0, UR6, RZ ;  /* 0x0000000600007c24 */ /* 0x001fe4000f8e02ff */
[----:B--2---:R-:W-:-:S04]  /*0400*/  IMAD.WIDE.U32 R4, R3, UR6, R4 ;  /* 0x0000000603047c25 */ /* 0x004fc8000f8e0004 */
[----:B------:R-:W-:-:S04]  /*0410*/  IMAD R3, R3, UR7, R0 ;  /* 0x0000000703037c24 */ /* 0x000fc8000f8e0200 */
[----:B------:R-:W-:-:S07]  /*0420*/  IMAD.IADD R0, R5, 0x1, R3 ;  /* 0x0000000105007824 */ /* 0x000fce00078e0203 */
.L_x_405:
[----:B------:R-:W-:Y:S05]  /*0430*/  BSYNC.RECONVERGENT B0 ;  /* 0x0000000000007941 */ /* 0x000fea0003800200 */
.L_x_403:
        /* <DEDUP_REMOVED lines=26> */
[----:B------:R-:W-:Y:S01]  /*05e0*/  @!P1 LOP3.LUT R16, RZ, UR6, RZ, 0x33, !PT ;  /* 0x00000006ff109c12 */ /* 0x000fe2000f8e33ff */
[----:B------:R-:W-:Y:S06]  /*05f0*/  BRA `(.L_x_408) ;  /* 0x0000000000247947 */ /* 0x000fec0003800000 */
.L_x_407:
[----:B------:R-:W0:Y:S01]  /*0600*/  LDCU.64 UR6, c[0x0][0x390] ;  /* 0x00007200ff0677ac */ /* 0x000e220008000a00 */
[----:B------:R-:W-:Y:S01]  /*0610*/  IMAD.MOV.U32 R33, RZ, RZ, R28 ;  /* 0x000000ffff217224 */ /* 0x000fe200078e001c */
[----:B------:R-:W-:Y:S01]  /*0620*/  MOV R32, 0x670 ;  /* 0x0000067000207802 */ /* 0x000fe20000000f00 */
[----:B------:R-:W-:Y:S01]  /*0630*/  IMAD.MOV.U32 R37, RZ, RZ, R29 ;  /* 0x000000ffff257224 */ /* 0x000fe200078e001d */
[----:B0-----:R-:W-:Y:S01]  /*0640*/  MOV R16, UR6 ;  /* 0x0000000600107c02 */ /* 0x001fe20008000f00 */
[----:B------:R-:W-:-:S07]  /*0650*/  IMAD.U32 R0, RZ, RZ, UR7 ;  /* 0x00000007ff007e24 */ /* 0x000fce000f8e00ff */
[----:B------:R-:W-:Y:S05]  /*0660*/  CALL.REL.NOINC `($__internal_11_$__cuda_sm20_rem_s64) ;  /* 0x0000005800d07944 */ /* 0x000fea0003c00000 */
[----:B------:R-:W-:Y:S01]  /*0670*/  IMAD.MOV.U32 R17, RZ, RZ, R16 ;  /* 0x000000ffff117224 */ /* 0x000fe200078e0010 */
[----:B------:R-:W-:-:S07]  /*0680*/  MOV R16, R0 ;  /* 0x0000000000107202 */ /* 0x000fce0000000f00 */
.L_x_408:
[----:B------:R-:W-:Y:S05]  /*0690*/  BSYNC.RECONVERGENT B0 ;  /* 0x0000000000007941 */ /* 0x000fea0003800200 */
.L_x_406:
        /* <DEDUP_REMOVED lines=16> */
[----:B------:R-:W-:-:S06]  /*07a0*/  HFMA2 R19, -RZ, RZ, 0, 0 ;  /* 0x00000000ff137431 */ /* 0x000fcc00000001ff */
[----:B0-----:R-:W0:Y:S02]  /*07b0*/  MUFU.RCP R0, R0 ;  /* 0x0000000000007308 */ /* 0x001e240000001000 */
[----:B0-----:R-:W-:-:S06]  /*07c0*/  VIADD R2, R0, 0xffffffe ;  /* 0x0ffffffe00027836 */ /* 0x001fcc0000000000 */
[----:B------:R0:W1:Y:S02]  /*07d0*/  F2I.FTZ.U32.TRUNC.NTZ R3, R2 ;  /* 0x0000000200037305 */ /* 0x000064000021f000 */
[----:B0-----:R-:W-:Y:S01]  /*07e0*/  IMAD.MOV.U32 R2, RZ, RZ, RZ ;  /* 0x000000ffff027224 */ /* 0x001fe200078e00ff */
[----:B-1----:R-:W-:-:S05]  /*07f0*/  IADD3 R5, PT, PT, RZ, -R3, RZ ;  /* 0x80000003ff057210 */ /* 0x002fca0007ffe0ff */
[----:B------:R-:W-:-:S04]  /*0800*/  IMAD R5, R5, R4, RZ ;  /* 0x0000000405057224 */ /* 0x000fc800078e02ff */
[----:B------:R-:W-:-:S06]  /*0810*/  IMAD.HI.U32 R3, R3, R5, R2 ;  /* 0x0000000503037227 */ /* 0x000fcc00078e0002 */
[----:B-----5:R-:W-:-:S04]  /*0820*/  IMAD.HI.U32 R18, R3, R10, RZ ;  /* 0x0000000a03127227 */ /* 0x020fc800078e00ff */
[----:B------:R-:W-:-:S04]  /*0830*/  IMAD.MOV R3, RZ, RZ, -R18 ;  /* 0x000000ffff037224 */ /* 0x000fc800078e0a12 */
[----:B------:R-:W-:-:S05]  /*0840*/  IMAD R3, R4, R3, R10 ;  /* 0x0000000304037224 */ /* 0x000fca00078e020a */
[----:B------:R-:W-:-:S13]  /*0850*/  ISETP.GE.U32.AND P0, PT, R3, R4, PT ;  /* 0x000000040300720c */ /* 0x000fda0003f06070 */
[----:B------:R-:W-:Y:S01]  /*0860*/  @P0 IADD3 R3, PT, PT, R3, -R4, RZ ;  /* 0x8000000403030210 */ /* 0x000fe20007ffe0ff */
[----:B------:R-:W-:-:S03]  /*0870*/  @P0 VIADD R18, R18, 0x1 ;  /* 0x0000000112120836 */ /* 0x000fc60000000000 */
[----:B------:R-:W-:-:S13]  /*0880*/  ISETP.GE.U32.AND P1, PT, R3, R4, PT ;  /* 0x000000040300720c */ /* 0x000fda0003f26070 */
[----:B------:R-:W-:Y:S01]  /*0890*/  @P1 VIADD R18, R18, 0x1 ;  /* 0x0000000112121836 */ /* 0x000fe20000000000 */
[----:B------:R-:W-:Y:S01]  /*08a0*/  @!P2 LOP3.LUT R18, RZ, R4, RZ, 0x33, !PT ;  /* 0x00000004ff12a212 */ /* 0x000fe200078e33ff */
[----:B------:R-:W-:Y:S06]  /*08b0*/  BRA `(.L_x_411) ;  /* 0x00000000001c7947 */ /* 0x000fec0003800000 */
.L_x_410:
[----:B------:R-:W-:Y:S01]  /*08c0*/  IMAD.MOV.U32 R15, RZ, RZ, R4 ;  /* 0x000000ffff0f7224 */ /* 0x000fe200078e0004 */
[----:B-----5:R-:W-:Y:S01]  /*08d0*/  MOV R40, R10 ;  /* 0x0000000a00287202 */ /* 0x020fe20000000f00 */
[----:B------:R-:W-:Y:S01]  /*08e0*/  IMAD.MOV.U32 R16, RZ, RZ, R2 ;  /* 0x000000ffff107224 */ /* 0x000fe200078e0002 */
[----:B------:R-:W-:-:S07]  /*08f0*/  MOV R0, 0x910 ;  /* 0x0000091000007802 */ /* 0x000fce0000000f00 */
[----:B------:R-:W-:Y:S05]  /*0900*/  CALL.REL.NOINC `($__internal_10_$__cuda_sm20_div_s64) ;  /* 0x0000005000d87944 */ /* 0x000fea0003c00000 */
[----:B------:R-:W-:Y:S02]  /*0910*/  IMAD.MOV.U32 R18, RZ, RZ, R28 ;  /* 0x000000ffff127224 */ /* 0x000fe400078e001c */
[----:B------:R-:W-:-:S07]  /*0920*/  IMAD.MOV.U32 R19, RZ, RZ, R16 ;  /* 0x000000ffff137224 */ /* 0x000fce00078e0010 */
.L_x_411:
[----:B------:R-:W-:Y:S05]  /*0930*/  BSYNC.RECONVERGENT B0 ;  /* 0x0000000000007941 */ /* 0x000fea0003800200 */
.L_x_409:
[----:B------:R-:W0:Y:S01]  /*0940*/  LDCU.64 UR6, c[0x0][0x3a8] ;  /* 0x00007500ff0677ac */ /* 0x000e220008000a00 */
[----:B------:R-:W1:Y:S01]  /*0950*/  LDC.64 R4, c[0x0][0x3d8] ;  /* 0x0000f600ff047b82 */ /* 0x000e620000000a00 */
[----:B------:R-:W-:Y:S01]  /*0960*/  BSSY.RECONVERGENT B0, `(.L_x_412) ;  /* 0x0000033000007945 */ /* 0x000fe20003800200 */
[----:B------:R-:W-:Y:S02]  /*0970*/  IMAD.MOV.U32 R49, RZ, RZ, RZ ;  /* 0x000000ffff317224 */ /* 0x000fe400078e00ff */
[----:B------:R-:W-:Y:S01]  /*0980*/  IMAD.MOV.U32 R50, RZ, RZ, RZ ;  /* 0x000000ffff327224 */ /* 0x000fe200078e00ff */
[----:B0-----:R-:W-:-:S04]  /*0990*/  UIADD3 UR6, UP0, UPT, UR6, -0x1, URZ ;  /* 0xffffffff06067890 */ /* 0x001fc8000ff1e0ff */
[----:B------:R-:W-:Y:S02]  /*09a0*/  UIADD3.X UR7, UPT, UPT, UR7, -0x1, URZ, UP0, !UPT ;  /* 0xffffffff07077890 */ /* 0x000fe400087fe4ff */
[----:B-1----:R-:W-:-:S04]  /*09b0*/  IMAD.WIDE.U32 R2, R4, UR6, RZ ;  /* 0x0000000604027c25 */ /* 0x002fc8000f8e00ff */
[----:B------:R-:W-:Y:S01]  /*09c0*/  IMAD R0, R4, UR7, RZ ;  /* 0x0000000704007c24 */ /* 0x000fe2000f8e02ff */
[----:B------:R-:W-:-:S03]  /*09d0*/  ISETP.GT.U32.AND P0, PT, R56, R2, PT ;  /* 0x000000023800720c */ /* 0x000fc60003f04070 */
[----:B------:R-:W-:-:S05]  /*09e0*/  IMAD R5, R5, UR6, R0 ;  /* 0x0000000605057c24 */ /* 0x000fca000f8e0200 */
        /* <DEDUP_REMOVED lines=33> */
.L_x_415:
[----:B------:R-:W0:Y:S01]  /*0c00*/  LDCU.64 UR6, c[0x0][0x3c8] ;  /* 0x00007900ff0677ac */ /* 0x000e220008000a00 */
[----:B------:R-:W-:Y:S02]  /*0c10*/  MOV R0, 0xc50 ;  /* 0x00000c5000007802 */ /* 0x000fe40000000f00 */
[----:B0-----:R-:W-:Y:S01]  /*0c20*/  MOV R15, UR6 ;  /* 0x00000006000f7c02 */ /* 0x001fe20008000f00 */
[----:B------:R-:W-:-:S07]  /*0c30*/  IMAD.U32 R14, RZ, RZ, UR7 ;  /* 0x00000007ff0e7e24 */ /* 0x000fce000f8e00ff */
[----:B------:R-:W-:Y:S05]  /*0c40*/  CALL.REL.NOINC `($__internal_10_$__cuda_sm20_div_s64) ;  /* 0x0000005000087944 */ /* 0x000fea0003c00000 */
[----:B------:R-:W-:-:S07]  /*0c50*/  IMAD.MOV.U32 R29, RZ, RZ, R16 ;  /* 0x000000ffff1d7224 */ /* 0x000fce00078e0010 */
.L_x_416:
[----:B------:R-:W-:Y:S05]  /*0c60*/  BSYNC.RECONVERGENT B1 ;  /* 0x0000000000017941 */ /* 0x000fea0003800200 */
.L_x_414:
[----:B------:R-:W-:-:S04]  /*0c70*/  IADD3 R49, P0, PT, R28, 0x1, RZ ;  /* 0x000000011c317810 */ /* 0x000fc80007f1e0ff */
[----:B------:R-:W-:-:S09]  /*0c80*/  IADD3.X R50, PT, PT, RZ, R29, RZ, P0, !PT ;  /* 0x0000001dff327210 */ /* 0x000fd200007fe4ff */
.L_x_413:
[----:B------:R-:W-:Y:S05]  /*0c90*/  BSYNC.RECONVERGENT B0 ;  /* 0x0000000000007941 */ /* 0x000fea0003800200 */
.L_x_412:
        /* <DEDUP_REMOVED lines=26> */
.L_x_418:
[----:B------:R-:W0:Y:S01]  /*0e40*/  LDCU.64 UR6, c[0x0][0x3c8] ;  /* 0x00007900ff0677ac */ /* 0x000e220008000a00 */
[----:B------:R-:W-:Y:S02]  /*0e50*/  MOV R40, R56 ;  /* 0x0000003800287202 */ /* 0x000fe40000000f00 */
[----:B------:R-:W-:Y:S02]  /*0e60*/  MOV R16, R57 ;  /* 0x0000003900107202 */ /* 0x000fe40000000f00 */
[----:B------:R-:W-:Y:S01]  /*0e70*/  MOV R0, 0xeb0 ;  /* 0x00000eb000007802 */ /* 0x000fe20000000f00 */
[----:B0-----:R-:W-:Y:S02]  /*0e80*/  IMAD.U32 R15, RZ, RZ, UR6 ;  /* 0x00000006ff0f7e24 */ /* 0x001fe4000f8e00ff */
[----:B------:R-:W-:-:S07]  /*0e90*/  IMAD.U32 R14, RZ, RZ, UR7 ;  /* 0x00000007ff0e7e24 */ /* 0x000fce000f8e00ff */
[----:B------:R-:W-:Y:S05]  /*0ea0*/  CALL.REL.NOINC `($__internal_10_$__cuda_sm20_div_s64) ;  /* 0x0000004c00707944 */ /* 0x000fea0003c00000 */
[----:B------:R-:W-:-:S07]  /*0eb0*/  IMAD.MOV.U32 R29, RZ, RZ, R16 ;  /* 0x000000ffff1d7224 */ /* 0x000fce00078e0010 */
.L_x_419:
[----:B------:R-:W-:Y:S05]  /*0ec0*/  BSYNC.RECONVERGENT B0 ;  /* 0x0000000000007941 */ /* 0x000fea0003800200 */
.L_x_417:
[----:B------:R-:W0:Y:S01]  /*0ed0*/  LDCU.64 UR6, c[0x0][0x3a0] ;  /* 0x00007400ff0677ac */ /* 0x000e220008000a00 */
[----:B------:R-:W1:Y:S01]  /*0ee0*/  LDC.64 R6, c[0x0][0x3d0] ;  /* 0x0000f400ff067b82 */ /* 0x000e620000000a00 */
[----:B------:R-:W-:Y:S01]  /*0ef0*/  IADD3 R17, P0, PT, R28, 0x1, RZ ;  /* 0x000000011c117810 */ /* 0x000fe20007f1e0ff */
[----:B------:R-:W-:Y:S01]  /*0f00*/  BSSY.RECONVERGENT B0, `(.L_x_420) ;  /* 0x0000038000007945 */ /* 0x000fe20003800200 */
[----:B------:R-:W2:Y:S01]  /*0f10*/  LDCU.64 UR10, c[0x0][0x3e8] ;  /* 0x00007d00ff0a77ac */ /* 0x000ea20008000a00 */
[----:B------:R-:W-:Y:S02]  /*0f20*/  CS2R R2, SRZ ;  /* 0x0000000000027805 */ /* 0x000fe4000001ff00 */
[----:B------:R-:W-:Y:S01]  /*0f30*/  IMAD.X R28, RZ, RZ, R29, P0 ;  /* 0x000000ffff1c7224 */ /* 0x000fe200000e061d */
[----:B0-----:R-:W-:-:S04]  /*0f40*/  UIADD3 UR6, UP0, UPT, UR6, -0x1, URZ ;  /* 0xffffffff06067890 */ /* 0x001fc8000ff1e0ff */
[----:B------:R-:W-:Y:S01]  /*0f50*/  UIADD3.X UR7, UPT, UPT, UR7, -0x1, URZ, UP0, !UPT ;  /* 0xffffffff07077890 */ /* 0x000fe200087fe4ff */
[----:B--2---:R-:W-:Y:S01]  /*0f60*/  ISETP.LT.U32.AND P1, PT, R17, UR10, PT ;  /* 0x0000000a11007c0c */ /* 0x004fe2000bf21070 */
[----:B-1----:R-:W-:-:S03]  /*0f70*/  IMAD.WIDE.U32 R4, R6, UR6, RZ ;  /* 0x0000000606047c25 */ /* 0x002fc6000f8e00ff */
[----:B------:R-:W-:Y:S01]  /*0f80*/  ISETP.LT.AND.EX P1, PT, R28, UR11, PT, P1 ;  /* 0x0000000b1c007c0c */ /* 0x000fe2000bf21310 */
[----:B------:R-:W-:Y:S01]  /*0f90*/  IMAD R0, R6, UR7, RZ ;  /* 0x0000000706007c24 */ /* 0x000fe2000f8e02ff */
[----:B------:R-:W-:Y:S02]  /*0fa0*/  ISETP.GT.U32.AND P0, PT, R60, R4, PT ;  /* 0x000000043c00720c */ /* 0x000fe40003f04070 */
        /* <DEDUP_REMOVED lines=10> */
[----:B------:R-:W-:-:S05]  /*1050*/  IADD3 R40, P0, PT, R5, R60, RZ ;  /* 0x0000003c05287210 */ /* 0x000fca0007f1e0ff */
[----:B------:R-:W-:-:S05]  /*1060*/  IMAD.X R16, R3, 0x1, R61, P0 ;  /* 0x0000000103107824 */ /* 0x000fca00000e063d */
        /* <DEDUP_REMOVED lines=24> */
.L_x_423:
[----:B------:R-:W0:Y:S01]  /*11f0*/  LDCU.64 UR6, c[0x0][0x3c0] ;  /* 0x00007800ff0677ac */ /* 0x000e220008000a00 */
[----:B------:R-:W-:Y:S01]  /*1200*/  MOV R0, 0x1240 ;  /* 0x0000124000007802 */ /* 0x000fe20000000f00 */
[----:B0-----:R-:W-:Y:S02]  /*1210*/  IMAD.U32 R15, RZ, RZ, UR6 ;  /* 0x00000006ff0f7e24 */ /* 0x001fe4000f8e00ff */
[----:B------:R-:W-:-:S07]  /*1220*/  IMAD.U32 R14, RZ, RZ, UR7 ;  /* 0x00000007ff0e7e24 */ /* 0x000fce000f8e00ff */
[----:B------:R-:W-:Y:S05]  /*1230*/  CALL.REL.NOINC `($__internal_10_$__cuda_sm20_div_s64) ;  /* 0x00000048008c7944 */ /* 0x000fea0003c00000 */
[----:B------:R-:W-:-:S07]  /*1240*/  MOV R29, R16 ;  /* 0x00000010001d7202 */ /* 0x000fce0000000f00 */
.L_x_424:
[----:B------:R-:W-:Y:S05]  /*1250*/  BSYNC.RECONVERGENT B1 ;  /* 0x0000000000017941 */ /* 0x000fea0003800200 */
.L_x_422:
[----:B------:R-:W-:-:S05]  /*1260*/  IADD3 R2, P0, PT, R28, 0x1, RZ ;  /* 0x000000011c027810 */ /* 0x000fca0007f1e0ff */
[----:B------:R-:W-:-:S08]  /*1270*/  IMAD.X R3, RZ, RZ, R29, P0 ;  /* 0x000000ffff037224 */ /* 0x000fd000000e061d */
.L_x_421:
[----:B------:R-:W-:Y:S05]  /*1280*/  BSYNC.RECONVERGENT B0 ;  /* 0x0000000000007941 */ /* 0x000fea0003800200 */
.L_x_420:
        /* <DEDUP_REMOVED lines=26> */
.L_x_426:
[----:B------:R-:W0:Y:S01]  /*1430*/  LDCU.64 UR6, c[0x0][0x3c0] ;  /* 0x00007800ff0677ac */ /* 0x000e220008000a00 */
[----:B------:R-:W-:Y:S01]  /*1440*/  IMAD.MOV.U32 R40, RZ, RZ, R60 ;  /* 0x000000ffff287224 */ /* 0x000fe200078e003c */
[----:B------:R-:W-:Y:S01]  /*1450*/  MOV R0, 0x14a0 ;  /* 0x000014a000007802 */ /* 0x000fe20000000f00 */
[----:B------:R-:W-:Y:S02]  /*1460*/  IMAD.MOV.U32 R16, RZ, RZ, R61 ;  /* 0x000000ffff107224 */ /* 0x000fe400078e003d */
[----:B0-----:R-:W-:Y:S01]  /*1470*/  IMAD.U32 R15, RZ, RZ, UR6 ;  /* 0x00000006ff0f7e24 */ /* 0x001fe2000f8e00ff */
[----:B------:R-:W-:-:S07]  /*1480*/  MOV R14, UR7 ;  /* 0x00000007000e7c02 */ /* 0x000fce0008000f00 */
[----:B------:R-:W-:Y:S05]  /*1490*/  CALL.REL.NOINC `($__internal_10_$__cuda_sm20_div_s64) ;  /* 0x0000004400f47944 */ /* 0x000fea0003c00000 */
[----:B------:R-:W-:-:S07]  /*14a0*/  IMAD.MOV.U32 R29, RZ, RZ, R16 ;  /* 0x000000ffff1d7224 */ /* 0x000fce00078e0010 */
.L_x_427:
[----:B------:R-:W-:Y:S05]  /*14b0*/  BSYNC.RECONVERGENT B0 ;  /* 0x0000000000007941 */ /* 0x000fea0003800200 */
.L_x_425:
[----:B------:R-:W0:Y:S01]  /*14c0*/  LDCU.64 UR6, c[0x0][0x3e0] ;  /* 0x00007c00ff0677ac */ /* 0x000e220008000a00 */
[----:B------:R-:W-:Y:S01]  /*14d0*/  IADD3 R0, P0, PT, R28, 0x1, RZ ;  /* 0x000000011c007810 */ /* 0x000fe20007f1e0ff */
[----:B------:R-:W-:Y:S01]  /*14e0*/  BSSY.RECONVERGENT B1, `(.L_x_428) ;  /* 0x0000465000017945 */ /* 0x000fe20003800200 */
[----:B------:R-:W-:Y:S02]  /*14f0*/  CS2R R20, SRZ ;  /* 0x0000000000147805 */ /* 0x000fe4000001ff00 */
[----:B------:R-:W-:Y:S02]  /*1500*/  IADD3.X R28, PT, PT, RZ, R29, RZ, P0, !PT ;  /* 0x0000001dff1c7210 */ /* 0x000fe400007fe4ff */
[----:B0-----:R-:W-:-:S04]  /*1510*/  ISETP.LT.U32.AND P0, PT, R0, UR6, PT ;  /* 0x0000000600007c0c */ /* 0x001fc8000bf01070 */
[----:B------:R-:W-:-:S04]  /*1520*/  ISETP.LT.AND.EX P0, PT, R28, UR7, PT, P0 ;  /* 0x000000071c007c0c */ /* 0x000fc8000bf01300 */
[----:B------:R-:W-:Y:S02]  /*1530*/  SEL R5, R0, UR6, P0 ;  /* 0x0000000600057c07 */ /* 0x000fe40008000000 */
[----:B------:R-:W-:Y:S02]  /*1540*/  SEL R4, R28, UR7, P0 ;  /* 0x000000071c047c07 */ /* 0x000fe40008000000 */
[----:B------:R-:W-:Y:S01]  /*1550*/  ISETP.GE.U32.AND P0, PT, R2, R5, PT ;  /* 0x000000050200720c */ /* 0x000fe20003f06070 */
[----:B------:R0:W-:Y:S03]  /*1560*/  STL [R1], R5 ;  /* 0x0000000501007387 */ /* 0x0001e60000100800 */
[----:B------:R-:W-:Y:S01]  /*1570*/  ISETP.GE.AND.EX P0, PT, R3, R4, PT, P0 ;  /* 0x000000040300720c */ /* 0x000fe20003f06300 */
[----:B------:R0:W-:-:S12]  /*1580*/  STL [R1+0x4], R4 ;  /* 0x0000040401007387 */ /* 0x0001d80000100800 */
[----:B0-----:R-:W-:Y:S05]  /*1590*/  @P0 BRA `(.L_x_429) ;  /* 0x0000004400640947 */ /* 0x001fea0003800000 */
[----:B------:R-:W0:Y:S01]  /*15a0*/  LDC.64 R54, c[0x0][0x3c8] ;  /* 0x0000f200ff367b82 */ /* 0x000e220000000a00 */
[----:B------:R-:W1:Y:S01]  /*15b0*/  LDCU.64 UR6, c[0x0][0x3c8] ;  /* 0x00007900ff0677ac */ /* 0x000e620008000a00 */
[----:B------:R-:W-:Y:S02]  /*15c0*/  IADD3 R59, P0, PT, RZ, -R49, RZ ;  /* 0x80000031ff3b7210 */ /* 0x000fe40007f1e0ff */
[----:B------:R-:W-:-:S03]  /*15d0*/  CS2R R20, SRZ ;  /* 0x0000000000147805 */ /* 0x000fc6000001ff00 */
[----:B------:R-:W-:Y:S02]  /*15e0*/  IMAD.X R0, RZ, RZ, ~R50, P0 ;  /* 0x000000ffff007224 */ /* 0x000fe400000e0e32 */
[----:B-1----:R-:W-:Y:S02]  /*15f0*/  IMAD R4, R50, UR6, RZ ;  /* 0x0000000632047c24 */ /* 0x002fe4000f8e02ff */
[----:B------:R-:W-:Y:S02]  /*1600*/  IMAD R0, R0, UR6, RZ ;  /* 0x0000000600007c24 */ /* 0x000fe4000f8e02ff */
[C---:B------:R-:W-:Y:S02]  /*1610*/  IMAD R5, R49.reuse, UR7, R4 ;  /* 0x0000000731057c24 */ /* 0x040fe4000f8e0204 */
[----:B0-----:R-:W-:-:S04]  /*1620*/  IMAD.WIDE.U32 R54, R49, UR6, R54 ;  /* 0x0000000631367c25 */ /* 0x001fc8000f8e0036 */
[C---:B------:R-:W-:Y:S01]  /*1630*/  IMAD.WIDE.U32 R52, R59.reuse, UR6, R56 ;  /* 0x000000063b347c25 */ /* 0x040fe2000f8e0038 */
[C---:B------:R-:W-:Y:S02]  /*1640*/  IADD3 R51, P1, P2, R56.reuse, -UR6, -R54 ;  /* 0x8000000638337c10 */ /* 0x040fe4000fa3e836 */
[----:B------:R-:W-:Y:S01]  /*1650*/  IADD3 R54, P0, PT, R56, -R54, RZ ;  /* 0x8000003638367210 */ /* 0x000fe20007f1e0ff */
[----:B------:R-:W-:Y:S02]  /*1660*/  IMAD R59, R59, UR7, R0 ;  /* 0x000000073b3b7c24 */ /* 0x000fe4000f8e0200 */
[----:B------:R-:W-:-:S03]  /*1670*/  IMAD.IADD R5, R55, 0x1, R5 ;  /* 0x0000000137057824 */ /* 0x000fc600078e0205 */
[----:B------:R-:W-:Y:S01]  /*1680*/  IADD3 R59, PT, PT, R53, R59, RZ ;  /* 0x0000003b353b7210 */ /* 0x000fe20007ffe0ff */
[C-C-:B------:R-:W-:Y:S01]  /*1690*/  IMAD.X R58, R57.reuse, 0x1, ~R5.reuse, P0 ;  /* 0x00000001393a7824 */ /* 0x140fe200000e0e05 */
[----:B------:R-:W-:-:S07]  /*16a0*/  IADD3.X R55, PT, PT, R57, ~UR7, ~R5, P1, P2 ;  /* 0x8000000739377c10 */ /* 0x000fce0008fe4c05 */
.L_x_513:
[----:B------:R-:W-:Y:S01]  /*16b0*/  ISETP.GE.U32.AND P0, PT, R49, R17, PT ;  /* 0x000000113100720c */ /* 0x000fe20003f06070 */
[----:B------:R-:W-:Y:S03]  /*16c0*/  BSSY.RECONVERGENT B0, `(.L_x_430) ;  /* 0x000043f000007945 */ /* 0x000fe60003800200 */
[----:B------:R-:W-:-:S13]  /*16d0*/  ISETP.GE.AND.EX P0, PT, R50, R41, PT, P0 ;  /* 0x000000293200720c */ /* 0x000fda0003f06300 */
[----:B------:R-:W-:Y:S05]  /*16e0*/  @P0 BRA `(.L_x_431) ;  /* 0x0000004000f00947 */ /* 0x000fea0003800000 */
[----:B------:R-:W0:Y:S01]  /*16f0*/  LDCU.64 UR6, c[0x0][0x3c0] ;  /* 0x00007800ff0677ac */ /* 0x000e220008000a00 */
[----:B------:R-:W-:Y:S01]  /*1700*/  IADD3 R5, P0, PT, RZ, -R2, RZ ;  /* 0x80000002ff057210 */ /* 0x000fe20007f1e0ff */
[----:B------:R-:W-:Y:S01]  /*1710*/  BSSY.RECONVERGENT B2, `(.L_x_432) ;  /* 0x0000027000027945 */ /* 0x000fe20003800200 */
[----:B------:R-:W1:Y:S03]  /*1720*/  LDCU UR10, c[0x0][0x3d4] ;  /* 0x00007a80ff0a77ac */ /* 0x000e660008000800 */
[----:B------:R-:W-:-:S04]  /*1730*/  IMAD.X R0, RZ, RZ, ~R3, P0 ;  /* 0x000000ffff007224 */ /* 0x000fc800000e0e03 */
[----:B0-----:R-:W-:Y:S02]  /*1740*/  IMAD R0, R0, UR6, RZ ;  /* 0x0000000600007c24 */ /* 0x001fe4000f8e02ff */
[----:B------:R-:W-:-:S04]  /*1750*/  IMAD.WIDE.U32 R22, R5, UR6, R60 ;  /* 0x0000000605167c25 */ /* 0x000fc8000f8e003c */
[----:B------:R-:W-:-:S05]  /*1760*/  IMAD R5, R5, UR7, R0 ;  /* 0x0000000705057c24 */ /* 0x000fca000f8e0200 */
[----:B------:R-:W-:-:S04]  /*1770*/  IADD3 R4, PT, PT, R23, R5, RZ ;  /* 0x0000000517047210 */ /* 0x000fc80007ffe0ff */
        /* <DEDUP_REMOVED lines=21> */
[----:B------:R-:W-:Y:S01]  /*18d0*/  @!P1 LOP3.LUT R24, RZ, UR6, RZ, 0x33, !PT ;  /* 0x00000006ff189c12 */ /* 0x000fe2000f8e33ff */
[----:B------:R-:W-:Y:S06]  /*18e0*/  BRA `(.L_x_434) ;  /* 0x0000000000247947 */ /* 0x000fec0003800000 */
.L_x_433:
[----:B------:R-:W0:Y:S01]  /*18f0*/  LDCU.64 UR6, c[0x0][0x3d0] ;  /* 0x00007a00ff0677ac */ /* 0x000e220008000a00 */
[----:B------:R-:W-:Y:S01]  /*1900*/  IMAD.MOV.U32 R33, RZ, RZ, R22 ;  /* 0x000000ffff217224 */ /* 0x000fe200078e0016 */
[----:B------:R-:W-:Y:S01]  /*1910*/  MOV R32, 0x1960 ;  /* 0x0000196000207802 */ /* 0x000fe20000000f00 */
[----:B------:R-:W-:Y:S01]  /*1920*/  IMAD.MOV.U32 R37, RZ, RZ, R4 ;  /* 0x000000ffff257224 */ /* 0x000fe200078e0004 */
[----:B0-----:R-:W-:Y:S01]  /*1930*/  MOV R16, UR6 ;  /* 0x0000000600107c02 */ /* 0x001fe20008000f00 */
[----:B------:R-:W-:-:S07]  /*1940*/  IMAD.U32 R0, RZ, RZ, UR7 ;  /* 0x00000007ff007e24 */ /* 0x000fce000f8e00ff */
[----:B------:R-:W-:Y:S05]  /*1950*/  CALL.REL.NOINC `($__internal_11_$__cuda_sm20_rem_s64) ;  /* 0x0000004800147944 */ /* 0x000fea0003c00000 */
[----:B------:R-:W-:Y:S01]  /*1960*/  MOV R24, R0 ;  /* 0x0000000000187202 */ /* 0x000fe20000000f00 */
[----:B------:R-:W-:-:S07]  /*1970*/  IMAD.MOV.U32 R25, RZ, RZ, R16 ;  /* 0x000000ffff197224 */ /* 0x000fce00078e0010 */
.L_x_434:
[----:B------:R-:W-:Y:S05]  /*1980*/  BSYNC.RECONVERGENT B2 ;  /* 0x0000000000027941 */ /* 0x000fea0003800200 */
.L_x_432:
[----:B------:R-:W-:Y:S01]  /*1990*/  IMAD.IADD R10, R17, 0x1, -R49 ;  /* 0x00000001110a7824 */ /* 0x000fe200078e0a31 */
[----:B------:R-:W-:Y:S01]  /*19a0*/  BSSY.RECONVERGENT B2, `(.L_x_435) ;  /* 0x00001af000027945 */ /* 0x000fe20003800200 */
[----:B------:R-:W-:Y:S01]  /*19b0*/  MOV R5, R49 ;  /* 0x0000003100057202 */ /* 0x000fe20000000f00 */
[----:B------:R-:W-:Y:S02]  /*19c0*/  IMAD.MOV.U32 R6, RZ, RZ, R50 ;  /* 0x000000ffff067224 */ /* 0x000fe400078e0032 */
[----:B------:R-:W-:-:S04]  /*19d0*/  LOP3.LUT R10, R10, 0x3, RZ, 0xc0, !PT ;  /* 0x000000030a0a7812 */ /* 0x000fc800078ec0ff */
        /* <DEDUP_REMOVED lines=33> */
.L_x_440:
[----:B------:R-:W0:Y:S01]  /*1bf0*/  LDCU.64 UR6, c[0x0][0x3d8] ;  /* 0x00007b00ff0677ac */ /* 0x000e220008000a00 */
[----:B------:R-:W-:Y:S01]  /*1c00*/  IMAD.MOV.U32 R33, RZ, RZ, R52 ;  /* 0x000000ffff217224 */ /* 0x000fe200078e0034 */
[----:B------:R-:W-:Y:S01]  /*1c10*/  MOV R32, 0x1c60 ;  /* 0x00001c6000207802 */ /* 0x000fe20000000f00 */
[----:B------:R-:W-:Y:S01]  /*1c20*/  IMAD.MOV.U32 R37, RZ, RZ, R59 ;  /* 0x000000ffff257224 */ /* 0x000fe200078e003b */
[----:B0-----:R-:W-:Y:S01]  /*1c30*/  MOV R16, UR6 ;  /* 0x0000000600107c02 */ /* 0x001fe20008000f00 */
[----:B------:R-:W-:-:S07]  /*1c40*/  IMAD.U32 R0, RZ, RZ, UR7 ;  /* 0x00000007ff007e24 */ /* 0x000fce000f8e00ff */
[----:B------:R-:W-:Y:S05]  /*1c50*/  CALL.REL.NOINC `($__internal_11_$__cuda_sm20_rem_s64) ;  /* 0x0000004400547944 */ /* 0x000fea0003c00000 */
[----:B------:R-:W-:-:S04]  /*1c60*/  ISETP.NE.U32.AND P0, PT, R0, RZ, PT ;  /* 0x000000ff0000720c */ /* 0x000fc80003f05070 */
[----:B------:R-:W-:-:S13]  /*1c70*/  ISETP.NE.AND.EX P0, PT, R16, RZ, PT, P0 ;  /* 0x000000ff1000720c */ /* 0x000fda0003f05300 */
.L_x_441:
[----:B------:R-:W-:Y:S05]  /*1c80*/  BSYNC.RECONVERGENT B4 ;  /* 0x0000000000047941 */ /* 0x000fea0003800200 */
.L_x_439:
        /* <DEDUP_REMOVED lines=23> */
[----:B------:R-:W-:Y:S01]  /*1e00*/  @!P2 LOP3.LUT R8, RZ, UR6, RZ, 0x33, !PT ;  /* 0x00000006ff08ac12 */ /* 0x000fe2000f8e33ff */
[----:B------:R-:W-:Y:S06]  /*1e10*/  BRA `(.L_x_444) ;  /* 0x0000000000247947 */ /* 0x000fec0003800000 */
.L_x_443:
[----:B------:R-:W0:Y:S01]  /*1e20*/  LDCU.64 UR6, c[0x0][0x3d0] ;  /* 0x00007a00ff0677ac */ /* 0x000e220008000a00 */
[----:B------:R-:W-:Y:S01]  /*1e30*/  IMAD.MOV.U32 R40, RZ, RZ, R22 ;  /* 0x000000ffff287224 */ /* 0x000fe200078e0016 */
[----:B------:R-:W-:Y:S01]  /*1e40*/  MOV R0, 0x1e90 ;  /* 0x00001e9000007802 */ /* 0x000fe20000000f00 */
[----:B------:R-:W-:Y:S01]  /*1e50*/  IMAD.MOV.U32 R16, RZ, RZ, R4 ;  /* 0x000000ffff107224 */ /* 0x000fe200078e0004 */
[----:B0-----:R-:W-:Y:S01]  /*1e60*/  MOV R15, UR6 ;  /* 0x00000006000f7c02 */ /* 0x001fe20008000f00 */
[----:B------:R-:W-:-:S07]  /*1e70*/  IMAD.U32 R14, RZ, RZ, UR7 ;  /* 0x00000007ff0e7e24 */ /* 0x000fce000f8e00ff */
[----:B------:R-:W-:Y:S05]  /*1e80*/  CALL.REL.NOINC `($__internal_10_$__cuda_sm20_div_s64) ;  /* 0x0000003c00787944 */ /* 0x000fea0003c00000 */
[----:B------:R-:W-:Y:S01]  /*1e90*/  MOV R8, R28 ;  /* 0x0000001c00087202 */ /* 0x000fe20000000f00 */
[----:B------:R-:W-:-:S07]  /*1ea0*/  IMAD.MOV.U32 R9, RZ, RZ, R16 ;  /* 0x000000ffff097224 */ /* 0x000fce00078e0010 */
.L_x_444:
[----:B------:R-:W-:Y:S05]  /*1eb0*/  BSYNC.RECONVERGENT B4 ;  /* 0x0000000000047941 */ /* 0x000fea0003800200 */
.L_x_442:
        /* <DEDUP_REMOVED lines=24> */
.L_x_446:
        /* <DEDUP_REMOVED lines=8> */
.L_x_447:
[----:B------:R-:W-:Y:S05]  /*20c0*/  BSYNC.RECONVERGENT B4 ;  /* 0x0000000000047941 */ /* 0x000fea0003800200 */
.L_x_445:
[----:B------:R-:W0:Y:S01]  /*20d0*/  LDCU.128 UR12, c[0x0][0x3a0] ;  /* 0x00007400ff0c77ac */ /* 0x000e220008000c00 */
[----:B------:R-:W-:Y:S02]  /*20e0*/  IMAD.MOV.U32 R12, RZ, RZ, R28 ;  /* 0x000000ffff0c7224 */ /* 0x000fe400078e001c */
[----:B------:R-:W-:Y:S01]  /*20f0*/  IMAD.MOV.U32 R13, RZ, RZ, R29 ;  /* 0x000000ffff0d7224 */ /* 0x000fe200078e001d */
[----:B------:R-:W1:Y:S01]  /*2100*/  LDCU.128 UR16, c[0x0][0x3e0] ;  /* 0x00007c00ff1077ac */ /* 0x000e620008000c00 */
        /* <DEDUP_REMOVED lines=8> */
[----:B-1----:R-:W-:-:S03]  /*2190*/  IMAD.WIDE.U32 R8, R12, UR16, R2 ;  /* 0x000000100c087c25 */ /* 0x002fc6000f8e0002 */
[----:B------:R-:W-:Y:S02]  /*21a0*/  IADD3 R0, PT, PT, R13, R5, RZ ;  /* 0x000000050d007210 */ /* 0x000fe40007ffe0ff */
[----:B------:R-:W-:-:S03]  /*21b0*/  MOV R13, R50 ;  /* 0x00000032000d7202 */ /* 0x000fc60000000f00 */
[----:B------:R-:W-:-:S04]  /*21c0*/  IMAD R5, R0, UR16, RZ ;  /* 0x0000001000057c24 */ /* 0x000fc8000f8e02ff */
[----:B------:R-:W-:Y:S02]  /*21d0*/  IMAD R5, R12, UR17, R5 ;  /* 0x000000110c057c24 */ /* 0x000fe4000f8e0205 */
[----:B------:R-:W-:Y:S02]  /*21e0*/  IMAD.MOV.U32 R12, RZ, RZ, R49 ;  /* 0x000000ffff0c7224 */ /* 0x000fe400078e0031 */
[----:B------:R-:W-:Y:S02]  /*21f0*/  IMAD.IADD R0, R9, 0x1, R5 ;  /* 0x0000000109007824 */ /* 0x000fe400078e0205 */
[----:B------:R-:W-:-:S04]  /*2200*/  IMAD.WIDE.U32 R12, R8, UR18, R12 ;  /* 0x00000012080c7c25 */ /* 0x000fc8000f8e000c */
[----:B------:R-:W-:-:S04]  /*2210*/  IMAD R5, R0, UR18, RZ ;  /* 0x0000001200057c24 */ /* 0x000fc8000f8e02ff */
[----:B------:R-:W-:Y:S01]  /*2220*/  IMAD R5, R8, UR19, R5 ;  /* 0x0000001308057c24 */ /* 0x000fe2000f8e0205 */
[----:B--2---:R-:W-:-:S03]  /*2230*/  LEA R8, P0, R12, UR6, 0x3 ;  /* 0x000000060c087c11 */ /* 0x004fc6000f8018ff */
[----:B------:R-:W-:-:S05]  /*2240*/  IMAD.IADD R5, R13, 0x1, R5 ;  /* 0x000000010d057824 */ /* 0x000fca00078e0205 */
[----:B------:R-:W-:-:S06]  /*2250*/  LEA.HI.X R9, R12, UR7, R5, 0x3, P0 ;  /* 0x000000070c097c11 */ /* 0x000fcc00080f1c05 */
[----:B------:R-:W2:Y:S02]  /*2260*/  LDG.E.64 R8, desc[UR8][R8.64] ;  /* 0x0000000808087981 */ /* 0x000ea4000c1e1b00 */
[----:B--2---:R-:W-:-:S11]  /*2270*/  DADD R20, R20, R8 ;  /* 0x0000000014147229 */ /* 0x004fd60000000008 */
.L_x_438:
[----:B------:R-:W-:Y:S05]  /*2280*/  BSYNC.RECONVERGENT B3 ;  /* 0x0000000000037941 */ /* 0x000fea0003800200 */
.L_x_437:
        /* <DEDUP_REMOVED lines=35> */
.L_x_451:
[----:B------:R-:W0:Y:S01]  /*24c0*/  LDCU.64 UR6, c[0x0][0x3d8] ;  /* 0x00007b00ff0677ac */ /* 0x000e220008000a00 */
[----:B------:R-:W-:Y:S02]  /*24d0*/  MOV R33, R54 ;  /* 0x0000003600217202 */ /* 0x000fe40000000f00 */
[----:B------:R-:W-:Y:S02]  /*24e0*/  MOV R37, R58 ;  /* 0x0000003a00257202 */ /* 0x000fe40000000f00 */
[----:B------:R-:W-:Y:S01]  /*24f0*/  MOV R32, 0x2530 ;  /* 0x0000253000207802 */ /* 0x000fe20000000f00 */
[----:B0-----:R-:W-:Y:S02]  /*2500*/  IMAD.U32 R16, RZ, RZ, UR6 ;  /* 0x00000006ff107e24 */ /* 0x001fe4000f8e00ff */
[----:B------:R-:W-:-:S07]  /*2510*/  IMAD.U32 R0, RZ, RZ, UR7 ;  /* 0x00000007ff007e24 */ /* 0x000fce000f8e00ff */
[----:B------:R-:W-:Y:S05]  /*2520*/  CALL.REL.NOINC `($__internal_11_$__cuda_sm20_rem_s64) ;  /* 0x0000003c00207944 */ /* 0x000fea0003c00000 */
[----:B------:R-:W-:-:S04]  /*2530*/  ISETP.NE.U32.AND P0, PT, R0, RZ, PT ;  /* 0x000000ff0000720c */ /* 0x000fc80003f05070 */
[----:B------:R-:W-:-:S13]  /*2540*/  ISETP.NE.AND.EX P0, PT, R16, RZ, PT, P0 ;  /* 0x000000ff1000720c */ /* 0x000fda0003f05300 */
.L_x_452:
[----:B------:R-:W-:Y:S05]  /*2550*/  BSYNC.RECONVERGENT B4 ;  /* 0x0000000000047941 */ /* 0x000fea0003800200 */
.L_x_450:
        /* <DEDUP_REMOVED lines=23> */
[----:B------:R-:W-:Y:S01]  /*26d0*/  @!P2 LOP3.LUT R8, RZ, UR6, RZ, 0x33, !PT ;  /* 0x00000006ff08ac12 */ /* 0x000fe2000f8e33ff */
[----:B------:R-:W-:Y:S06]  /*26e0*/  BRA `(.L_x_455) ;  /* 0x0000000000247947 */ /* 0x000fec0003800000 */
.L_x_454:
[----:B------:R-:W0:Y:S01]  /*26f0*/  LDCU.64 UR6, c[0x0][0x3d0] ;  /* 0x00007a00ff0677ac */ /* 0x000e220008000a00 */
[----:B------:R-:W-:Y:S02]  /*2700*/  MOV R40, R22 ;  /* 0x0000001600287202 */ /* 0x000fe40000000f00 */
[----:B------:R-:W-:Y:S02]  /*2710*/  MOV R16, R4 ;  /* 0x0000000400107202 */ /* 0x000fe40000000f00 */
[----:B------:R-:W-:Y:S01]  /*2720*/  MOV R0, 0x2760 ;  /* 0x0000276000007802 */ /* 0x000fe20000000f00 */
[----:B0-----:R-:W-:Y:S02]  /*2730*/  IMAD.U32 R15, RZ, RZ, UR6 ;  /* 0x00000006ff0f7e24 */ /* 0x001fe4000f8e00ff */
[----:B------:R-:W-:-:S07]  /*2740*/  IMAD.U32 R14, RZ, RZ, UR7 ;  /* 0x00000007ff0e7e24 */ /* 0x000fce000f8e00ff */
[----:B------:R-:W-:Y:S05]  /*2750*/  CALL.REL.NOINC `($__internal_10_$__cuda_sm20_div_s64) ;  /* 0x0000003400447944 */ /* 0x000fea0003c00000 */
[----:B------:R-:W-:Y:S02]  /*2760*/  IMAD.MOV.U32 R8, RZ, RZ, R28 ;  /* 0x000000ffff087224 */ /* 0x000fe400078e001c */
[----:B------:R-:W-:-:S07]  /*2770*/  IMAD.MOV.U32 R9, RZ, RZ, R16 ;  /* 0x000000ffff097224 */ /* 0x000fce00078e0010 */
.L_x_455:
[----:B------:R-:W-:Y:S05]  /*2780*/  BSYNC.RECONVERGENT B4 ;  /* 0x0000000000047941 */ /* 0x000fea0003800200 */
.L_x_453:
        /* <DEDUP_REMOVED lines=24> */
.L_x_457:
[----:B------:R-:W0:Y:S01]  /*2910*/  LDCU.64 UR6, c[0x0][0x3d8] ;  /* 0x00007b00ff0677ac */ /* 0x000e220008000a00 */
[----:B------:R-:W-:Y:S01]  /*2920*/  IMAD.MOV.U32 R40, RZ, RZ, R54 ;  /* 0x000000ffff287224 */ /* 0x000fe200078e0036 */
[----:B------:R-:W-:Y:S01]  /*2930*/  MOV R0, 0x2980 ;  /* 0x0000298000007802 */ /* 0x000fe20000000f00 */
[----:B------:R-:W-:Y:S01]  /*2940*/  IMAD.MOV.U32 R16, RZ, RZ, R58 ;  /* 0x000000ffff107224 */ /* 0x000fe200078e003a */
[----:B0-----:R-:W-:Y:S01]  /*2950*/  MOV R15, UR6 ;  /* 0x00000006000f7c02 */ /* 0x001fe20008000f00 */
[----:B------:R-:W-:-:S07]  /*2960*/  IMAD.U32 R14, RZ, RZ, UR7 ;  /* 0x00000007ff0e7e24 */ /* 0x000fce000f8e00ff */
[----:B------:R-:W-:Y:S05]  /*2970*/  CALL.REL.NOINC `($__internal_10_$__cuda_sm20_div_s64) ;  /* 0x0000003000bc7944 */ /* 0x000fea0003c00000 */
[----:B------:R-:W-:-:S07]  /*2980*/  MOV R29, R16 ;  /* 0x00000010001d7202 */ /* 0x000fce0000000f00 */
.L_x_458:
[----:B------:R-:W-:Y:S05]  /*2990*/  BSYNC.RECONVERGENT B4 ;  /* 0x0000000000047941 */ /* 0x000fea0003800200 */
.L_x_456:
[----:B------:R-:W0:Y:S01]  /*29a0*/  LDCU.128 UR12, c[0x0][0x3a0] ;  /* 0x00007400ff0c77ac */ /* 0x000e220008000c00 */
[----:B------:R-:W-:Y:S01]  /*29b0*/  MOV R13, R29 ;  /* 0x0000001d000d7202 */ /* 0x000fe20000000f00 */
[----:B------:R-:W-:Y:S01]  /*29c0*/  IMAD.MOV.U32 R12, RZ, RZ, R28 ;  /* 0x000000ffff0c7224 */ /* 0x000fe200078e001c */
[----:B------:R-:W1:Y:S01]  /*29d0*/  LDCU.128 UR16, c[0x0][0x3e0] ;  /* 0x00007c00ff1077ac */ /* 0x000e620008000c00 */
        /* <DEDUP_REMOVED lines=8> */
[----:B-1----:R-:W-:-:S04]  /*2a60*/  IMAD.WIDE.U32 R8, R12, UR16, R2 ;  /* 0x000000100c087c25 */ /* 0x002fc8000f8e0002 */
[----:B------:R-:W-:Y:S02]  /*2a70*/  IMAD.IADD R0, R13, 0x1, R5 ;  /* 0x000000010d007824 */ /* 0x000fe400078e0205 */
[----:B------:R-:W-:Y:S02]  /*2a80*/  IMAD.MOV.U32 R13, RZ, RZ, R50 ;  /* 0x000000ffff0d7224 */ /* 0x000fe400078e0032 */
[----:B------:R-:W-:-:S04]  /*2a90*/  IMAD R5, R0, UR16, RZ ;  /* 0x0000001000057c24 */ /* 0x000fc8000f8e02ff */
[----:B------:R-:W-:Y:S01]  /*2aa0*/  IMAD R5, R12, UR17, R5 ;  /* 0x000000110c057c24 */ /* 0x000fe2000f8e0205 */
[----:B------:R-:W-:-:S03]  /*2ab0*/  MOV R12, R49 ;  /* 0x00000031000c7202 */ /* 0x000fc60000000f00 */
        /* <DEDUP_REMOVED lines=9> */
.L_x_449:
[----:B------:R-:W-:Y:S05]  /*2b50*/  BSYNC.RECONVERGENT B3 ;  /* 0x0000000000037941 */ /* 0x000fea0003800200 */
.L_x_448:
[----:B------:R-:W-:Y:S02]  /*2b60*/  ISETP.NE.U32.AND P1, PT, R10, 0x2, PT ;  /* 0x000000020a00780c */ /* 0x000fe40003f25070 */
[----:B------:R-:W-:Y:S02]  /*2b70*/  ISETP.NE.U32.AND P0, PT, R24, RZ, PT ;  /* 0x000000ff1800720c */ /* 0x000fe40003f05070 */
[----:B------:R-:W-:Y:S02]  /*2b80*/  ISETP.NE.AND.EX P1, PT, RZ, RZ, PT, P1 ;  /* 0x000000ffff00720c */ /* 0x000fe40003f25310 */
[----:B------:R-:W-:Y:S02]  /*2b90*/  IADD3 R9, P3, PT, R49, 0x3, RZ ;  /* 0x0000000331097810 */ /* 0x000fe40007f7e0ff */
        /* <DEDUP_REMOVED lines=33> */
.L_x_460:
        /* <DEDUP_REMOVED lines=9> */
.L_x_461:
[----:B------:R-:W-:Y:S05]  /*2e40*/  BSYNC.RECONVERGENT B3 ;  /* 0x0000000000037941 */ /* 0x000fea0003800200 */
.L_x_459:
[----:B------:R-:W-:Y:S01]  /*2e50*/  MOV R5, R9 ;  /* 0x0000000900057202 */ /* 0x000fe20000000f00 */
[----:B------:R-:W-:Y:S01]  /*2e60*/  IMAD.MOV.U32 R6, RZ, RZ, R8 ;  /* 0x000000ffff067224 */ /* 0x000fe200078e0008 */
[----:B------:R-:W-:Y:S06]  /*2e70*/  @P0 BRA `(.L_x_436) ;  /* 0x0000000400840947 */ /* 0x000fec0003800000 */
        /* <DEDUP_REMOVED lines=22> */
[----:B------:R-:W-:-:S04]  /*2fe0*/  @!P2 LOP3.LUT R5, RZ, UR6, RZ, 0x33, !PT ;  /* 0x00000006ff05ac12 */ /* 0x000fc8000f8e33ff */
[----:B------:R-:W-:Y:S01]  /*2ff0*/  MOV R6, R5 ;  /* 0x0000000500067202 */ /* 0x000fe20000000f00 */
[----:B------:R-:W-:Y:S06]  /*3000*/  BRA `(.L_x_464) ;  /* 0x0000000000247947 */ /* 0x000fec0003800000 */
.L_x_463:
        /* <DEDUP_REMOVED lines=9> */
.L_x_464:
[----:B------:R-:W-:Y:S05]  /*30a0*/  BSYNC.RECONVERGENT B3 ;  /* 0x0000000000037941 */ /* 0x000fea0003800200 */
.L_x_462:
        /* <DEDUP_REMOVED lines=24> */
.L_x_466:
        /* <DEDUP_REMOVED lines=8> */
.L_x_467:
[----:B------:R-:W-:Y:S05]  /*32b0*/  BSYNC.RECONVERGENT B3 ;  /* 0x0000000000037941 */ /* 0x000fea0003800200 */
.L_x_465:
        /* <DEDUP_REMOVED lines=20> */
[----:B------:R-:W-:Y:S01]  /*3400*/  IMAD R5, R0, UR18, RZ ;  /* 0x0000001200057c24 */ /* 0x000fe2000f8e02ff */
[----:B--2---:R-:W-:-:S03]  /*3410*/  LEA R12, P0, R10, UR6, 0x3 ;  /* 0x000000060a0c7c11 */ /* 0x004fc6000f8018ff */
[----:B------:R-:W-:-:S04]  /*3420*/  IMAD R5, R6, UR19, R5 ;  /* 0x0000001306057c24 */ /* 0x000fc8000f8e0205 */
[----:B------:R-:W-:-:S05]  /*3430*/  IMAD.IADD R5, R11, 0x1, R5 ;  /* 0x000000010b057824 */ /* 0x000fca00078e0205 */
[----:B------:R-:W-:-:S06]  /*3440*/  LEA.HI.X R13, R10, UR7, R5, 0x3, P0 ;  /* 0x000000070a0d7c11 */ /* 0x000fcc00080f1c05 */
[----:B------:R-:W2:Y:S01]  /*3450*/  LDG.E.64 R12, desc[UR8][R12.64+0x10] ;  /* 0x000010080c0c7981 */ /* 0x000ea2000c1e1b00 */
[----:B------:R-:W-:Y:S01]  /*3460*/  IMAD.MOV.U32 R5, RZ, RZ, R9 ;  /* 0x000000ffff057224 */ /* 0x000fe200078e0009 */
[----:B------:R-:W-:Y:S01]  /*3470*/  MOV R6, R8 ;  /* 0x0000000800067202 */ /* 0x000fe20000000f00 */
[----:B--2---:R-:W-:-:S11]  /*3480*/  DADD R20, R20, R12 ;  /* 0x0000000014147229 */ /* 0x004fd6000000000c */
.L_x_436:
[----:B------:R-:W-:Y:S05]  /*3490*/  BSYNC.RECONVERGENT B2 ;  /* 0x0000000000027941 */ /* 0x000fea0003800200 */
.L_x_435:
        /* <DEDUP_REMOVED lines=24> */
.L_x_512:
[----:B------:R-:W-:Y:S01]  /*3620*/  ISETP.NE.U32.AND P0, PT, R24, RZ, PT ;  /* 0x000000ff1800720c */ /* 0x000fe20003f05070 */
[----:B------:R-:W-:Y:S03]  /*3630*/  BSSY.RECONVERGENT B2, `(.L_x_468) ;  /* 0x0000091000027945 */ /* 0x000fe60003800200 */
[----:B------:R-:W-:-:S13]  /*3640*/  ISETP.NE.AND.EX P0, PT, R25, RZ, PT, P0 ;  /* 0x000000ff1900720c */ /* 0x000fda0003f05300 */
[----:B------:R-:W-:Y:S05]  /*3650*/  @P0 BRA `(.L_x_469) ;  /* 0x0000000800380947 */ /* 0x000fea0003800000 */
[----:B------:R-:W0:Y:S01]  /*3660*/  LDCU.64 UR6, c[0x0][0x3c8] ;  /* 0x00007900ff0677ac */ /* 0x000e220008000a00 */
        /* <DEDUP_REMOVED lines=32> */
.L_x_471:
[----:B------:R-:W0:Y:S01]  /*3870*/  LDCU.64 UR6, c[0x0][0x3d8] ;  /* 0x00007b00ff0677ac */ /* 0x000e220008000a00 */
[----:B------:R-:W-:Y:S01]  /*3880*/  IMAD.MOV.U32 R33, RZ, RZ, R34 ;  /* 0x000000ffff217224 */ /* 0x000fe200078e0022 */
[----:B------:R-:W-:Y:S01]  /*3890*/  MOV R32, 0x38e0 ;  /* 0x000038e000207802 */ /* 0x000fe20000000f00 */
[----:B------:R-:W-:Y:S02]  /*38a0*/  IMAD.MOV.U32 R37, RZ, RZ, R39 ;  /* 0x000000ffff257224 */ /* 0x000fe400078e0027 */
[----:B0-----:R-:W-:Y:S01]  /*38b0*/  IMAD.U32 R16, RZ, RZ, UR6 ;  /* 0x00000006ff107e24 */ /* 0x001fe2000f8e00ff */
[----:B------:R-:W-:-:S07]  /*38c0*/  MOV R0, UR7 ;  /* 0x0000000700007c02 */ /* 0x000fce0008000f00 */
[----:B------:R-:W-:Y:S05]  /*38d0*/  CALL.REL.NOINC `($__internal_11_$__cuda_sm20_rem_s64) ;  /* 0x0000002800347944 */ /* 0x000fea0003c00000 */
[----:B------:R-:W-:-:S04]  /*38e0*/  ISETP.NE.U32.AND P1, PT, R0, RZ, PT ;  /* 0x000000ff0000720c */ /* 0x000fc80003f25070 */
[----:B------:R-:W-:-:S13]  /*38f0*/  ISETP.NE.AND.EX P1, PT, R16, RZ, PT, P1 ;  /* 0x000000ff1000720c */ /* 0x000fda0003f25310 */
.L_x_472:
[----:B------:R-:W-:Y:S05]  /*3900*/  BSYNC.RECONVERGENT B3 ;  /* 0x0000000000037941 */ /* 0x000fea0003800200 */
.L_x_470:
[----:B------:R-:W-:Y:S05]  /*3910*/  @P1 BRA `(.L_x_469) ;  /* 0x0000000400881947 */ /* 0x000fea0003800000 */
[----:B------:R-:W0:Y:S01]  /*3920*/  LDCU UR6, c[0x0][0x3d4] ;  /* 0x00007a80ff0677ac */ /* 0x000e220008000800 */
[----:B------:R-:W-:Y:S01]  /*3930*/  BSSY.RECONVERGENT B3, `(.L_x_473) ;  /* 0x0000022000037945 */ /* 0x000fe20003800200 */
[----:B0-----:R-:W-:-:S04]  /*3940*/  LOP3.LUT R0, R4, UR6, RZ, 0xfc, !PT ;  /* 0x0000000604007c12 */ /* 0x001fc8000f8efcff */
[----:B------:R-:W-:-:S13]  /*3950*/  ISETP.NE.U32.AND P1, PT, R0, RZ, PT ;  /* 0x000000ff0000720c */ /* 0x000fda0003f25070 */
[----:B------:R-:W-:Y:S05]  /*3960*/  @P1 BRA `(.L_x_474) ;  /* 0x0000000000541947 */ /* 0x000fea0003800000 */
[----:B------:R-:W0:Y:S01]  /*3970*/  LDCU UR6, c[0x0][0x3d0] ;  /* 0x00007a00ff0677ac */ /* 0x000e220008000800 */
[----:B------:R-:W-:Y:S01]  /*3980*/  MOV R37, RZ ;  /* 0x000000ff00257202 */ /* 0x000fe20000000f00 */
        /* <DEDUP_REMOVED lines=19> */
.L_x_474:
[----:B------:R-:W0:Y:S01]  /*3ac0*/  LDCU.64 UR6, c[0x0][0x3d0] ;  /* 0x00007a00ff0677ac */ /* 0x000e220008000a00 */
[----:B------:R-:W-:Y:S01]  /*3ad0*/  IMAD.MOV.U32 R40, RZ, RZ, R22 ;  /* 0x000000ffff287224 */ /* 0x000fe200078e0016 */
[----:B------:R-:W-:Y:S01]  /*3ae0*/  MOV R0, 0x3b30 ;  /* 0x00003b3000007802 */ /* 0x000fe20000000f00 */
[----:B------:R-:W-:Y:S02]  /*3af0*/  IMAD.MOV.U32 R16, RZ, RZ, R4 ;  /* 0x000000ffff107224 */ /* 0x000fe400078e0004 */
[----:B0-----:R-:W-:Y:S01]  /*3b00*/  IMAD.U32 R15, RZ, RZ, UR6 ;  /* 0x00000006ff0f7e24 */ /* 0x001fe2000f8e00ff */
[----:B------:R-:W-:-:S07]  /*3b10*/  MOV R14, UR7 ;  /* 0x00000007000e7c02 */ /* 0x000fce0008000f00 */
[----:B------:R-:W-:Y:S05]  /*3b20*/  CALL.REL.NOINC `($__internal_10_$__cuda_sm20_div_s64) ;  /* 0x0000002000507944 */ /* 0x000fea0003c00000 */
[----:B------:R-:W-:Y:S01]  /*3b30*/  IMAD.MOV.U32 R36, RZ, RZ, R28 ;  /* 0x000000ffff247224 */ /* 0x000fe200078e001c */
[----:B------:R-:W-:-:S07]  /*3b40*/  MOV R37, R16 ;  /* 0x0000001000257202 */ /* 0x000fce0000000f00 */
.L_x_475:
[----:B------:R-:W-:Y:S05]  /*3b50*/  BSYNC.RECONVERGENT B3 ;  /* 0x0000000000037941 */ /* 0x000fea0003800200 */
.L_x_473:
        /* <DEDUP_REMOVED lines=26> */
.L_x_477:
        /* <DEDUP_REMOVED lines=9> */
.L_x_478:
[----:B------:R-:W-:Y:S05]  /*3d90*/  BSYNC.RECONVERGENT B3 ;  /* 0x0000000000037941 */ /* 0x000fea0003800200 */
.L_x_476:
        /* <DEDUP_REMOVED lines=11> */
[----:B------:R-:W-:-:S04]  /*3e50*/  IMAD R29, R28, UR15, R29 ;  /* 0x0000000f1c1d7c24 */ /* 0x000fc8000f8e021d */
[----:B------:R-:W-:Y:S02]  /*3e60*/  IMAD.IADD R0, R15, 0x1, R29 ;  /* 0x000000010f007824 */ /* 0x000fe400078e021d */
[----:B-1----:R-:W-:-:S04]  /*3e70*/  IMAD.WIDE.U32 R28, R14, UR6, R2 ;  /* 0x000000060e1c7c25 */ /* 0x002fc8000f8e0002 */
[----:B------:R-:W-:-:S04]  /*3e80*/  IMAD R15, R0, UR6, RZ ;  /* 0x00000006000f7c24 */ /* 0x000fc8000f8e02ff */
        /* <DEDUP_REMOVED lines=8> */
[----:B------:R-:W-:-:S06]  /*3f10*/  IADD3.X R15, PT, PT, R15, UR11, R29, P1, !PT ;  /* 0x0000000b0f0f7c10 */ /* 0x000fcc0008ffe41d */
[----:B------:R-:W2:Y:S02]  /*3f20*/  LDG.E.64 R14, desc[UR8][R14.64] ;  /* 0x000000080e0e7981 */ /* 0x000ea4000c1e1b00 */
[----:B--2---:R-:W-:-:S11]  /*3f30*/  DADD R20, R20, R14 ;  /* 0x0000000014147229 */ /* 0x004fd6000000000e */
.L_x_469:
[----:B------:R-:W-:Y:S05]  /*3f40*/  BSYNC.RECONVERGENT B2 ;  /* 0x0000000000027941 */ /* 0x000fea0003800200 */
.L_x_468:
        /* <DEDUP_REMOVED lines=30> */
.L_x_482:
[----:B------:R-:W0:Y:S01]  /*4130*/  LDCU.64 UR6, c[0x0][0x3d8] ;  /* 0x00007b00ff0677ac */ /* 0x000e220008000a00 */
[----:B------:R-:W-:Y:S02]  /*4140*/  MOV R33, R36 ;  /* 0x0000002400217202 */ /* 0x000fe40000000f00 */
[----:B------:R-:W-:Y:S01]  /*4150*/  MOV R32, 0x4190 ;  /* 0x0000419000207802 */ /* 0x000fe20000000f00 */
[----:B0-----:R-:W-:Y:S01]  /*4160*/  IMAD.U32 R16, RZ, RZ, UR6 ;  /* 0x00000006ff107e24 */ /* 0x001fe2000f8e00ff */
[----:B------:R-:W-:-:S07]  /*4170*/  MOV R0, UR7 ;  /* 0x0000000700007c02 */ /* 0x000fce0008000f00 */
[----:B------:R-:W-:Y:S05]  /*4180*/  CALL.REL.NOINC `($__internal_11_$__cuda_sm20_rem_s64) ;  /* 0x0000002000087944 */ /* 0x000fea0003c00000 */
[----:B------:R-:W-:-:S04]  /*4190*/  ISETP.NE.U32.AND P1, PT, R0, RZ, PT ;  /* 0x000000ff0000720c */ /* 0x000fc80003f25070 */
[----:B------:R-:W-:-:S13]  /*41a0*/  ISETP.NE.AND.EX P1, PT, R16, RZ, PT, P1 ;  /* 0x000000ff1000720c */ /* 0x000fda0003f25310 */
.L_x_483:
[----:B------:R-:W-:Y:S05]  /*41b0*/  BSYNC.RECONVERGENT B3 ;  /* 0x0000000000037941 */ /* 0x000fea0003800200 */
.L_x_481:
        /* <DEDUP_REMOVED lines=27> */
.L_x_485:
[----:B------:R-:W0:Y:S01]  /*4370*/  LDCU.64 UR6, c[0x0][0x3d0] ;  /* 0x00007a00ff0677ac */ /* 0x000e220008000a00 */
[----:B------:R-:W-:Y:S01]  /*4380*/  IMAD.MOV.U32 R40, RZ, RZ, R22 ;  /* 0x000000ffff287224 */ /* 0x000fe200078e0016 */
[----:B------:R-:W-:Y:S02]  /*4390*/  MOV R16, R4 ;  /* 0x0000000400107202 */ /* 0x000fe40000000f00 */
[----:B------:R-:W-:Y:S02]  /*43a0*/  MOV R0, 0x43e0 ;  /* 0x000043e000007802 */ /* 0x000fe40000000f00 */
[----:B0-----:R-:W-:Y:S01]  /*43b0*/  MOV R15, UR6 ;  /* 0x00000006000f7c02 */ /* 0x001fe20008000f00 */
[----:B------:R-:W-:-:S07]  /*43c0*/  IMAD.U32 R14, RZ, RZ, UR7 ;  /* 0x00000007ff0e7e24 */ /* 0x000fce000f8e00ff */
[----:B------:R-:W-:Y:S05]  /*43d0*/  CALL.REL.NOINC `($__internal_10_$__cuda_sm20_div_s64) ;  /* 0x0000001800247944 */ /* 0x000fea0003c00000 */
[----:B------:R-:W-:Y:S01]  /*43e0*/  IMAD.MOV.U32 R34, RZ, RZ, R28 ;  /* 0x000000ffff227224 */ /* 0x000fe200078e001c */
[----:B------:R-:W-:-:S07]  /*43f0*/  MOV R35, R16 ;  /* 0x0000001000237202 */ /* 0x000fce0000000f00 */
.L_x_486:
[----:B------:R-:W-:Y:S05]  /*4400*/  BSYNC.RECONVERGENT B3 ;  /* 0x0000000000037941 */ /* 0x000fea0003800200 */
.L_x_484:
        /* <DEDUP_REMOVED lines=26> */
.L_x_488:
        /* <DEDUP_REMOVED lines=9> */
.L_x_489:
[----:B------:R-:W-:Y:S05]  /*4640*/  BSYNC.RECONVERGENT B3 ;  /* 0x0000000000037941 */ /* 0x000fea0003800200 */
.L_x_487:
        /* <DEDUP_REMOVED lines=11> */
[----:B------:R-:W-:-:S05]  /*4700*/  IMAD R29, R28, UR15, R29 ;  /* 0x0000000f1c1d7c24 */ /* 0x000fca000f8e021d */
[----:B------:R-:W-:Y:S01]  /*4710*/  IADD3 R0, PT, PT, R15, R29, RZ ;  /* 0x0000001d0f007210 */ /* 0x000fe20007ffe0ff */
[----:B-1----:R-:W-:-:S04]  /*4720*/  IMAD.WIDE.U32 R28, R14, UR6, R2 ;  /* 0x000000060e1c7c25 */ /* 0x002fc8000f8e0002 */
[----:B------:R-:W-:-:S04]  /*4730*/  IMAD R15, R0, UR6, RZ ;  /* 0x00000006000f7c24 */ /* 0x000fc8000f8e02ff */
        /* <DEDUP_REMOVED lines=8> */
[----:B------:R-:W-:-:S06]  /*47c0*/  IADD3.X R15, PT, PT, R15, UR11, R29, P1, !PT ;  /* 0x0000000b0f0f7c10 */ /* 0x000fcc0008ffe41d */
[----:B------:R-:W2:Y:S02]  /*47d0*/  LDG.E.64 R14, desc[UR8][R14.64+0x8] ;  /* 0x000008080e0e7981 */ /* 0x000ea4000c1e1b00 */
[----:B--2---:R-:W-:-:S11]  /*47e0*/  DADD R20, R20, R14 ;  /* 0x0000000014147229 */ /* 0x004fd6000000000e */
.L_x_480:
[----:B------:R-:W-:Y:S05]  /*47f0*/  BSYNC.RECONVERGENT B2 ;  /* 0x0000000000027941 */ /* 0x000fea0003800200 */
.L_x_479:
[----:B------:R-:W-:Y:S04]  /*4800*/  BSSY.RECONVERGENT B2, `(.L_x_490) ;  /* 0x0000090000027945 */ /* 0x000fe80003800200 */
        /* <DEDUP_REMOVED lines=34> */
.L_x_493:
[----:B------:R-:W0:Y:S01]  /*4a30*/  LDCU.64 UR6, c[0x0][0x3d8] ;  /* 0x00007b00ff0677ac */ /* 0x000e220008000a00 */
[----:B------:R-:W-:Y:S01]  /*4a40*/  IMAD.MOV.U32 R33, RZ, RZ, R34 ;  /* 0x000000ffff217224 */ /* 0x000fe200078e0022 */
[----:B------:R-:W-:Y:S02]  /*4a50*/  MOV R37, R39 ;  /* 0x0000002700257202 */ /* 0x000fe40000000f00 */
[----:B------:R-:W-:Y:S02]  /*4a60*/  MOV R32, 0x4aa0 ;  /* 0x00004aa000207802 */ /* 0x000fe40000000f00 */
[----:B0-----:R-:W-:Y:S01]  /*4a70*/  MOV R16, UR6 ;  /* 0x0000000600107c02 */ /* 0x001fe20008000f00 */
[----:B------:R-:W-:-:S07]  /*4a80*/  IMAD.U32 R0, RZ, RZ, UR7 ;  /* 0x00000007ff007e24 */ /* 0x000fce000f8e00ff */
[----:B------:R-:W-:Y:S05]  /*4a90*/  CALL.REL.NOINC `($__internal_11_$__cuda_sm20_rem_s64) ;  /* 0x0000001400c47944 */ /* 0x000fea0003c00000 */
[----:B------:R-:W-:-:S04]  /*4aa0*/  ISETP.NE.U32.AND P1, PT, R0, RZ, PT ;  /* 0x000000ff0000720c */ /* 0x000fc80003f25070 */
[----:B------:R-:W-:-:S13]  /*4ab0*/  ISETP.NE.AND.EX P1, PT, R16, RZ, PT, P1 ;  /* 0x000000ff1000720c */ /* 0x000fda0003f25310 */
.L_x_494:
[----:B------:R-:W-:Y:S05]  /*4ac0*/  BSYNC.RECONVERGENT B3 ;  /* 0x0000000000037941 */ /* 0x000fea0003800200 */
.L_x_492:
        /* <DEDUP_REMOVED lines=27> */
.L_x_496:
        /* <DEDUP_REMOVED lines=9> */
.L_x_497:
[----:B------:R-:W-:Y:S05]  /*4d10*/  BSYNC.RECONVERGENT B3 ;  /* 0x0000000000037941 */ /* 0x000fea0003800200 */
.L_x_495:
        /* <DEDUP_REMOVED lines=26> */
.L_x_499:
        /* <DEDUP_REMOVED lines=9> */
.L_x_500:
[----:B------:R-:W-:Y:S05]  /*4f50*/  BSYNC.RECONVERGENT B3 ;  /* 0x0000000000037941 */ /* 0x000fea0003800200 */
.L_x_498:
        /* <DEDUP_REMOVED lines=26> */
.L_x_491:
[----:B------:R-:W-:Y:S05]  /*5100*/  BSYNC.RECONVERGENT B2 ;  /* 0x0000000000027941 */ /* 0x000fea0003800200 */
.L_x_490:
        /* <DEDUP_REMOVED lines=35> */
.L_x_504:
        /* <DEDUP_REMOVED lines=9> */
.L_x_505:
[----:B------:R-:W-:Y:S05]  /*53d0*/  BSYNC.RECONVERGENT B3 ;  /* 0x0000000000037941 */ /* 0x000fea0003800200 */
.L_x_503:
        /* <DEDUP_REMOVED lines=27> */
.L_x_507:
        /* <DEDUP_REMOVED lines=9> */
.L_x_508:
[----:B------:R-:W-:Y:S05]  /*5620*/  BSYNC.RECONVERGENT B3 ;  /* 0x0000000000037941 */ /* 0x000fea0003800200 */
.L_x_506:
        /* <DEDUP_REMOVED lines=26> */
.L_x_510:
        /* <DEDUP_REMOVED lines=9> */
.L_x_511:
[----:B------:R-:W-:Y:S05]  /*5860*/  BSYNC.RECONVERGENT B3 ;  /* 0x0000000000037941 */ /* 0x000fea0003800200 */
.L_x_509:
        /* <DEDUP_REMOVED lines=26> */
.L_x_502:
[----:B------:R-:W-:Y:S05]  /*5a10*/  BSYNC.RECONVERGENT B2 ;  /* 0x0000000000027941 */ /* 0x000fea0003800200 */
.L_x_501:
        /* <DEDUP_REMOVED lines=9> */
.L_x_431:
[----:B------:R-:W-:Y:S05]  /*5ab0*/  BSYNC.RECONVERGENT B0 ;  /* 0x0000000000007941 */ /* 0x000fea0003800200 */
.L_x_430:
[----:B------:R-:W2:Y:S04]  /*5ac0*/  LDL R14, [R1] ;  /* 0x00000000010e7983 */ /* 0x000ea80000100800 */
[----:B------:R-:W3:Y:S01]  /*5ad0*/  LDL R0, [R1+0x4] ;  /* 0x0000040001007983 */ /* 0x000ee20000100800 */
[----:B------:R-:W-:-:S05]  /*5ae0*/  IADD3 R2, P0, PT, R2, 0x1, RZ ;  /* 0x0000000102027810 */ /* 0x000fca0007f1e0ff */
[----:B------:R-:W-:Y:S01]  /*5af0*/  IMAD.X R3, RZ, RZ, R3, P0 ;  /* 0x000000ffff037224 */ /* 0x000fe200000e0603 */
[----:B--2---:R-:W-:-:S04]  /*5b00*/  ISETP.GE.U32.AND P0, PT, R2, R14, PT ;  /* 0x0000000e0200720c */ /* 0x004fc80003f06070 */
[----:B---3--:R-:W-:-:S13]  /*5b10*/  ISETP.GE.AND.EX P0, PT, R3, R0, PT, P0 ;  /* 0x000000000300720c */ /* 0x008fda0003f06300 */
[----:B------:R-:W-:Y:S05]  /*5b20*/  @!P0 BRA `(.L_x_513) ;  /* 0xffffffb800e08947 */ /* 0x000fea000383ffff */
.L_x_429:
[----:B------:R-:W-:Y:S05]  /*5b30*/  BSYNC.RECONVERGENT B1 ;  /* 0x0000000000017941 */ /* 0x000fea0003800200 */
.L_x_428:
        /* <DEDUP_REMOVED lines=11> */
[----:B------:R0:W-:Y:S01]  /*5bf0*/  STG.E.64 desc[UR8][R2.64], R20 ;  /* 0x0000001402007986 */ /* 0x0001e2000c101b08 */
[----:B---3--:R-:W-:Y:S02]  /*5c00*/  IADD3.X R4, PT, PT, RZ, R4, RZ, P0, !PT ;  /* 0x00000004ff047210 */ /* 0x008fe400007fe4ff */
[----:B----4-:R-:W-:Y:S01]  /*5c10*/  ISETP.GE.U32.AND P0, PT, R5, UR12, PT ;  /* 0x0000000c05007c0c */ /* 0x010fe2000bf06070 */
[----:B------:R0:W-:Y:S03]  /*5c20*/  STL [R1+0x8], R5 ;  /* 0x0000080501007387 */ /* 0x0001e60000100800 */
[----:B------:R-:W-:Y:S01]  /*5c30*/  ISETP.GE.AND.EX P0, PT, R4, UR13, PT, P0 ;  /* 0x0000000d04007c0c */ /* 0x000fe2000bf06300 */
[----:B------:R0:W-:-:S12]  /*5c40*/  STL [R1+0xc], R4 ;  /* 0x00000c0401007387 */ /* 0x0001d80000100800 */
[----:B0-----:R-:W-:Y:S05]  /*5c50*/  @!P0 BRA `(.L_x_514) ;  /* 0xffffffa400348947 */ /* 0x001fea000383ffff */
[----:B------:R-:W-:Y:S05]  /*5c60*/  EXIT ;  /* 0x000000000000794d */ /* 0x000fea0003800000 */
        .weak           $__internal_10_$__cuda_sm20_div_s64
        .type           $__internal_10_$__cuda_sm20_div_s64,@function
        .size           $__internal_10_$__cuda_sm20_div_s64,($__internal_11_$__cuda_sm20_rem_s64 - $__internal_10_$__cuda_sm20_div_s64)
$__internal_10_$__cuda_sm20_div_s64:
        /* <DEDUP_REMOVED lines=18> */
[----:B------:R-:W-:-:S04]  /*5d90*/  IMAD.HI.U32 R32, P2, R31, R45, R32 ;  /* 0x0000002d1f207227 */ /* 0x000fc80007840020 */
[CC--:B------:R-:W-:Y:S02]  /*5da0*/  IMAD R33, R31.reuse, R43.reuse, RZ ;  /* 0x0000002b1f217224 */ /* 0x0c0fe400078e02ff */
[----:B------:R-:W-:-:S03]  /*5db0*/  IMAD.HI.U32 R43, R31, R43, RZ ;  /* 0x0000002b1f2b7227 */ /* 0x000fc600078e00ff */
[----:B------:R-:W-:Y:S01]  /*5dc0*/  IADD3 R33, P3, PT, R33, R32, RZ ;  /* 0x0000002021217210 */ /* 0x000fe20007f7e0ff */
[----:B------:R-:W-:-:S04]  /*5dd0*/  IMAD.X R43, R43, 0x1, R31, P1 ;  /* 0x000000012b2b7824 */ /* 0x000fc800008e061f */
[----:B------:R-:W-:Y:S01]  /*5de0*/  IMAD.WIDE.U32 R30, R33, R28, RZ ;  /* 0x0000001c211e7225 */ /* 0x000fe200078e00ff */
[----:B------:R-:W-:-:S03]  /*5df0*/  IADD3.X R43, PT, PT, RZ, RZ, R43, P3, P2 ;  /* 0x000000ffff2b7210 */ /* 0x000fc60001fe442b */
[----:B------:R-:W-:Y:S01]  /*5e00*/  IMAD R32, R33, R29, R31 ;  /* 0x0000001d21207224 */ /* 0x000fe200078e021f */
[----:B------:R-:W-:-:S03]  /*5e10*/  IADD3 R31, P1, PT, RZ, -R30, RZ ;  /* 0x8000001eff1f7210 */ /* 0x000fc60007f3e0ff */
[----:B------:R-:W-:Y:S02]  /*5e20*/  IMAD R30, R43, R28, R32 ;  /* 0x0000001c2b1e7224 */ /* 0x000fe400078e0220 */
[----:B------:R-:W-:-:S03]  /*5e30*/  IMAD.HI.U32 R32, R33, R31, RZ ;  /* 0x0000001f21207227 */ /* 0x000fc600078e00ff */
[----:B------:R-:W-:-:S05]  /*5e40*/  IADD3.X R30, PT, PT, RZ, ~R30, RZ, P1, !PT ;  /* 0x8000001eff1e7210 */ /* 0x000fca0000ffe4ff */
[----:B------:R-:W-:-:S04]  /*5e50*/  IMAD.WIDE.U32 R32, P1, R33, R30, R32 ;  /* 0x0000001e21207225 */ /* 0x000fc80007820020 */
[----:B------:R-:W-:Y:S01]  /*5e60*/  IMAD.HI.U32 R33, P2, R43, R31, R32 ;  /* 0x0000001f2b217227 */ /* 0x000fe20007840020 */
[----:B------:R-:W-:-:S03]  /*5e70*/  IADD3 R32, P5, PT, RZ, -R40, RZ ;  /* 0x80000028ff207210 */ /* 0x000fc60007fbe0ff */
[----:B------:R-:W-:Y:S01]  /*5e80*/  IMAD R31, R43, R30, RZ ;  /* 0x0000001e2b1f7224 */ /* 0x000fe200078e02ff */
[----:B------:R-:W-:-:S04]  /*5e90*/  SEL R32, R32, R40, !P4 ;  /* 0x0000002820207207 */ /* 0x000fc80006000000 */
[----:B------:R-:W-:Y:S01]  /*5ea0*/  IADD3 R40, P3, PT, R31, R33, RZ ;  /* 0x000000211f287210 */ /* 0x000fe20007f7e0ff */
[----:B------:R-:W-:Y:S02]  /*5eb0*/  IMAD.X R33, RZ, RZ, ~R16, P5 ;  /* 0x000000ffff217224 */ /* 0x000fe400028e0e10 */
[----:B------:R-:W-:-:S03]  /*5ec0*/  IMAD.HI.U32 R31, R43, R30, RZ ;  /* 0x0000001e2b1f7227 */ /* 0x000fc600078e00ff */
[----:B------:R-:W-:Y:S01]  /*5ed0*/  SEL R33, R33, R16, !P4 ;  /* 0x0000001021217207 */ /* 0x000fe20006000000 */
[----:B------:R-:W-:Y:S01]  /*5ee0*/  IMAD.HI.U32 R30, R40, R32, RZ ;  /* 0x00000020281e7227 */ /* 0x000fe200078e00ff */
[----:B------:R-:W-:Y:S02]  /*5ef0*/  IADD3.X R43, PT, PT, R31, R43, RZ, P1, !PT ;  /* 0x0000002b1f2b7210 */ /* 0x000fe40000ffe4ff */
[----:B------:R-:W-:Y:S01]  /*5f00*/  LOP3.LUT R16, R14, R16, RZ, 0x3c, !PT ;  /* 0x000000100e107212 */ /* 0x000fe200078e3cff */
[----:B------:R-:W-:Y:S01]  /*5f10*/  IMAD.MOV.U32 R31, RZ, RZ, RZ ;  /* 0x000000ffff1f7224 */ /* 0x000fe200078e00ff */
[----:B------:R-:W-:Y:S01]  /*5f20*/  IADD3.X R43, PT, PT, RZ, RZ, R43, P3, P2 ;  /* 0x000000ffff2b7210 */ /* 0x000fe20001fe442b */
[----:B------:R-:W-:-:S04]  /*5f30*/  IMAD.WIDE.U32 R30, R40, R33, R30 ;  /* 0x00000021281e7225 */ /* 0x000fc800078e001e */
[C---:B------:R-:W-:Y:S02]  /*5f40*/  IMAD R40, R43.reuse, R33, RZ ;  /* 0x000000212b287224 */ /* 0x040fe400078e02ff */
[----:B------:R-:W-:-:S04]  /*5f50*/  IMAD.HI.U32 R30, P1, R43, R32, R30 ;  /* 0x000000202b1e7227 */ /* 0x000fc8000782001e */
[----:B------:R-:W-:Y:S01]  /*5f60*/  IMAD.HI.U32 R43, R43, R33, RZ ;  /* 0x000000212b2b7227 */ /* 0x000fe200078e00ff */
[----:B------:R-:W-:-:S04]  /*5f70*/  IADD3 R40, P2, PT, R40, R30, RZ ;  /* 0x0000001e28287210 */ /* 0x000fc80007f5e0ff */
[----:B------:R-:W-:Y:S01]  /*5f80*/  IADD3.X R43, PT, PT, R43, RZ, RZ, P1, !PT ;  /* 0x000000ff2b2b7210 */ /* 0x000fe20000ffe4ff */
        /* <DEDUP_REMOVED lines=8> */
[C---:B------:R-:W-:Y:S02]  /*6010*/  ISETP.GE.U32.AND.EX P1, PT, R33.reuse, R29, PT, P1 ;  /* 0x0000001d2100720c */ /* 0x040fe40003f26110 */
[----:B------:R-:W-:Y:S02]  /*6020*/  IADD3 R31, P3, PT, R40, 0x1, RZ ;  /* 0x00000001281f7810 */ /* 0x000fe40007f7e0ff */
[----:B------:R-:W-:Y:S01]  /*6030*/  SEL R30, R32, R30, P1 ;  /* 0x0000001e201e7207 */ /* 0x000fe20000800000 */
[----:B------:R-:W-:Y:S01]  /*6040*/  IMAD.X R32, R33, 0x1, ~R29, P2 ;  /* 0x0000000121207824 */ /* 0x000fe200010e0e1d */
[----:B------:R-:W-:-:S02]  /*6050*/  SEL R31, R31, R40, P1 ;  /* 0x000000281f1f7207 */ /* 0x000fc40000800000 */
[----:B------:R-:W-:Y:S02]  /*6060*/  IADD3.X R40, PT, PT, RZ, R43, RZ, P3, !PT ;  /* 0x0000002bff287210 */ /* 0x000fe40001ffe4ff */
[----:B------:R-:W-:Y:S02]  /*6070*/  SEL R32, R32, R33, P1 ;  /* 0x0000002120207207 */ /* 0x000fe40000800000 */
[----:B------:R-:W-:Y:S02]  /*6080*/  ISETP.GE.U32.AND P2, PT, R30, R28, PT ;  /* 0x0000001c1e00720c */ /* 0x000fe40003f46070 */
[----:B------:R-:W-:Y:S02]  /*6090*/  SEL R40, R40, R43, P1 ;  /* 0x0000002b28287207 */ /* 0x000fe40000800000 */
[----:B------:R-:W-:Y:S02]  /*60a0*/  IADD3 R28, P3, PT, R31, 0x1, RZ ;  /* 0x000000011f1c7810 */ /* 0x000fe40007f7e0ff */
[----:B------:R-:W-:-:S02]  /*60b0*/  ISETP.GE.U32.AND.EX P1, PT, R32, R29, PT, P2 ;  /* 0x0000001d2000720c */ /* 0x000fc40003f26120 */
[----:B------:R-:W-:Y:S01]  /*60c0*/  ISETP.GE.AND P2, PT, R16, RZ, PT ;  /* 0x000000ff1000720c */ /* 0x000fe20003f46270 */
[----:B------:R-:W-:Y:S01]  /*60d0*/  IMAD.X R29, RZ, RZ, R40, P3 ;  /* 0x000000ffff1d7224 */ /* 0x000fe200018e0628 */
[----:B------:R-:W-:-:S04]  /*60e0*/  SEL R28, R28, R31, P1 ;  /* 0x0000001f1c1c7207 */ /* 0x000fc80000800000 */
[----:B------:R-:W-:Y:S02]  /*60f0*/  SEL R29, R29, R40, P1 ;  /* 0x000000281d1d7207 */ /* 0x000fe40000800000 */
[----:B------:R-:W-:Y:S02]  /*6100*/  IADD3 R30, P3, PT, RZ, -R28, RZ ;  /* 0x8000001cff1e7210 */ /* 0x000fe40007f7e0ff */
[----:B------:R-:W-:Y:S02]  /*6110*/  ISETP.NE.U32.AND P1, PT, R15, RZ, PT ;  /* 0x000000ff0f00720c */ /* 0x000fe40003f25070 */
[-C--:B------:R-:W-:Y:S02]  /*6120*/  IADD3.X R15, PT, PT, RZ, ~R29.reuse, RZ, P3, !PT ;  /* 0x8000001dff0f7210 */ /* 0x080fe40001ffe4ff */
[----:B------:R-:W-:Y:S01]  /*6130*/  ISETP.NE.AND.EX P1, PT, R14, RZ, PT, P1 ;  /* 0x000000ff0e00720c */ /* 0x000fe20003f25310 */
[----:B------:R-:W-:Y:S01]  /*6140*/  IMAD.MOV.U32 R14, RZ, RZ, R0 ;  /* 0x000000ffff0e7224 */ /* 0x000fe200078e0000 */
[----:B------:R-:W-:-:S02]  /*6150*/  SEL R15, R15, R29, !P2 ;  /* 0x0000001d0f0f7207 */ /* 0x000fc40005000000 */
[----:B------:R-:W-:Y:S02]  /*6160*/  SEL R28, R30, R28, !P2 ;  /* 0x0000001c1e1c7207 */ /* 0x000fe40005000000 */
[----:B------:R-:W-:Y:S01]  /*6170*/  SEL R16, R15, 0xffffffff, P1 ;  /* 0xffffffff0f107807 */ /* 0x000fe20000800000 */
[----:B------:R-:W-:Y:S01]  /*6180*/  HFMA2 R15, -RZ, RZ, 0, 0 ;  /* 0x00000000ff0f7431 */ /* 0x000fe200000001ff */
[----:B------:R-:W-:-:S03]  /*6190*/  SEL R28, R28, 0xffffffff, P1 ;  /* 0xffffffff1c1c7807 */ /* 0x000fc60000800000 */
[----:B------:R-:W-:Y:S05]  /*61a0*/  RET.REL.NODEC R14 `(_ZN2at6native13col2im_kernelIddEEvlPKT_llllllllllllPS2_) ;  /* 0xffffff9c0e947950 */ /* 0x000fea0003c3ffff */
        .weak           $__internal_11_$__cuda_sm20_rem_s64
        .type           $__internal_11_$__cuda_sm20_rem_s64,@function
        .size           $__internal_11_$__cuda_sm20_rem_s64,(.L_x_527 - $__internal_11_$__cuda_sm20_rem_s64)
$__internal_11_$__cuda_sm20_rem_s64:
        /* <DEDUP_REMOVED lines=23> */
[----:B------:R-:W-:Y:S02]  /*6320*/  IADD3.X R40, PT, PT, RZ, RZ, R40, P3, P2 ;  /* 0x000000ffff287210 */ /* 0x000fe40001fe4428 */
[----:B------:R-:W-:Y:S01]  /*6330*/  ISETP.GE.AND P2, PT, R37, RZ, PT ;  /* 0x000000ff2500720c */ /* 0x000fe20003f46270 */
        /* <DEDUP_REMOVED lines=8> */
[-C--:B------:R-:W-:Y:S01]  /*63c0*/  IMAD R29, R40, R28.reuse, RZ ;  /* 0x0000001c281d7224 */ /* 0x080fe200078e02ff */
[----:B------:R-:W-:Y:S01]  /*63d0*/  SEL R30, R30, R33, !P2 ;  /* 0x000000211e1e7207 */ /* 0x000fe20005000000 */
[----:B------:R-:W-:-:S03]  /*63e0*/  IMAD.HI.U32 R28, R40, R28, RZ ;  /* 0x0000001c281c7227 */ /* 0x000fc600078e00ff */
[----:B------:R-:W-:Y:S01]  /*63f0*/  IADD3 R33, P4, PT, R29, R31, RZ ;  /* 0x0000001f1d217210 */ /* 0x000fe20007f9e0ff */
[----:B------:R-:W-:Y:S01]  /*6400*/  IMAD.X R31, RZ, RZ, ~R37, P5 ;  /* 0x000000ffff1f7224 */ /* 0x000fe200028e0e25 */
[----:B------:R-:W-:Y:S01]  /*6410*/  IADD3.X R40, PT, PT, R28, R40, RZ, P1, !PT ;  /* 0x000000281c287210 */ /* 0x000fe20000ffe4ff */
[----:B------:R-:W-:Y:S02]  /*6420*/  IMAD.MOV.U32 R29, RZ, RZ, RZ ;  /* 0x000000ffff1d7224 */ /* 0x000fe400078e00ff */
[----:B------:R-:W-:Y:S01]  /*6430*/  IMAD.HI.U32 R28, R33, R30, RZ ;  /* 0x0000001e211c7227 */ /* 0x000fe200078e00ff */
[----:B------:R-:W-:Y:S02]  /*6440*/  SEL R31, R31, R37, !P2 ;  /* 0x000000251f1f7207 */ /* 0x000fe40005000000 */
[----:B------:R-:W-:-:S03]  /*6450*/  IADD3.X R40, PT, PT, RZ, RZ, R40, P4, P3 ;  /* 0x000000ffff287210 */ /* 0x000fc600027e6428 */
        /* <DEDUP_REMOVED lines=12> */
[----:B------:R-:W-:Y:S01]  /*6520*/  IADD3.X R31, PT, PT, ~R33, R31, RZ, P3, !PT ;  /* 0x0000001f211f7210 */ /* 0x000fe20001ffe5ff */
[----:B------:R-:W-:Y:S01]  /*6530*/  HFMA2 R33, -RZ, RZ, 0, 0 ;  /* 0x00000000ff217431 */ /* 0x000fe200000001ff */
[----:B------:R-:W-:Y:S02]  /*6540*/  IADD3 R29, P3, PT, R28, -R14, RZ ;  /* 0x8000000e1c1d7210 */ /* 0x000fe40007f7e0ff */
[----:B------:R-:W-:-:S03]  /*6550*/  ISETP.GE.U32.AND.EX P1, PT, R31, R15, PT, P1 ;  /* 0x0000000f1f00720c */ /* 0x000fc60003f26110 */
[----:B------:R-:W-:Y:S01]  /*6560*/  IMAD.X R30, R31, 0x1, ~R15, P3 ;  /* 0x000000011f1e7824 */ /* 0x000fe200018e0e0f */
[----:B------:R-:W-:-:S04]  /*6570*/  SEL R29, R29, R28, P1 ;  /* 0x0000001c1d1d7207 */ /* 0x000fc80000800000 */
        /* <DEDUP_REMOVED lines=15> */
[----:B------:R-:W-:Y:S06]  /*6670*/  RET.REL.NODEC R32 `(_ZN2at6native13col2im_kernelIddEEvlPKT_llllllllllllPS2_) ;  /* 0xffffff9820607950 */ /* 0x000fec0003c3ffff */
.L_x_515:
        /* <DEDUP_REMOVED lines=16> */
.L_x_527:


//--------------------- .nv.shared.reserved.0     --------------------------
	.section	.nv.shared.reserved.0,"aw",@nobits
	.weak		__nv_reservedSMEM_offset_0_alias
	.size		__nv_reservedSMEM_offset_0_alias, 0, 64
	.other		__nv_reservedSMEM_offset_0_alias,@"STO_CUDA_RESERVED_SHARED STV_DEFAULT"
__nv_reservedSMEM_offset_0_alias:
	.zero		0
	.zero		64


//--------------------- .nv.global                --------------------------
	.section	.nv.global,"aw",@nobits
.nv.global:
	.type		_ZN61_INTERNAL_e8e1f66a_30_NaiveConvolutionTranspose2d_cu_f5f7ea9c4cuda3std3__48in_placeE,@object
	.size		_ZN61_INTERNAL_e8e1f66a_30_NaiveConvolutionTranspose2d_cu_f5f7ea9c4cuda3std3__48in_placeE,(_ZN61_INTERNAL_e8e1f66a_30_NaiveConvolutionTranspose2d_cu_f5f7ea9c4cuda3std6ranges3__45__cpo8distanceE - _ZN61_INTERNAL_e8e1f66a_30_NaiveConvolutionTranspose2d_cu_f5f7ea9c4cuda3std3__48in_placeE)
_ZN61_INTERNAL_e8e1f66a_30_NaiveConvolutionTranspose2d_cu_f5f7ea9c4cuda3std3__48in_placeE:
	.zero		1
	.type		_ZN61_INTERNAL_e8e1f66a_30_NaiveConvolutionTranspose2d_cu_f5f7ea9c4cuda3std6ranges3__45__cpo8distanceE,@object
	.size		_ZN61_INTERNAL_e8e1f66a_30_NaiveConvolutionTranspose2d_cu_f5f7ea9c4cuda3std6ranges3__45__cpo8distanceE,(_ZN61_INTERNAL_e8e1f66a_30_NaiveConvolutionTranspose2d_cu_f5f7ea9c4cuda3std3__45__cpo6cbeginE - _ZN61_INTERNAL_e8e1f66a_30_NaiveConvolutionTranspose2d_cu_f5f7ea9c4cuda3std6ranges3__45__cpo8distanceE)
_ZN61_INTERNAL_e8e1f66a_30_NaiveConvolutionTranspose2d_cu_f5f7ea9c4cuda3std6ranges3__45__cpo8distanceE:
	.zero		1
	.type		_ZN61_INTERNAL_e8e1f66a_30_NaiveConvolutionTranspose2d_cu_f5f7ea9c4cuda3std3__45__cpo6cbeginE,@object
	.size		_ZN61_INTERNAL_e8e1f66a_30_NaiveConvolutionTranspose2d_cu_f5f7ea9c4cuda3std3__45__cpo6cbeginE,(_ZN61_INTERNAL_e8e1f66a_30_NaiveConvolutionTranspose2d_cu_f5f7ea9c4cuda3std6ranges3__45__cpo7advanceE - _ZN61_INTERNAL_e8e1f66a_30_NaiveConvolutionTranspose2d_cu_f5f7ea9c4cuda3std3__45__cpo6cbeginE)
_ZN61_INTERNAL_e8e1f66a_30_NaiveConvolutionTranspose2d_cu_f5f7ea9c4cuda3std3__45__cpo6cbeginE:
	.zero		1
	.type		_ZN61_INTERNAL_e8e1f66a_30_NaiveConvolutionTranspose2d_cu_f5f7ea9c4cuda3std6ranges3__45__cpo7advanceE,@object
	.size		_ZN61_INTERNAL_e8e1f66a_30_NaiveConvolutionTranspose2d_cu_f5f7ea9c4cuda3std6ranges3__45__cpo7advanceE,(_ZN61_INTERNAL_e8e1f66a_30_NaiveConvolutionTranspose2d_cu_f5f7ea9c4cuda3std3__45__cpo7crbeginE - _ZN61_INTERNAL_e8e1f66a_30_NaiveConvolutionTranspose2d_cu_f5f7ea9c4cuda3std6ranges3__45__cpo7advanceE)
_ZN61_INTERNAL_e8e1f66a_30_NaiveConvolutionTranspose2d_cu_f5f7ea9c4cuda3std6ranges3__45__cpo7advanceE:
	.zero		1
	.type		_ZN61_INTERNAL_e8e1f66a_30_NaiveConvolutionTranspose2d_cu_f5f7ea9c4cuda3std3__45__cpo7crbeginE,@object
	.size		_ZN61_INTERNAL_e8e1f66a_30_NaiveConvolutionTranspose2d_cu_f5f7ea9c4cuda3std3__45__cpo7crbeginE,(_ZN61_INTERNAL_e8e1f66a_30_NaiveConvolutionTranspose2d_cu_f5f7ea9c4cuda3std6ranges3__45__cpo4dataE - _ZN61_INTERNAL_e8e1f66a_30_NaiveConvolutionTranspose2d_cu_f5f7ea9c4cuda3std3__45__cpo7crbeginE)
_ZN61_INTERNAL_e8e1f66a_30_NaiveConvolutionTranspose2d_cu_f5f7ea9c4cuda3std3__45__cpo7crbeginE:
	.zero		1
	.type		_ZN61_INTERNAL_e8e1f66a_30_NaiveConvolutionTranspose2d_cu_f5f7ea9c4cuda3std6ranges3__45__cpo4dataE,@object
	.size		_ZN61_INTERNAL_e8e1f66a_30_NaiveConvolutionTranspose2d_cu_f5f7ea9c4cuda3std6ranges3__45__cpo4dataE,(_ZN61_INTERNAL_e8e1f66a_30_NaiveConvolutionTranspose2d_cu_f5f7ea9c4cuda3std6ranges3__45__cpo5beginE - _ZN61_INTERNAL_e8e1f66a_30_NaiveConvolutionTranspose2d_cu_f5f7ea9c4cuda3std6ranges3__45__cpo4dataE)
_ZN61_INTERNAL_e8e1f66a_30_NaiveConvolutionTranspose2d_cu_f5f7ea9c4cuda3std6ranges3__45__cpo4dataE:
	.zero		1
	.type		_ZN61_INTERNAL_e8e1f66a_30_NaiveConvolutionTranspose2d_cu_f5f7ea9c4cuda3std6ranges3__45__cpo5beginE,@object
	.size		_ZN61_INTERNAL_e8e1f66a_30_NaiveConvolutionTranspose2d_cu_f5f7ea9c4cuda3std6ranges3__45__cpo5beginE,(_ZN61_INTERNAL_e8e1f66a_30_NaiveConvolutionTranspose2d_cu_f5f7ea9c4cuda3std3__463_GLOBAL__N__e8e1f66a_30_NaiveConvolutionTranspose2d_cu_f5f7ea9c6ignoreE - _ZN61_INTERNAL_e8e1f66a_30_NaiveConvolutionTranspose2d_cu_f5f7ea9c4cuda3std6ranges3__45__cpo5beginE)
_ZN61_INTERNAL_e8e1f66a_30_NaiveConvolutionTranspose2d_cu_f5f7ea9c4cuda3std6ranges3__45__cpo5beginE:
	.zero		1
	.type		_ZN61_INTERNAL_e8e1f66a_30_NaiveConvolutionTranspose2d_cu_f5f7ea9c4cuda3std3__463_GLOBAL__N__e8e1f66a_30_NaiveConvolutionTranspose2d_cu_f5f7ea9c6ignoreE,@object
	.size		_ZN61_INTERNAL_e8e1f66a_30_NaiveConvolutionTranspose2d_cu_f5f7ea9c4cuda3std3__463_GLOBAL__N__e8e1f66a_30_NaiveConvolutionTranspose2d_cu_f5f7ea9c6ignoreE,(_ZN61_INTERNAL_e8e1f66a_30_NaiveConvolutionTranspose2d_cu_f5f7ea9c4cuda3std6ranges3__45__cpo4sizeE - _ZN61_INTERNAL_e8e1f66a_30_NaiveConvolutionTranspose2d_cu_f5f7ea9c4cuda3std3__463_GLOBAL__N__e8e1f66a_30_NaiveConvolutionTranspose2d_cu_f5f7ea9c6ignoreE)
_ZN61_INTERNAL_e8e1f66a_30_NaiveConvolutionTranspose2d_cu_f5f7ea9c4cuda3std3__463_GLOBAL__N__e8e1f66a_30_NaiveConvolutionTranspose2d_cu_f5f7ea9c6ignoreE:
	.zero		1
	.type		_ZN61_INTERNAL_e8e1f66a_30_NaiveConvolutionTranspose2d_cu_f5f7ea9c4cuda3std6ranges3__45__cpo4sizeE,@object
	.size		_ZN61_INTERNAL_e8e1f66a_30_NaiveConvolutionTranspose2d_cu_f5f7ea9c4cuda3std6ranges3__45__cpo4sizeE,(_ZN61_INTERNAL_e8e1f66a_30_NaiveConvolutionTranspose2d_cu_f5f7ea9c4cuda3std3__45__cpo5beginE - _ZN61_INTERNAL_e8e1f66a_30_NaiveConvolutionTranspose2d_cu_f5f7ea9c4cuda3std6ranges3__45__cpo4sizeE)
_ZN61_INTERNAL_e8e1f66a_30_NaiveConvolutionTranspose2d_cu_f5f7ea9c4cuda3std6ranges3__45__cpo4sizeE:
	.zero		1
	.type		_ZN61_INTERNAL_e8e1f66a_30_NaiveConvolutionTranspose2d_cu_f5f7ea9c4cuda3std3__45__cpo5beginE,@object
	.size		_ZN61_INTERNAL_e8e1f66a_30_NaiveConvolutionTranspose2d_cu_f5f7ea9c4cuda3std3__45__cpo5beginE,(_ZN61_INTERNAL_e8e1f66a_30_NaiveConvolutionTranspose2d_cu_f5f7ea9c4cuda3std6ranges3__45__cpo6cbeginE - _ZN61_INTERNAL_e8e1f66a_30_NaiveConvolutionTranspose2d_cu_f5f7ea9c4cuda3std3__45__cpo5beginE)
_ZN61_INTERNAL_e8e1f66a_30_NaiveConvolutionTranspose2d_cu_f5f7ea9c4cuda3std3__45__cpo5beginE:
	.zero		1
	.type		_ZN61_INTERNAL_e8e1f66a_30_NaiveConvolutionTranspose2d_cu_f5f7ea9c4cuda3std6ranges3__45__cpo6cbeginE,@object
	.size		_ZN61_INTERNAL_e8e1f66a_30_NaiveConvolutionTranspose2d_cu_f5f7ea9c4cuda3std6ranges3__45__cpo6cbeginE,(_ZN61_INTERNAL_e8e1f66a_30_NaiveConvolutionTranspose2d_cu_f5f7ea9c4cuda3std3__45__cpo6rbeginE - _ZN61_INTERNAL_e8e1f66a_30_NaiveConvolutionTranspose2d_cu_f5f7ea9c4cuda3std6ranges3__45__cpo6cbeginE)
_ZN61_INTERNAL_e8e1f66a_30_NaiveConvolutionTranspose2d_cu_f5f7ea9c4cuda3std6ranges3__45__cpo6cbeginE:
	.zero		1
	.type		_ZN61_INTERNAL_e8e1f66a_30_NaiveConvolutionTranspose2d_cu_f5f7ea9c4cuda3std3__45__cpo6rbeginE,@object
	.size		_ZN61_INTERNAL_e8e1f66a_30_NaiveConvolutionTranspose2d_cu_f5f7ea9c4cuda3std3__45__cpo6rbeginE,(_ZN61_INTERNAL_e8e1f66a_30_NaiveConvolutionTranspose2d_cu_f5f7ea9c4cuda3std6ranges3__45__cpo4nextE - _ZN61_INTERNAL_e8e1f66a_30_NaiveConvolutionTranspose2d_cu_f5f7ea9c4cuda3std3__45__cpo6rbeginE)
_ZN61_INTERNAL_e8e1f66a_30_NaiveConvolutionTranspose2d_cu_f5f7ea9c4cuda3std3__45__cpo6rbeginE:
	.zero		1
	.type		_ZN61_INTERNAL_e8e1f66a_30_NaiveConvolutionTranspose2d_cu_f5f7ea9c4cuda3std6ranges3__45__cpo4nextE,@object
	.size		_ZN61_INTERNAL_e8e1f66a_30_NaiveConvolutionTranspose2d_cu_f5f7ea9c4cuda3std6ranges3__45__cpo4nextE,(_ZN61_INTERNAL_e8e1f66a_30_NaiveConvolutionTranspose2d_cu_f5f7ea9c4cuda3std6ranges3__45__cpo4swapE - _ZN61_INTERNAL_e8e1f66a_30_NaiveConvolutionTranspose2d_cu_f5f7ea9c4cuda3std6ranges3__45__cpo4nextE)
_ZN61_INTERNAL_e8e1f66a_30_NaiveConvolutionTranspose2d_cu_f5f7ea9c4cuda3std6ranges3__45__cpo4nextE:
	.zero		1
	.type		_ZN61_INTERNAL_e8e1f66a_30_NaiveConvolutionTranspose2d_cu_f5f7ea9c4cuda3std6ranges3__45__cpo4swapE,@object
	.size		_ZN61_INTERNAL_e8e1f66a_30_NaiveConvolutionTranspose2d_cu_f5f7ea9c4cuda3std6ranges3__45__cpo4swapE,(_ZN61_INTERNAL_e8e1f66a_30_NaiveConvolutionTranspose2d_cu_f5f7ea9c4cuda3std3__420unreachable_sentinelE - _ZN61_INTERNAL_e8e1f66a_30_NaiveConvolutionTranspose2d_cu_f5f7ea9c4cuda3std6ranges3__45__cpo4swapE)
_ZN61_INTERNAL_e8e1f66a_30_NaiveConvolutionTranspose2d_cu_f5f7ea9c4cuda3std6ranges3__45__cpo4swapE:
	.zero		1
	.type		_ZN61_INTERNAL_e8e1f66a_30_NaiveConvolutionTranspose2d_cu_f5f7ea9c4cuda3std3__420unreachable_sentinelE,@object
	.size		_ZN61_INTERNAL_e8e1f66a_30_NaiveConvolutionTranspose2d_cu_f5f7ea9c4cuda3std3__420unreachable_sentinelE,(_ZN61_INTERNAL_e8e1f66a_30_NaiveConvolutionTranspose2d_cu_f5f7ea9c6thrust24THRUST_300001_SM_1000_NS6system6detail10sequential3seqE - _ZN61_INTERNAL_e8e1f66a_30_NaiveConvolutionTranspose2d_cu_f5f7ea9c4cuda3std3__420unreachable_sentinelE)
_ZN61_INTERNAL_e8e1f66a_30_NaiveConvolutionTranspose2d_cu_f5f7ea9c4cuda3std3__420unreachable_sentinelE:
	.zero		1
	.type		_ZN61_INTERNAL_e8e1f66a_30_NaiveConvolutionTranspose2d_cu_f5f7ea9c6thrust24THRUST_300001_SM_1000_NS6system6detail10sequential3seqE,@object
	.size		_ZN61_INTERNAL_e8e1f66a_30_NaiveConvolutionTranspose2d_cu_f5f7ea9c6thrust24THRUST_300001_SM_1000_NS6system6detail10sequential3seqE,(_ZN61_INTERNAL_e8e1f66a_30_NaiveConvolutionTranspose2d_cu_f5f7ea9c4cuda3std3__45__cpo4cendE - _ZN61_INTERNAL_e8e1f66a_30_NaiveConvolutionTranspose2d_cu_f5f7ea9c6thrust24THRUST_300001_SM_1000_NS6system6detail10sequential3seqE)
_ZN61_INTERNAL_e8e1f66a_30_NaiveConvolutionTranspose2d_cu_f5f7ea9c6thrust24THRUST_300001_SM_1000_NS6system6detail10sequential3seqE:
	.zero		1
	.type		_ZN61_INTERNAL_e8e1f66a_30_NaiveConvolutionTranspose2d_cu_f5f7ea9c4cuda3std3__45__cpo4cendE,@object
	.size		_ZN61_INTERNAL_e8e1f66a_30_NaiveConvolutionTranspose2d_cu_f5f7ea9c4cuda3std3__45__cpo4cendE,(_ZN61_INTERNAL_e8e1f66a_30_NaiveConvolutionTranspose2d_cu_f5f7ea9c4cuda3std6ranges3__45__cpo9iter_swapE - _ZN61_INTERNAL_e8e1f66a_30_NaiveConvolutionTranspose2d_cu_f5f7ea9c4cuda3std3__45__cpo4cendE)
_ZN61_INTERNAL_e8e1f66a_30_NaiveConvolutionTranspose2d_cu_f5f7ea9c4cuda3std3__45__cpo4cendE:
	.zero		1
	.type		_ZN61_INTERNAL_e8e1f66a_30_NaiveConvolutionTranspose2d_cu_f5f7ea9c4cuda3std6ranges3__45__cpo9iter_swapE,@object
	.size		_ZN61_INTERNAL_e8e1f66a_30_NaiveConvolutionTranspose2d_cu_f5f7ea9c4cuda3std6ranges3__45__cpo9iter_swapE,(_ZN61_INTERNAL_e8e1f66a_30_NaiveConvolutionTranspose2d_cu_f5f7ea9c4cuda3std3__45__cpo5crendE - _ZN61_INTERNAL_e8e1f66a_30_NaiveConvolutionTranspose2d_cu_f5f7ea9c4cuda3std6ranges3__45__cpo9iter_swapE)
_ZN61_INTERNAL_e8e1f66a_30_NaiveConvolutionTranspose2d_cu_f5f7ea9c4cuda3std6ranges3__45__cpo9iter_swapE:
	.zero		1
	.type		_ZN61_INTERNAL_e8e1f66a_30_NaiveConvolutionTranspose2d_cu_f5f7ea9c4cuda3std3__45__cpo5crendE,@object
	.size		_ZN61_INTERNAL_e8e1f66a_30_NaiveConvolutionTranspose2d_cu_f5f7ea9c4cuda3std3__45__cpo5crendE,(_ZN61_INTERNAL_e8e1f66a_30_NaiveConvolutionTranspose2d_cu_f5f7ea9c4cuda3std6ranges3__45__cpo5cdataE - _ZN61_INTERNAL_e8e1f66a_30_NaiveConvolutionTranspose2d_cu_f5f7ea9c4cuda3std3__45__cpo5crendE)
_ZN61_INTERNAL_e8e1f66a_30_NaiveConvolutionTranspose2d_cu_f5f7ea9c4cuda3std3__45__cpo5crendE:
	.zero		1
	.type		_ZN61_INTERNAL_e8e1f66a_30_NaiveConvolutionTranspose2d_cu_f5f7ea9c4cuda3std6ranges3__45__cpo5cdataE,@object
	.size		_ZN61_INTERNAL_e8e1f66a_30_NaiveConvolutionTranspose2d_cu_f5f7ea9c4cuda3std6ranges3__45__cpo5cdataE,(_ZN61_INTERNAL_e8e1f66a_30_NaiveConvolutionTranspose2d_cu_f5f7ea9c4cuda3std6ranges3__45__cpo3endE - _ZN61_INTERNAL_e8e1f66a_30_NaiveConvolutionTranspose2d_cu_f5f7ea9c4cuda3std6ranges3__45__cpo5cdataE)
_ZN61_INTERNAL_e8e1f66a_30_NaiveConvolutionTranspose2d_cu_f5f7ea9c4cuda3std6ranges3__45__cpo5cdataE:
	.zero		1
	.type		_ZN61_INTERNAL_e8e1f66a_30_NaiveConvolutionTranspose2d_cu_f5f7ea9c4cuda3std6ranges3__45__cpo3endE,@object
	.size		_ZN61_INTERNAL_e8e1f66a_30_NaiveConvolutionTranspose2d_cu_f5f7ea9c4cuda3std6ranges3__45__cpo3endE,(_ZN61_INTERNAL_e8e1f66a_30_NaiveConvolutionTranspose2d_cu_f5f7ea9c4cuda3std3__419piecewise_constructE - _ZN61_INTERNAL_e8e1f66a_30_NaiveConvolutionTranspose2d_cu_f5f7ea9c4cuda3std6ranges3__45__cpo3endE)
_ZN61_INTERNAL_e8e1f66a_30_NaiveConvolutionTranspose2d_cu_f5f7ea9c4cuda3std6ranges3__45__cpo3endE:
	.zero		1
	.type		_ZN61_INTERNAL_e8e1f66a_30_NaiveConvolutionTranspose2d_cu_f5f7ea9c4cuda3std3__419piecewise_constructE,@object
	.size		_ZN61_INTERNAL_e8e1f66a_30_NaiveConvolutionTranspose2d_cu_f5f7ea9c4cuda3std3__419piecewise_constructE,(_ZN61_INTERNAL_e8e1f66a_30_NaiveConvolutionTranspose2d_cu_f5f7ea9c4cuda3std6ranges3__45__cpo5ssizeE - _ZN61_INTERNAL_e8e1f66a_30_NaiveConvolutionTranspose2d_cu_f5f7ea9c4cuda3std3__419piecewise_constructE)
_ZN61_INTERNAL_e8e1f66a_30_NaiveConvolutionTranspose2d_cu_f5f7ea9c4cuda3std3__419piecewise_constructE:
	.zero		1
	.type		_ZN61_INTERNAL_e8e1f66a_30_NaiveConvolutionTranspose2d_cu_f5f7ea9c4cuda3std6ranges3__45__cpo5ssizeE,@object
	.size		_ZN61_INTERNAL_e8e1f66a_30_NaiveConvolutionTranspose2d_cu_f5f7ea9c4cuda3std6ranges3__45__cpo5ssizeE,(_ZN61_INTERNAL_e8e1f66a_30_NaiveConvolutionTranspose2d_cu_f5f7ea9c4cuda3std3__45__cpo3endE - _ZN61_INTERNAL_e8e1f66a_30_NaiveConvolutionTranspose2d_cu_f5f7ea9c4cuda3std6ranges3__45__cpo5ssizeE)
_ZN61_INTERNAL_e8e1f66a_30_NaiveConvolutionTranspose2d_cu_f5f7ea9c4cuda3std6ranges3__45__cpo5ssizeE:
	.zero		1
	.type		_ZN61_INTERNAL_e8e1f66a_30_NaiveConvolutionTranspose2d_cu_f5f7ea9c4cuda3std3__45__cpo3endE,@object
	.size		_ZN61_INTERNAL_e8e1f66a_30_NaiveConvolutionTranspose2d_cu_f5f7ea9c4cuda3std3__45__cpo3endE,(_ZN61_INTERNAL_e8e1f66a_30_NaiveConvolutionTranspose2d_cu_f5f7ea9c4cuda3std6ranges3__45__cpo4cendE - _ZN61_INTERNAL_e8e1f66a_30_NaiveConvolutionTranspose2d_cu_f5f7ea9c4cuda3std3__45__cpo3endE)
_ZN61_INTERNAL_e8e1f66a_30_NaiveConvolutionTranspose2d_cu_f5f7ea9c4cuda3std3__45__cpo3endE:
	.zero		1
	.type		_ZN61_INTERNAL_e8e1f66a_30_NaiveConvolutionTranspose2d_cu_f5f7ea9c4cuda3std6ranges3__45__cpo4cendE,@object
	.size		_ZN61_INTERNAL_e8e1f66a_30_NaiveConvolutionTranspose2d_cu_f5f7ea9c4cuda3std6ranges3__45__cpo4cendE,(_ZN61_INTERNAL_e8e1f66a_30_NaiveConvolutionTranspose2d_cu_f5f7ea9c4cuda3std3__45__cpo4rendE - _ZN61_INTERNAL_e8e1f66a_30_NaiveConvolutionTranspose2d_cu_f5f7ea9c4cuda3std6ranges3__45__cpo4cendE)
_ZN61_INTERNAL_e8e1f66a_30_NaiveConvolutionTranspose2d_cu_f5f7ea9c4cuda3std6ranges3__45__cpo4cendE:
	.zero		1
	.type		_ZN61_INTERNAL_e8e1f66a_30_NaiveConvolutionTranspose2d_cu_f5f7ea9c4cuda3std3__45__cpo4rendE,@object
	.size		_ZN61_INTERNAL_e8e1f66a_30_NaiveConvolutionTranspose2d_cu_f5f7ea9c4cuda3std3__45__cpo4rendE,(_ZN61_INTERNAL_e8e1f66a_30_NaiveConvolutionTranspose2d_cu_f5f7ea9c4cuda3std6ranges3__45__cpo4prevE - _ZN61_INTERNAL_e8e1f66a_30_NaiveConvolutionTranspose2d_cu_f5f7ea9c4cuda3std3__45__cpo4rendE)
_ZN61_INTERNAL_e8e1f66a_30_NaiveConvolutionTranspose2d_cu_f5f7ea9c4cuda3std3__45__cpo4rendE:
	.zero		1
	.type		_ZN61_INTERNAL_e8e1f66a_30_NaiveConvolutionTranspose2d_cu_f5f7ea9c4cuda3std6ranges3__45__cpo4prevE,@object
	.size		_ZN61_INTERNAL_e8e1f66a_30_NaiveConvolutionTranspose2d_cu_f5f7ea9c4cuda3std6ranges3__45__cpo4prevE,(_ZN61_INTERNAL_e8e1f66a_30_NaiveConvolutionTranspose2d_cu_f5f7ea9c4cuda3std6ranges3__45__cpo9iter_moveE - _ZN61_INTERNAL_e8e1f66a_30_NaiveConvolutionTranspose2d_cu_f5f7ea9c4cuda3std6ranges3__45__cpo4prevE)
_ZN61_INTERNAL_e8e1f66a_30_NaiveConvolutionTranspose2d_cu_f5f7ea9c4cuda3std6ranges3__45__cpo4prevE:
	.zero		1
	.type		_ZN61_INTERNAL_e8e1f66a_30_NaiveConvolutionTranspose2d_cu_f5f7ea9c4cuda3std6ranges3__45__cpo9iter_moveE,@object
	.size		_ZN61_INTERNAL_e8e1f66a_30_NaiveConvolutionTranspose2d_cu_f5f7ea9c4cuda3std6ranges3__45__cpo9iter_moveE,(.L_13 - _ZN61_INTERNAL_e8e1f66a_30_NaiveConvolutionTranspose2d_cu_f5f7ea9c4cuda3std6ranges3__45__cpo9iter_moveE)
_ZN61_INTERNAL_e8e1f66a_30_NaiveConvolutionTranspose2d_cu_f5f7ea9c4cuda3std6ranges3__45__cpo9iter_moveE:
	.zero		1
.L_13:


//--------------------- .nv.constant0._ZN2at6native13im2col_kernelIN3c108BFloat16EEEvlPKT_llllllllllllPS4_ --------------------------
	.section	.nv.constant0._ZN2at6native13im2col_kernelIN3c108BFloat16EEEvlPKT_llllllllllllPS4_,"a",@progbits
	.sectionflags	@""
	.align	4
.nv.constant0._ZN2at6native13im2col_kernelIN3c108BFloat16EEEvlPKT_llllllllllllPS4_:
	.zero		1016


//--------------------- .nv.constant0._ZN2at6native13im2col_kernelIN3c104HalfEEEvlPKT_llllllllllllPS4_ --------------------------
	.section	.nv.constant0._ZN2at6native13im2col_kernelIN3c104HalfEEEvlPKT_llllllllllllPS4_,"a",@progbits
	.sectionflags	@""
	.align	4
.nv.constant0._ZN2at6native13im2col_kernelIN3c104HalfEEEvlPKT_llllllllllllPS4_:
	.zero		1016


//--------------------- .nv.constant0._ZN2at6native13im2col_kernelIfEEvlPKT_llllllllllllPS2_ --------------------------
	.section	.nv.constant0._ZN2at6native13im2col_kernelIfEEvlPKT_llllllllllllPS2_,"a",@progbits
	.sectionflags	@""
	.align	4
.nv.constant0._ZN2at6native13im2col_kernelIfEEvlPKT_llllllllllllPS2_:
	.zero		1016


//--------------------- .nv.constant0._ZN2at6native13im2col_kernelIdEEvlPKT_llllllllllllPS2_ --------------------------
	.section	.nv.constant0._ZN2at6native13im2col_kernelIdEEvlPKT_llllllllllllPS2_,"a",@progbits
	.sectionflags	@""
	.align	4
.nv.constant0._ZN2at6native13im2col_kernelIdEEvlPKT_llllllllllllPS2_:
	.zero		1016


//--------------------- .nv.constant0._ZN2at6native13col2im_kernelIN3c108BFloat16EfEEvlPKT_llllllllllllPS4_ --------------------------
	.section	.nv.constant0._ZN2at6native13col2im_kernelIN3c108BFloat16EfEEvlPKT_llllllllllllPS4_,"a",@progbits
	.sectionflags	@""
	.align	4
.nv.constant0._ZN2at6native13col2im_kernelIN3c108BFloat16EfEEvlPKT_llllllllllllPS4_:
	.zero		1016


//--------------------- .nv.constant0._ZN2at6native13col2im_kernelIN3c104HalfEfEEvlPKT_llllllllllllPS4_ --------------------------
	.section	.nv.constant0._ZN2at6native13col2im_kernelIN3c104HalfEfEEvlPKT_llllllllllllPS4_,"a",@progbits
	.sectionflags	@""
	.align	4
.nv.constant0._ZN2at6native13col2im_kernelIN3c104HalfEfEEvlPKT_llllllllllllPS4_:
	.zero		1016


//--------------------- .nv.constant0._ZN2at6native13col2im_kernelIffEEvlPKT_llllllllllllPS2_ --------------------------
	.section	.nv.constant0._ZN2at6native13col2im_kernelIffEEvlPKT_llllllllllllPS2_,"a",@progbits
	.sectionflags	@""
	.align	4
.nv.constant0._ZN2at6native13col2im_kernelIffEEvlPKT_llllllllllllPS2_:
	.zero		1016


//--------------------- .nv.constant0._ZN2at6native13col2im_kernelIddEEvlPKT_llllllllllllPS2_ --------------------------
	.section	.nv.constant0._ZN2at6native13col2im_kernelIddEEvlPKT_llllllllllllPS2_,"a",@progbits
	.sectionflags	@""
	.align	4
.nv.constant0._ZN2at6native13col2im_kernelIddEEvlPKT_llllllllllllPS2_:
	.zero		1016


//--------------------- SYMBOLS --------------------------

	.type		.nv.reservedSmem.offset0,@object
	.size		.nv.reservedSmem.offset0,0x4
